def attn_fwd(
    Q,
    K,
    V,
    Out,
    Lse,
    sm_scale,
    stride_qz,
    stride_qh,
    stride_qm,
    stride_qk,
    stride_kz,
    stride_kh,
    stride_kn,
    stride_kk,
    stride_vz,
    stride_vh,
    stride_vn,
    stride_vk,
    stride_oz,
    stride_oh,
    stride_om,
    stride_ok,
    seqlen_q,
    seqlen_k,
    BLOCK_M: tl.constexpr,
    BLOCK_N: tl.constexpr,
    HEAD_DIM: tl.constexpr,
    CAUSAL: tl.constexpr,
):
    start_m = tl.program_id(0)
    off_hz = tl.program_id(1)
    q_off = off_hz * stride_qh
    k_off = off_hz * stride_kh
    v_off = off_hz * stride_vh
    offs_m = start_m * BLOCK_M + tl.arange(0, BLOCK_M)
    offs_d = tl.arange(0, HEAD_DIM)
    offs_n = tl.arange(0, BLOCK_N)
    q_ptrs = Q + q_off + offs_m[:, None] * stride_qm + offs_d[None, :] * stride_qk
    k_ptrs = K + k_off + offs_d[:, None] * stride_kk + offs_n[None, :] * stride_kn
    v_ptrs = V + v_off + offs_n[:, None] * stride_vn + offs_d[None, :] * stride_vk
    m_i = tl.full([BLOCK_M], float("-inf"), dtype=tl.float32)
    l_i = tl.zeros([BLOCK_M], dtype=tl.float32) + 1.0
    acc = tl.zeros([BLOCK_M, HEAD_DIM], dtype=tl.float32)
    q = tl.load(q_ptrs)
    acc, l_i, m_i = _attn_fwd_inner(
        acc,
        l_i,
        m_i,
        q,
        k_ptrs,
        v_ptrs,
        sm_scale,
        stride_kn,
        stride_vn,
        start_m,
        seqlen_k,
        BLOCK_M,
        BLOCK_N,
        HEAD_DIM,
        CAUSAL,
    )
    acc = acc / l_i[:, None]
    lse = m_i + tl.math.log2(l_i) / 1.4426950408889634
    o_ptrs = (
        Out
        + off_hz * stride_oh
        + offs_m[:, None] * stride_om
        + offs_d[None, :] * stride_ok
    )
    tl.store(o_ptrs, acc.to(Out.dtype.element_ty))
    tl.store(Lse + off_hz * seqlen_q + offs_m, lse)

# config = {"BLOCK_M": 64, "BLOCK_N": 128, "HEAD_DIM": 512, "arch": "sm_100", "causal": false, "dtype": "fp16", "num_stages": 4, "num_warps": 8}
# arch = sm_100


// ===== COMPILED SASS (sm_100a) =====

	.target	sm_100a

	.elftype	@"ET_EXEC"


//--------------------- .note.nv.tkinfo           --------------------------
	.section	.note.nv.tkinfo,"",@"SHT_NOTE"
	.sectionflags	@"SHF_NOTE_NV_TKINFO"
	.tkinfo
        /*0018*/ 	.word	0x00000081
        /*0030*/ 	.string	""
        /*0030*/ 	.string	"ptxas-blackwell"
        /*0030*/ 	.string	"Cuda compilation tools, release 12.9, V12.9.86"
        /*0030*/ 	.string	"Build cuda_12.9.r12.9/compiler.36037853_0"
        /*0030*/ 	.string	"-v  -suppress-debug-info  -lineinfo  -arch sm_100a "



//--------------------- .note.nv.cuver            --------------------------
	.section	.note.nv.cuver,"",@"SHT_NOTE"
	.sectionflags	@"SHF_NOTE_NV_CUVER"
        /*0018*/ 	.short	0x0001
        /*001a*/ 	.short	0x0064
        /*001c*/ 	.short	0x0001
        /*001e*/ 	.short	0x0000
        /*0020*/ 	.short	0x0001
        /*0022*/ 	.short	0x0000


//--------------------- .nv.info                  --------------------------
	.section	.nv.info,"",@"SHT_CUDA_INFO"
	.align	4


	//----- nvinfo : EIATTR_REGCOUNT
	.align		4
        /*0000*/ 	.byte	0x04, 0x2f
        /*0002*/ 	.short	(.L_5 - .L_4)
	.align		4
.L_4:
        /*0004*/ 	.word	index@(attn_fwd)
        /*0008*/ 	.word	0x000000ff


	//----- nvinfo : EIATTR_FRAME_SIZE
	.align		4
.L_5:
        /*000c*/ 	.byte	0x04, 0x11
        /*000e*/ 	.short	(.L_7 - .L_6)
	.align		4
.L_6:
        /*0010*/ 	.word	index@($__internal_2_$__cuda_sm10x_tcgen05_guardrail_trap_unallocated_columns_being_dealloced)
        /*0014*/ 	.word	0x00001430


	//----- nvinfo : EIATTR_FRAME_SIZE
	.align		4
.L_7:
        /*0018*/ 	.byte	0x04, 0x11
        /*001a*/ 	.short	(.L_9 - .L_8)
	.align		4
.L_8:
        /*001c*/ 	.word	index@($__internal_1_$__cuda_sm10x_tcgen05_guardrail_trap_phase_invalid_during_alloc)
        /*0020*/ 	.word	0x00001430


	//----- nvinfo : EIATTR_FRAME_SIZE
	.align		4
.L_9:
        /*0024*/ 	.byte	0x04, 0x11
        /*0026*/ 	.short	(.L_11 - .L_10)
	.align		4
.L_10:
        /*0028*/ 	.word	index@($__internal_0_$__cuda_sm10x_tcgen05_guardrail_trap_col_being_dealloced_not_returned_by_alloc)
        /*002c*/ 	.word	0x00001430


	//----- nvinfo : EIATTR_FRAME_SIZE
	.align		4
.L_11:
        /*0030*/ 	.byte	0x04, 0x11
        /*0032*/ 	.short	(.L_13 - .L_12)
	.align		4
.L_12:
        /*0034*/ 	.word	index@(attn_fwd)
        /*0038*/ 	.word	0x00001430


	//----- nvinfo : EIATTR_MIN_STACK_SIZE
	.align		4
.L_13:
        /*003c*/ 	.byte	0x04, 0x12
        /*003e*/ 	.short	(.L_15 - .L_14)
	.align		4
.L_14:
        /*0040*/ 	.word	index@(attn_fwd)
        /*0044*/ 	.word	0x00001430
.L_15:


//--------------------- .nv.info.attn_fwd         --------------------------
	.section	.nv.info.attn_fwd,"",@"SHT_CUDA_INFO"
	.sectionflags	@""
	.align	4


	//----- nvinfo : EIATTR_CUDA_API_VERSION
	.align		4
        /*0000*/ 	.byte	0x04, 0x37
        /*0002*/ 	.short	(.L_17 - .L_16)
.L_16:
        /*0004*/ 	.word	0x00000081


	//----- nvinfo : EIATTR_KPARAM_INFO
	.align		4
.L_17:
        /*0008*/ 	.byte	0x04, 0x17
        /*000a*/ 	.short	(.L_19 - .L_18)
.L_18:
        /*000c*/ 	.word	0x00000000
        /*0010*/ 	.short	0x0019
        /*0012*/ 	.short	0x0080
        /*0014*/ 	.byte	0x00, 0xf4, 0x21, 0x00


	//----- nvinfo : EIATTR_KPARAM_INFO
	.align		4
.L_19:
        /*0018*/ 	.byte	0x04, 0x17
        /*001a*/ 	.short	(.L_21 - .L_20)
.L_20:
        /*001c*/ 	.word	0x00000000
        /*0020*/ 	.short	0x0018
        /*0022*/ 	.short	0x0078
        /*0024*/ 	.byte	0x00, 0xf4, 0x21, 0x00


	//----- nvinfo : EIATTR_KPARAM_INFO
	.align		4
.L_21:
        /*0028*/ 	.byte	0x04, 0x17
        /*002a*/ 	.short	(.L_23 - .L_22)
.L_22:
        /*002c*/ 	.word	0x00000000
        /*0030*/ 	.short	0x0017
        /*0032*/ 	.short	0x0070
        /*0034*/ 	.byte	0x00, 0xf0, 0x11, 0x00


	//----- nvinfo : EIATTR_KPARAM_INFO
	.align		4
.L_23:
        /*0038*/ 	.byte	0x04, 0x17
        /*003a*/ 	.short	(.L_25 - .L_24)
.L_24:
        /*003c*/ 	.word	0x00000000
        /*0040*/ 	.short	0x0016
        /*0042*/ 	.short	0x006c
        /*0044*/ 	.byte	0x00, 0xf0, 0x11, 0x00


	//----- nvinfo : EIATTR_KPARAM_INFO
	.align		4
.L_25:
        /*0048*/ 	.byte	0x04, 0x17
        /*004a*/ 	.short	(.L_27 - .L_26)
.L_26:
        /*004c*/ 	.word	0x00000000
        /*0050*/ 	.short	0x0015
        /*0052*/ 	.short	0x0068
        /*0054*/ 	.byte	0x00, 0xf0, 0x11, 0x00


	//----- nvinfo : EIATTR_KPARAM_INFO
	.align		4
.L_27:
        /*0058*/ 	.byte	0x04, 0x17
        /*005a*/ 	.short	(.L_29 - .L_28)
.L_28:
        /*005c*/ 	.word	0x00000000
        /*0060*/ 	.short	0x0014
        /*0062*/ 	.short	0x0064
        /*0064*/ 	.byte	0x00, 0xf0, 0x11, 0x00


	//----- nvinfo : EIATTR_KPARAM_INFO
	.align		4
.L_29:
        /*0068*/ 	.byte	0x04, 0x17
        /*006a*/ 	.short	(.L_31 - .L_30)
.L_30:
        /*006c*/ 	.word	0x00000000
        /*0070*/ 	.short	0x0013
        /*0072*/ 	.short	0x0060
        /*0074*/ 	.byte	0x00, 0xf0, 0x11, 0x00


	//----- nvinfo : EIATTR_KPARAM_INFO
	.align		4
.L_31:
        /*0078*/ 	.byte	0x04, 0x17
        /*007a*/ 	.short	(.L_33 - .L_32)
.L_32:
        /*007c*/ 	.word	0x00000000
        /*0080*/ 	.short	0x0012
        /*0082*/ 	.short	0x005c
        /*0084*/ 	.byte	0x00, 0xf0, 0x11, 0x00


	//----- nvinfo : EIATTR_KPARAM_INFO
	.align		4
.L_33:
        /*0088*/ 	.byte	0x04, 0x17
        /*008a*/ 	.short	(.L_35 - .L_34)
.L_34:
        /*008c*/ 	.word	0x00000000
        /*0090*/ 	.short	0x0011
        /*0092*/ 	.short	0x0058
        /*0094*/ 	.byte	0x00, 0xf0, 0x11, 0x00


	//----- nvinfo : EIATTR_KPARAM_INFO
	.align		4
.L_35:
        /*0098*/ 	.byte	0x04, 0x17
        /*009a*/ 	.short	(.L_37 - .L_36)
.L_36:
        /*009c*/ 	.word	0x00000000
        /*00a0*/ 	.short	0x0010
        /*00a2*/ 	.short	0x0054
        /*00a4*/ 	.byte	0x00, 0xf0, 0x11, 0x00


	//----- nvinfo : EIATTR_KPARAM_INFO
	.align		4
.L_37:
        /*00a8*/ 	.byte	0x04, 0x17
        /*00aa*/ 	.short	(.L_39 - .L_38)
.L_38:
        /*00ac*/ 	.word	0x00000000
        /*00b0*/ 	.short	0x000f
        /*00b2*/ 	.short	0x0050
        /*00b4*/ 	.byte	0x00, 0xf0, 0x11, 0x00


	//----- nvinfo : EIATTR_KPARAM_INFO
	.align		4
.L_39:
        /*00b8*/ 	.byte	0x04, 0x17
        /*00ba*/ 	.short	(.L_41 - .L_40)
.L_40:
        /*00bc*/ 	.word	0x00000000
        /*00c0*/ 	.short	0x000e
        /*00c2*/ 	.short	0x004c
        /*00c4*/ 	.byte	0x00, 0xf0, 0x11, 0x00


	//----- nvinfo : EIATTR_KPARAM_INFO
	.align		4
.L_41:
        /*00c8*/ 	.byte	0x04, 0x17
        /*00ca*/ 	.short	(.L_43 - .L_42)
.L_42:
        /*00cc*/ 	.word	0x00000000
        /*00d0*/ 	.short	0x000d
        /*00d2*/ 	.short	0x0048
        /*00d4*/ 	.byte	0x00, 0xf0, 0x11, 0x00


	//----- nvinfo : EIATTR_KPARAM_INFO
	.align		4
.L_43:
        /*00d8*/ 	.byte	0x04, 0x17
        /*00da*/ 	.short	(.L_45 - .L_44)
.L_44:
        /*00dc*/ 	.word	0x00000000
        /*00e0*/ 	.short	0x000c
        /*00e2*/ 	.short	0x0044
        /*00e4*/ 	.byte	0x00, 0xf0, 0x11, 0x00


	//----- nvinfo : EIATTR_KPARAM_INFO
	.align		4
.L_45:
        /*00e8*/ 	.byte	0x04, 0x17
        /*00ea*/ 	.short	(.L_47 - .L_46)
.L_46:
        /*00ec*/ 	.word	0x00000000
        /*00f0*/ 	.short	0x000b
        /*00f2*/ 	.short	0x0040
        /*00f4*/ 	.byte	0x00, 0xf0, 0x11, 0x00


	//----- nvinfo : EIATTR_KPARAM_INFO
	.align		4
.L_47:
        /*00f8*/ 	.byte	0x04, 0x17
        /*00fa*/ 	.short	(.L_49 - .L_48)
.L_48:
        /*00fc*/ 	.word	0x00000000
        /*0100*/ 	.short	0x000a
        /*0102*/ 	.short	0x003c
        /*0104*/ 	.byte	0x00, 0xf0, 0x11, 0x00


	//----- nvinfo : EIATTR_KPARAM_INFO
	.align		4
.L_49:
        /*0108*/ 	.byte	0x04, 0x17
        /*010a*/ 	.short	(.L_51 - .L_50)
.L_50:
        /*010c*/ 	.word	0x00000000
        /*0110*/ 	.short	0x0009
        /*0112*/ 	.short	0x0038
        /*0114*/ 	.byte	0x00, 0xf0, 0x11, 0x00


	//----- nvinfo : EIATTR_KPARAM_INFO
	.align		4
.L_51:
        /*0118*/ 	.byte	0x04, 0x17
        /*011a*/ 	.short	(.L_53 - .L_52)
.L_52:
        /*011c*/ 	.word	0x00000000
        /*0120*/ 	.short	0x0008
        /*0122*/ 	.short	0x0034
        /*0124*/ 	.byte	0x00, 0xf0, 0x11, 0x00


	//----- nvinfo : EIATTR_KPARAM_INFO
	.align		4
.L_53:
        /*0128*/ 	.byte	0x04, 0x17
        /*012a*/ 	.short	(.L_55 - .L_54)
.L_54:
        /*012c*/ 	.word	0x00000000
        /*0130*/ 	.short	0x0007
        /*0132*/ 	.short	0x0030
        /*0134*/ 	.byte	0x00, 0xf0, 0x11, 0x00


	//----- nvinfo : EIATTR_KPARAM_INFO
	.align		4
.L_55:
        /*0138*/ 	.byte	0x04, 0x17
        /*013a*/ 	.short	(.L_57 - .L_56)
.L_56:
        /*013c*/ 	.word	0x00000000
        /*0140*/ 	.short	0x0006
        /*0142*/ 	.short	0x002c
        /*0144*/ 	.byte	0x00, 0xf0, 0x11, 0x00


	//----- nvinfo : EIATTR_KPARAM_INFO
	.align		4
.L_57:
        /*0148*/ 	.byte	0x04, 0x17
        /*014a*/ 	.short	(.L_59 - .L_58)
.L_58:
        /*014c*/ 	.word	0x00000000
        /*0150*/ 	.short	0x0005
        /*0152*/ 	.short	0x0028
        /*0154*/ 	.byte	0x00, 0xf0, 0x11, 0x00


	//----- nvinfo : EIATTR_KPARAM_INFO
	.align		4
.L_59:
        /*0158*/ 	.byte	0x04, 0x17
        /*015a*/ 	.short	(.L_61 - .L_60)
.L_60:
        /*015c*/ 	.word	0x00000000
        /*0160*/ 	.short	0x0004
        /*0162*/ 	.short	0x0020
        /*0164*/ 	.byte	0x00, 0xf4, 0x21, 0x00


	//----- nvinfo : EIATTR_KPARAM_INFO
	.align		4
.L_61:
        /*0168*/ 	.byte	0x04, 0x17
        /*016a*/ 	.short	(.L_63 - .L_62)
.L_62:
        /*016c*/ 	.word	0x00000000
        /*0170*/ 	.short	0x0003
        /*0172*/ 	.short	0x0018
        /*0174*/ 	.byte	0x00, 0xf4, 0x21, 0x00


	//----- nvinfo : EIATTR_KPARAM_INFO
	.align		4
.L_63:
        /*0178*/ 	.byte	0x04, 0x17
        /*017a*/ 	.short	(.L_65 - .L_64)
.L_64:
        /*017c*/ 	.word	0x00000000
        /*0180*/ 	.short	0x0002
        /*0182*/ 	.short	0x0010
        /*0184*/ 	.byte	0x00, 0xf4, 0x21, 0x00


	//----- nvinfo : EIATTR_KPARAM_INFO
	.align		4
.L_65:
        /*0188*/ 	.byte	0x04, 0x17
        /*018a*/ 	.short	(.L_67 - .L_66)
.L_66:
        /*018c*/ 	.word	0x00000000
        /*0190*/ 	.short	0x0001
        /*0192*/ 	.short	0x0008
        /*0194*/ 	.byte	0x00, 0xf4, 0x21, 0x00


	//----- nvinfo : EIATTR_KPARAM_INFO
	.align		4
.L_67:
        /*0198*/ 	.byte	0x04, 0x17
        /*019a*/ 	.short	(.L_69 - .L_68)
.L_68:
        /*019c*/ 	.word	0x00000000
        /*01a0*/ 	.short	0x0000
        /*01a2*/ 	.short	0x0000
        /*01a4*/ 	.byte	0x00, 0xf4, 0x21, 0x00


	//----- nvinfo : EIATTR_AT_ENTRY_FRAGMENTS
	.align		4
.L_69:
        /*01a8*/ 	.byte	0x04, 0x4f
        /*01aa*/ 	.short	(.L_71 - .L_70)


	//   ....[0]....
.L_70:
        /*01ac*/ 	.word	0x00000004


	//----- nvinfo : EIATTR_RESERVED_SMEM_USED
	.align		4
.L_71:
        /*01b0*/ 	.byte	0x01, 0x41
	.zero		2


	//----- nvinfo : EIATTR_SPARSE_MMA_MASK
	.align		4
        /*01b4*/ 	.byte	0x03, 0x50
        /*01b6*/ 	.short	0x0000


	//----- nvinfo : EIATTR_TCGEN05_1CTA_USED
	.align		4
        /*01b8*/ 	.byte	0x01, 0x51
	.zero		2


	//----- nvinfo : EIATTR_MAXREG_COUNT
	.align		4
        /*01bc*/ 	.byte	0x03, 0x1b
        /*01be*/ 	.short	0x00ff


	//----- nvinfo : EIATTR_NUM_BARRIERS
	.align		4
        /*01c0*/ 	.byte	0x02, 0x4c
        /*01c2*/ 	.byte	0x01
	.zero		1


	//----- nvinfo : EIATTR_ANNOTATIONS
	.align		4
        /*01c4*/ 	.byte	0x04, 0x55
        /*01c6*/ 	.short	(.L_73 - .L_72)


	//   ....[0]....
.L_72:
        /*01c8*/ 	.word	0x00000001
        /*01cc*/ 	.byte	0xc0, 0x37, 0x00, 0x00, 0x01, 0x00, 0x00, 0x00, 0x70, 0x3b, 0x00, 0x00, 0x01, 0x00, 0x00, 0x00
        /* <DEDUP_REMOVED lines=845> */
        /*36ac*/ 	.byte	0xc0, 0x4d, 0x02, 0x00


	//----- nvinfo : EIATTR_INT_WARP_WIDE_INSTR_OFFSETS
	.align		4
.L_73:
        /*36b0*/ 	.byte	0x04, 0x31
        /*36b2*/ 	.short	(.L_75 - .L_74)


	//   ....[0]....
.L_74:
        /*36b4*/ 	.word	0x000031a0


	//   ....[1]....
        /*36b8*/ 	.word	0x000031b0


	//   ....[2]....
        /*36bc*/ 	.word	0x000075e0


	//   ....[3]....
        /*36c0*/ 	.word	0x0000a8f0


	//   ....[4]....
        /*36c4*/ 	.word	0x0001e710


	//   ....[5]....
        /*36c8*/ 	.word	0x00029f80


	//   ....[6]....
        /*36cc*/ 	.word	0x00029fc0


	//----- nvinfo : EIATTR_COOP_GROUP_MASK_REGIDS
	.align		4
.L_75:
        /*36d0*/ 	.byte	0x04, 0x29
        /*36d2*/ 	.short	(.L_77 - .L_76)


	//   ....[0]....
.L_76:
        /*36d4*/ 	.word	0xffffffff


	//   ....[1]....
        /*36d8*/ 	.word	0xffffffff


	//   ....[2]....
        /*36dc*/ 	.word	0xffffffff


	//   ....[3]....
        /*36e0*/ 	.word	0xffffffff


	//   ....[4]....
        /*36e4*/ 	.word	0xffffffff


	//   ....[5]....
        /*36e8*/ 	.word	0xffffffff


	//   ....[6]....
        /*36ec*/ 	.word	0xffffffff


	//   ....[7]....
        /*36f0*/ 	.word	0xffffffff


	//   ....[8]....
        /*36f4*/ 	.word	0xffffffff


	//   ....[9]....
        /*36f8*/ 	.word	0xffffffff


	//   ....[10]....
        /*36fc*/ 	.word	0xffffffff


	//   ....[11]....
        /*3700*/ 	.word	0xffffffff


	//----- nvinfo : EIATTR_COOP_GROUP_INSTR_OFFSETS
	.align		4
.L_77:
        /*3704*/ 	.byte	0x04, 0x28
        /*3706*/ 	.short	(.L_79 - .L_78)


	//   ....[0]....
.L_78:
        /*3708*/ 	.word	0x00000080


	//   ....[1]....
        /*370c*/ 	.word	0x00000340


	//   ....[2]....
        /*3710*/ 	.word	0x00010690


	//   ....[3]....
        /*3714*/ 	.word	0x00010a90


	//   ....[4]....
        /*3718*/ 	.word	0x00011910


	//   ....[5]....
        /*371c*/ 	.word	0x00011970


	//   ....[6]....
        /*3720*/ 	.word	0x0001fc00


	//   ....[7]....
        /*3724*/ 	.word	0x0001fca0


	//   ....[8]....
        /*3728*/ 	.word	0x00020500


	//   ....[9]....
        /*372c*/ 	.word	0x00020550


	//   ....[10]....
        /*3730*/ 	.word	0x00029e00


	//   ....[11]....
        /*3734*/ 	.word	0x0002a070


	//----- nvinfo : EIATTR_VRC_CTA_INIT_COUNT
	.align		4
.L_79:
        /*3738*/ 	.byte	0x02, 0x4a
        /*373a*/ 	.byte	0x80
	.zero		1


	//----- nvinfo : EIATTR_MBARRIER_INSTR_OFFSETS
	.align		4
        /*373c*/ 	.byte	0x04, 0x39
        /*373e*/ 	.short	(.L_81 - .L_80)


	//   ....[0]....
.L_80:
        /*3740*/ 	.word	0x00003850
        /*3744*/ 	.word	0x000000ff
        /*3748*/ 	.word	0x00000000
        /*374c*/ 	.short	0x0100
        /*374e*/ 	.byte	0x07
	.zero		1


	//   ....[1]....
        /*3750*/ 	.word	0x00007630
        /*3754*/ 	.word	0x000000ff
        /*3758*/ 	.word	0x00070008
        /*375c*/ 	.short	0x0100
        /*375e*/ 	.byte	0x09
	.zero		1


	//   ....[2]....
        /*3760*/ 	.word	0x0000ab60
        /*3764*/ 	.word	0x000000ff
        /*3768*/ 	.word	0x00020000
        /*376c*/ 	.short	0x0100
        /*376e*/ 	.byte	0x09
	.zero		1


	//   ....[3]....
        /*3770*/ 	.word	0x0000b740
        /*3774*/ 	.word	0x000000ff
        /*3778*/ 	.word	0x00020000
        /*377c*/ 	.short	0x010a
        /*377e*/ 	.byte	0x09
	.zero		1


	//   ....[4]....
        /*3780*/ 	.word	0x0000d210
        /*3784*/ 	.word	0x000000ff
        /*3788*/ 	.word	0x00020000
        /*378c*/ 	.short	0x0108
        /*378e*/ 	.byte	0x09
	.zero		1


	//   ....[5]....
        /*3790*/ 	.word	0x0001eb30
        /*3794*/ 	.word	0x000000ff
        /*3798*/ 	.word	0x00070010
        /*379c*/ 	.short	0x0100
        /*379e*/ 	.byte	0x09
	.zero		1


	//   ....[6]....
        /*37a0*/ 	.word	0x0001f810
        /*37a4*/ 	.word	0x000000ff
        /*37a8*/ 	.word	0x00070010
        /*37ac*/ 	.short	0x010a
        /*37ae*/ 	.byte	0x09
	.zero		1


	//   ....[7]....
        /*37b0*/ 	.word	0x0001f880
        /*37b4*/ 	.word	0x000000ff
        /*37b8*/ 	.word	0x00070010
        /*37bc*/ 	.short	0x0108
        /*37be*/ 	.byte	0x09
	.zero		1


	//   ....[8]....
        /*37c0*/ 	.word	0x000205a0
        /*37c4*/ 	.word	0x000000ff
        /*37c8*/ 	.word	0x00000000
        /*37cc*/ 	.short	0x010a
        /*37ce*/ 	.byte	0x07
	.zero		1


	//   ....[9]....
        /*37d0*/ 	.word	0x000256a0
        /*37d4*/ 	.word	0x000000ff
        /*37d8*/ 	.word	0x00000000
        /*37dc*/ 	.short	0x010a
        /*37de*/ 	.byte	0x07
	.zero		1


	//   ....[10]....
        /*37e0*/ 	.word	0x00025810
        /*37e4*/ 	.word	0x000000ff
        /*37e8*/ 	.word	0x00070000
        /*37ec*/ 	.short	0x0108
        /*37ee*/ 	.byte	0x09
	.zero		1


	//   ....[11]....
        /*37f0*/ 	.word	0x00025930
        /*37f4*/ 	.word	0x000000ff
        /*37f8*/ 	.word	0x00070008
        /*37fc*/ 	.short	0x0108
        /*37fe*/ 	.byte	0x09
	.zero		1


	//   ....[12]....
        /*3800*/ 	.word	0x0002a090
        /*3804*/ 	.word	0x000000ff
        /*3808*/ 	.word	0x00020000
        /*380c*/ 	.short	0x010a
        /*380e*/ 	.byte	0x09
	.zero		1


	//   ....[13]....
        /*3810*/ 	.word	0x0002a0c0
        /*3814*/ 	.word	0x000000ff
        /*3818*/ 	.word	0x00070010
        /*381c*/ 	.short	0x010a
        /*381e*/ 	.byte	0x09
	.zero		1


	//   ....[14]....
        /*3820*/ 	.word	0x0002a0f0
        /*3824*/ 	.word	0x000000ff
        /*3828*/ 	.word	0x00000000
        /*382c*/ 	.short	0x010a
        /*382e*/ 	.byte	0x07
	.zero		1


	//   ....[15]....
        /*3830*/ 	.word	0x0002a120
        /*3834*/ 	.word	0x000000ff
        /*3838*/ 	.word	0x00000000
        /*383c*/ 	.short	0x010a
        /*383e*/ 	.byte	0x07
	.zero		1


	//----- nvinfo : EIATTR_NUM_MBARRIERS
	.align		4
.L_81:
        /*3840*/ 	.byte	0x03, 0x38
        /*3842*/ 	.short	0xffff


	//----- nvinfo : EIATTR_EXIT_INSTR_OFFSETS
	.align		4
        /*3844*/ 	.byte	0x04, 0x1c
        /*3846*/ 	.short	(.L_83 - .L_82)


	//   ....[0]....
.L_82:
        /*3848*/ 	.word	0x0002a080


	//----- nvinfo : EIATTR_REQNTID
	.align		4
.L_83:
        /*384c*/ 	.byte	0x04, 0x10
        /*384e*/ 	.short	(.L_85 - .L_84)
.L_84:
        /*3850*/ 	.word	0x00000100
        /*3854*/ 	.word	0x00000001
        /*3858*/ 	.word	0x00000001


	//----- nvinfo : EIATTR_CRS_STACK_SIZE
	.align		4
.L_85:
        /*385c*/ 	.byte	0x04, 0x1e
        /*385e*/ 	.short	(.L_87 - .L_86)
.L_86:
        /*3860*/ 	.word	0x00000000


	//----- nvinfo : EIATTR_CBANK_PARAM_SIZE
	.align		4
.L_87:
        /*3864*/ 	.byte	0x03, 0x19
        /*3866*/ 	.short	0x0088


	//----- nvinfo : EIATTR_PARAM_CBANK
	.align		4
        /*3868*/ 	.byte	0x04, 0x0a
        /*386a*/ 	.short	(.L_89 - .L_88)
	.align		4
.L_88:
        /*386c*/ 	.word	index@(.nv.constant0.attn_fwd)
        /*3870*/ 	.short	0x0380
        /*3872*/ 	.short	0x0088


	//----- nvinfo : EIATTR_SW_WAR
	.align		4
.L_89:
        /*3874*/ 	.byte	0x04, 0x36
        /*3876*/ 	.short	(.L_91 - .L_90)
.L_90:
        /*3878*/ 	.word	0x00000008
.L_91:


//--------------------- .nv.compat                --------------------------
	.section	.nv.compat,"",@"SHT_CUDA_COMPAT_INFO"
	.align	4
        /*0000*/ 	.byte	0x02, 0x02, 0x02, 0x00, 0x02, 0x05, 0x05, 0x00, 0x02, 0x03, 0x00, 0x00, 0x02, 0x06, 0x01, 0x00


//--------------------- .nv.callgraph             --------------------------
	.section	.nv.callgraph,"",@"SHT_CUDA_CALLGRAPH"
	.align	4
	.sectionentsize	8
	.align		4
        /*0000*/ 	.word	0x00000000
	.align		4
        /*0004*/ 	.word	0xffffffff
	.align		4
        /*0008*/ 	.word	0x00000000
	.align		4
        /*000c*/ 	.word	0xfffffffe
	.align		4
        /*0010*/ 	.word	0x00000000
	.align		4
        /*0014*/ 	.word	0xfffffffd
	.align		4
        /*0018*/ 	.word	0x00000000
	.align		4
        /*001c*/ 	.word	0xfffffffc


//--------------------- .nv.constant4             --------------------------
	.section	.nv.constant4,"a",@progbits
	.align	8
	.align		8
.nv.constant4:
        /*0000*/ 	.dword	_$_str


//--------------------- .text.attn_fwd            --------------------------
	.section	.text.attn_fwd,"ax",@progbits
	.align	128
        .global         attn_fwd
        .type           attn_fwd,@function
        .size           attn_fwd,(.L_x_28 - attn_fwd)
        .other          attn_fwd,@"STO_CUDA_ENTRY STV_DEFAULT"
attn_fwd:
.text.attn_fwd:
[----:B------:R-:W0:Y:S01]  /*0000*/  LDC R1, c[0x0][0x37c] ;  /* 0x0000df00ff017b82 */ /* 0x000e220000000800 */
[----:B------:R-:W1:Y:S01]  /*0010*/  S2R R0, SR_TID.X ;  /* 0x0000000000007919 */ /* 0x000e620000002100 */
[----:B------:R-:W-:Y:S01]  /*0020*/  LOP3.LUT R2, R2, 0xfff7ffff, RZ, 0xc0, !PT ;  /* 0xfff7ffff02027812 */ /* 0x000fe200078ec0ff */
[----:B0-----:R-:W-:Y:S01]  /*0030*/  VIADD R1, R1, 0xffffebd0 ;  /* 0xffffebd001017836 */ /* 0x001fe20000000000 */
[----:B-1----:R-:W-:-:S13]  /*0040*/  ISETP.GE.U32.AND P0, PT, R0, 0x20, PT ;  /* 0x000000200000780c */ /* 0x002fda0003f06070 */
[----:B------:R-:W-:Y:S01]  /*0050*/  @P0 LOP3.LUT R2, R2, 0x80000, RZ, 0xfc, !PT ;  /* 0x0008000002020812 */ /* 0x000fe200078efcff */
[----:B------:R-:W-:Y:S06]  /*0060*/  @P0 BRA `(.L_x_0) ;  /* 0x0000000000b80947 */ /* 0x000fec0003800000 */
[----:B------:R-:W0:Y:S01]  /*0070*/  S2R R7, SR_CgaCtaId ;  /* 0x0000000000077919 */ /* 0x000e220000008800 */
[----:B------:R-:W-:Y:S01]  /*0080*/  NOP ;  /* 0x0000000000007918 */ /* 0x000fe20000000000 */
[----:B------:R-:W-:-:S04]  /*0090*/  MOV R0, 0x40 ;  /* 0x0000004000007802 */ /* 0x000fc80000000f00 */
[----:B0-----:R-:W-:Y:S02]  /*00a0*/  LEA R3, R7, R0, 0x18 ;  /* 0x0000000007037211 */ /* 0x001fe400078ec0ff */
[----:B------:R-:W-:-:S04]  /*00b0*/  MOV R0, 0x400 ;  /* 0x0000040000007802 */ /* 0x000fc80000000f00 */
[----:B------:R-:W0:Y:S01]  /*00c0*/  LDS.U8 R3, [R3] ;  /* 0x0000000003037984 */ /* 0x000e220000000000 */
[----:B------:R-:W-:Y:S02]  /*00d0*/  LEA R0, R7, R0, 0x18 ;  /* 0x0000000007007211 */ /* 0x000fe400078ec0ff */
[----:B0-----:R-:W-:-:S13]  /*00e0*/  ISETP.NE.AND P0, PT, R3, RZ, PT ;  /* 0x000000ff0300720c */ /* 0x001fda0003f05270 */
[----:B------:R-:W-:Y:S05]  /*00f0*/  @P0 BRA `(.L_x_1) ;  /* 0x00000000007c0947 */ /* 0x000fea0003800000 */
[----:B------:R-:W-:-:S13]  /*0100*/  ELECT P0, URZ, PT ;  /* 0x0000000000ff782f */ /* 0x000fda0003800000 */
[----:B------:R-:W-:Y:S05]  /*0110*/  @!P0 BRA `(.L_x_2) ;  /* 0x0000000000848947 */ /* 0x000fea0003800000 */
[----:B------:R-:W-:Y:S01]  /*0120*/  UMOV UR4, 0x10 ;  /* 0x0000001000047882 */ /* 0x000fe20000000000 */
[----:B------:R-:W-:Y:S01]  /*0130*/  IMAD.MOV.U32 R8, RZ, RZ, 0x1 ;  /* 0x00000001ff087424 */ /* 0x000fe200078e00ff */
[----:B------:R-:W-:-:S03]  /*0140*/  MOV R4, 0xffff ;  /* 0x0000ffff00047802 */ /* 0x000fc60000000f00 */
[----:B------:R-:W-:Y:S04]  /*0150*/  DEPBAR.LE SB0, 0x36 ;  /* 0x00008d800000791a */ /* 0x000fe80000000000 */
[----:B------:R-:W0:Y:S02]  /*0160*/  UTCATOMSWS.FIND_AND_SET.ALIGN UP0, UR4, UR4 ;  /* 0x00000004000475e3 */ /* 0x000e240008000800 */
[----:B0-----:R-:W-:-:S04]  /*0170*/  PLOP3.LUT P0, PT, PT, PT, UP0, 0x80, 0x8 ;  /* 0x000000000008781c */ /* 0x001fc80003f0f008 */
[----:B------:R-:W-:-:S04]  /*0180*/  SEL R3, RZ, 0xffffffff, !P0 ;  /* 0xffffffffff037807 */ /* 0x000fc80004000000 */
[----:B------:R-:W-:Y:S01]  /*0190*/  ISETP.NE.AND P0, PT, R3, RZ, PT ;  /* 0x000000ff0300720c */ /* 0x000fe20003f05270 */
[----:B------:R-:W-:-:S12]  /*01a0*/  IMAD.U32 R3, RZ, RZ, UR4 ;  /* 0x00000004ff037e24 */ /* 0x000fd8000f8e00ff */
[----:B------:R-:W-:Y:S05]  /*01b0*/  @P0 BRA `(.L_x_3) ;  /* 0x0000000000240947 */ /* 0x000fea0003800000 */
.L_x_4:
[----:B------:R-:W-:Y:S05]  /*01c0*/  NANOSLEEP 0x64 ;  /* 0x000000640000795d */ /* 0x000fea0003800000 */
[----:B------:R-:W-:-:S05]  /*01d0*/  UMOV UR4, 0x10 ;  /* 0x0000001000047882 */ /* 0x000fca0000000000 */
[----:B------:R-:W-:Y:S04]  /*01e0*/  DEPBAR.LE SB0, 0x36 ;  /* 0x00008d800000791a */ /* 0x000fe80000000000 */
[----:B------:R-:W0:Y:S02]  /*01f0*/  UTCATOMSWS.FIND_AND_SET.ALIGN UP0, UR4, UR4 ;  /* 0x00000004000475e3 */ /* 0x000e240008000800 */
[----:B0-----:R-:W-:-:S04]  /*0200*/  PLOP3.LUT P0, PT, PT, PT, UP0, 0x80, 0x8 ;  /* 0x000000000008781c */ /* 0x001fc80003f0f008 */
[----:B------:R-:W-:-:S04]  /*0210*/  SEL R3, RZ, 0xffffffff, !P0 ;  /* 0xffffffffff037807 */ /* 0x000fc80004000000 */
[----:B------:R-:W-:Y:S01]  /*0220*/  ISETP.NE.AND P0, PT, R3, RZ, PT ;  /* 0x000000ff0300720c */ /* 0x000fe20003f05270 */
[----:B------:R-:W-:-:S12]  /*0230*/  IMAD.U32 R3, RZ, RZ, UR4 ;  /* 0x00000004ff037e24 */ /* 0x000fd8000f8e00ff */
[----:B------:R-:W-:Y:S05]  /*0240*/  @!P0 BRA `(.L_x_4) ;  /* 0xfffffffc00dc8947 */ /* 0x000fea000383ffff */
.L_x_3:
[C---:B------:R-:W-:Y:S02]  /*0250*/  IADD3 R5, PT, PT, R3.reuse, 0x10, RZ ;  /* 0x0000001003057810 */ /* 0x040fe40007ffe0ff */
[----:B------:R-:W-:Y:S01]  /*0260*/  SHF.L.U32 R4, R4, R3, RZ ;  /* 0x0000000304047219 */ /* 0x000fe200000006ff */
[----:B------:R-:W-:Y:S01]  /*0270*/  IMAD.SHL.U32 R3, R3, 0x20, RZ ;  /* 0x0000002003037824 */ /* 0x000fe200078e00ff */
[----:B------:R-:W-:Y:S02]  /*0280*/  MOV R6, 0x50 ;  /* 0x0000005000067802 */ /* 0x000fe40000000f00 */
[----:B------:R-:W-:Y:S02]  /*0290*/  SHF.L.U32 R5, R8, R5, RZ ;  /* 0x0000000508057219 */ /* 0x000fe400000006ff */
[----:B------:R-:W-:Y:S02]  /*02a0*/  LEA R7, R7, R6, 0x18 ;  /* 0x0000000607077211 */ /* 0x000fe400078ec0ff */
[----:B------:R-:W-:-:S05]  /*02b0*/  LOP3.LUT R4, R5, R4, RZ, 0xfc, !PT ;  /* 0x0000000405047212 */ /* 0x000fca00078efcff */
[----:B------:R0:W-:Y:S04]  /*02c0*/  ATOMS.OR RZ, [R7], R4 ;  /* 0x0000000407ff738c */ /* 0x0001e80003000000 */
[----:B------:R0:W-:Y:S01]  /*02d0*/  STS [R0], R3 ;  /* 0x0000000300007388 */ /* 0x0001e20000000800 */
[----:B------:R-:W-:Y:S05]  /*02e0*/  BRA `(.L_x_2) ;  /* 0x0000000000107947 */ /* 0x000fea0003800000 */
.L_x_1:
[----:B------:R-:W-:Y:S01]  /*02f0*/  IMAD.MOV.U32 R3, RZ, RZ, -0x1 ;  /* 0xffffffffff037424 */ /* 0x000fe200078e00ff */
[----:B------:R-:W-:-:S04]  /*0300*/  MOV R4, 0x330 ;  /* 0x0000033000047802 */ /* 0x000fc80000000f00 */
[----:B------:R0:W-:Y:S03]  /*0310*/  STS [R0], R3 ;  /* 0x0000000300007388 */ /* 0x0001e60000000800 */
[----:B0-----:R-:W-:Y:S05]  /*0320*/  CALL.REL.NOINC `($__internal_1_$__cuda_sm10x_tcgen05_guardrail_trap_phase_invalid_during_alloc) ;  /* 0x0000029c00947944 */ /* 0x001fea0003c00000 */
.L_x_2:
[----:B------:R-:W-:Y:S05]  /*0330*/  WARPSYNC.ALL ;  /* 0x0000000000007948 */ /* 0x000fea0003800000 */
[----:B------:R-:W-:Y:S01]  /*0340*/  NOP ;  /* 0x0000000000007918 */ /* 0x000fe20000000000 */
.L_x_0:
[----:B------:R-:W1:Y:S01]  /*0350*/  S2R R214, SR_TID.X ;  /* 0x0000000000d67919 */ /* 0x000e620000002100 */
[----:B0-----:R-:W0:Y:S01]  /*0360*/  LDC.64 R4, c[0x0][0x3b0] ;  /* 0x0000ec00ff047b82 */ /* 0x001e220000000a00 */
[----:B------:R-:W-:Y:S01]  /*0370*/  MOV R6, 0x400 ;  /* 0x0000040000067802 */ /* 0x000fe20000000f00 */
[----:B------:R-:W2:Y:S01]  /*0380*/  LDCU.64 UR10, c[0x0][0x358] ;  /* 0x00006b00ff0a77ac */ /* 0x000ea20008000a00 */
[----:B------:R-:W3:Y:S02]  /*0390*/  S2R R3, SR_CTAID.X ;  /* 0x0000000000037919 */ /* 0x000ee40000002500 */
[----:B------:R-:W-:Y:S01]  /*03a0*/  R2UR UR9, R6 ;  /* 0x00000000060972ca */ /* 0x000fe200000e0000 */
[----:B------:R-:W0:Y:S02]  /*03b0*/  S2R R215, SR_CTAID.Y ;  /* 0x0000000000d77919 */ /* 0x000e240000002600 */
[----:B------:R-:W4:Y:S08]  /*03c0*/  LDC.64 R8, c[0x0][0x380] ;  /* 0x0000e000ff087b82 */ /* 0x000f300000000a00 */
[----:B------:R-:W5:Y:S08]  /*03d0*/  LDC R18, c[0x0][0x3b8] ;  /* 0x0000ee00ff127b82 */ /* 0x000f700000000800 */
[----:B------:R-:W0:Y:S01]  /*03e0*/  S2UR UR4, SR_CgaCtaId ;  /* 0x00000000000479c3 */ /* 0x000e220000008800 */
[----:B-1----:R-:W-:-:S02]  /*03f0*/  LOP3.LUT R0, R214, 0x3f, RZ, 0xc0, !PT ;  /* 0x0000003fd6007812 */ /* 0x002fc400078ec0ff */
[----:B------:R-:W-:Y:S02]  /*0400*/  SHF.R.U32.HI R7, RZ, 0x6, R214 ;  /* 0x00000006ff077819 */ /* 0x000fe400000116d6 */
[----:B---3--:R-:W-:Y:S02]  /*0410*/  LEA R10, R3, R0, 0x6 ;  /* 0x00000000030a7211 */ /* 0x008fe400078e30ff */
[----:B------:R-:W-:Y:S01]  /*0420*/  SGXT.U32 R7, R7, 0x2 ;  /* 0x000000020707781a */ /* 0x000fe20000000000 */
[----:B0-----:R-:W-:Y:S01]  /*0430*/  IMAD R0, R215, R4, RZ ;  /* 0x00000004d7007224 */ /* 0x001fe200078e02ff */
[----:B------:R-:W-:Y:S01]  /*0440*/  BAR.SYNC.DEFER_BLOCKING 0x0 ;  /* 0x0000000000007b1d */ /* 0x000fe20000010000 */
[----:B------:R-:W-:Y:S01]  /*0450*/  IMAD R3, R10, R5, RZ ;  /* 0x000000050a037224 */ /* 0x000fe200078e02ff */
[----:B------:R-:W-:Y:S01]  /*0460*/  ISETP.GE.U32.AND P3, PT, R214, 0x20, PT ;  /* 0x00000020d600780c */ /* 0x000fe20003f66070 */
[----:B------:R-:W-:Y:S02]  /*0470*/  IMAD.SHL.U32 R5, R0, 0x2, RZ ;  /* 0x0000000200057824 */ /* 0x000fe400078e00ff */
[----:B------:R-:W-:-:S02]  /*0480*/  IMAD.SHL.U32 R4, R3, 0x2, RZ ;  /* 0x0000000203047824 */ /* 0x000fc400078e00ff */
[----:B-----5:R-:W-:Y:S01]  /*0490*/  IMAD R7, R7, R18, RZ ;  /* 0x0000001207077224 */ /* 0x020fe200078e02ff */
[----:B------:R-:W-:Y:S01]  /*04a0*/  ULEA UR9, UR4, UR9, 0x18 ;  /* 0x0000000904097291 */ /* 0x000fe2000f8ec0ff */
[----:B------:R-:W-:Y:S01]  /*04b0*/  IMAD.HI R0, R0, 0x2, RZ ;  /* 0x0000000200007827 */ /* 0x000fe200078e02ff */
[----:B----4-:R-:W-:Y:S02]  /*04c0*/  IADD3 R5, P0, P1, R4, R8, R5 ;  /* 0x0000000804057210 */ /* 0x010fe4000791e005 */
[----:B------:R-:W0:Y:S01]  /*04d0*/  S2R R4, SR_CgaCtaId ;  /* 0x0000000000047919 */ /* 0x000e220000008800 */
[----:B------:R-:W-:Y:S01]  /*04e0*/  LEA R11, R18, R7, 0x2 ;  /* 0x00000007120b7211 */ /* 0x000fe200078e10ff */
[----:B------:R-:W-:-:S04]  /*04f0*/  IMAD.HI R3, R3, 0x2, RZ ;  /* 0x0000000203037827 */ /* 0x000fc800078e02ff */
[----:B------:R-:W-:Y:S01]  /*0500*/  IMAD R13, R18, 0x4, R11 ;  /* 0x00000004120d7824 */ /* 0x000fe200078e020b */
[----:B------:R-:W-:Y:S02]  /*0510*/  IADD3.X R0, PT, PT, R3, R9, R0, P0, P1 ;  /* 0x0000000903007210 */ /* 0x000fe400007e2400 */
[-C--:B------:R-:W-:Y:S02]  /*0520*/  LEA R8, P0, R7, R5.reuse, 0x1 ;  /* 0x0000000507087211 */ /* 0x080fe400078008ff */
[----:B------:R-:W-:Y:S01]  /*0530*/  LEA R12, P2, R13, R5, 0x1 ;  /* 0x000000050d0c7211 */ /* 0x000fe200078408ff */
[----:B------:R-:W1:Y:S01]  /*0540*/  LDS R113, [UR9] ;  /* 0x00000009ff717984 */ /* 0x000e620008000800 */
[----:B------:R-:W-:Y:S01]  /*0550*/  LEA.HI.X.SX32 R9, R7, R0, 0x1, P0 ;  /* 0x0000000007097211 */ /* 0x000fe200000f0eff */
[----:B------:R-:W-:Y:S06]  /*0560*/  BAR.SYNC.DEFER_BLOCKING 0x0 ;  /* 0x0000000000007b1d */ /* 0x000fec0000010000 */
[----:B--2---:R-:W-:Y:S05]  /*0570*/  @P3 BRA `(.L_x_5) ;  /* 0x0000000000183947 */ /* 0x004fea0003800000 */
[----:B------:R-:W-:Y:S01]  /*0580*/  ELECT P0, URZ, PT ;  /* 0x0000000000ff782f */ /* 0x000fe20003800000 */
[----:B------:R-:W-:Y:S01]  /*0590*/  IMAD.MOV.U32 R3, RZ, RZ, 0x1 ;  /* 0x00000001ff037424 */ /* 0x000fe200078e00ff */
[----:B------:R-:W-:Y:S11]  /*05a0*/  UVIRTCOUNT.DEALLOC.SMPOOL 0x80 ;  /* 0x000000800000784c */ /* 0x000ff60000000000 */
[----:B------:R-:W-:-:S04]  /*05b0*/  @P0 MOV R7, 0x40 ;  /* 0x0000004000070802 */ /* 0x000fc80000000f00 */
[----:B0-----:R-:W-:-:S05]  /*05c0*/  @P0 LEA R4, R4, R7, 0x18 ;  /* 0x0000000704040211 */ /* 0x001fca00078ec0ff */
[----:B------:R2:W-:Y:S02]  /*05d0*/  @P0 STS.U8 [R4], R3 ;  /* 0x0000000304000388 */ /* 0x0005e40000000000 */
.L_x_5:
[C---:B------:R-:W-:Y:S01]  /*05e0*/  LEA R7, R18.reuse, R13, 0x2 ;  /* 0x0000000d12077211 */ /* 0x040fe200078e10ff */
[----:B--2---:R-:W2:Y:S01]  /*05f0*/  LDG.E.U16 R3, desc[UR10][R8.64] ;  /* 0x0000000a08037981 */ /* 0x004ea2000c1e1500 */
[CC--:B------:R-:W-:Y:S02]  /*0600*/  LEA R10, P0, R11.reuse, R5.reuse, 0x1 ;  /* 0x000000050b0a7211 */ /* 0x0c0fe400078008ff */
[----:B------:R-:W-:Y:S01]  /*0610*/  SHF.R.U32.HI R216, RZ, 0x5, R214 ;  /* 0x00000005ffd87819 */ /* 0x000fe200000116d6 */
[C---:B------:R-:W-:Y:S01]  /*0620*/  IMAD R17, R18.reuse, 0x4, R7 ;  /* 0x0000000412117824 */ /* 0x040fe200078e0207 */
[-C--:B------:R-:W-:Y:S02]  /*0630*/  LEA.HI.X.SX32 R11, R11, R0.reuse, 0x1, P0 ;  /* 0x000000000b0b7211 */ /* 0x080fe400000f0eff */
[----:B-1----:R-:W-:Y:S01]  /*0640*/  R2UR UR8, R113 ;  /* 0x00000000710872ca */ /* 0x002fe200000e0000 */
[C---:B------:R-:W-:Y:S01]  /*0650*/  IMAD R19, R18.reuse, 0x4, R17 ;  /* 0x0000000412137824 */ /* 0x040fe200078e0211 */
[----:B------:R-:W-:Y:S01]  /*0660*/  LEA R14, P0, R7, R5, 0x1 ;  /* 0x00000005070e7211 */ /* 0x000fe200078008ff */
[----:B------:R1:W3:Y:S01]  /*0670*/  LDG.E.U16 R6, desc[UR10][R10.64] ;  /* 0x0000000a0a067981 */ /* 0x0002e2000c1e1500 */
[-C--:B------:R-:W-:Y:S01]  /*0680*/  LEA.HI.X.SX32 R13, R13, R0.reuse, 0x1, P2 ;  /* 0x000000000d0d7211 */ /* 0x080fe200010f0eff */
[----:B------:R-:W-:Y:S01]  /*0690*/  UMOV UR14, 0x1 ;  /* 0x00000001000e7882 */ /* 0x000fe20000000000 */
[C---:B------:R-:W-:Y:S01]  /*06a0*/  LEA R23, R18.reuse, R19, 0x2 ;  /* 0x0000001312177211 */ /* 0x040fe200078e10ff */
[----:B------:R-:W4:Y:S01]  /*06b0*/  LDC R231, c[0x0][0x3c4] ;  /* 0x0000f100ffe77b82 */ /* 0x000f220000000800 */
[-C--:B------:R-:W-:Y:S01]  /*06c0*/  LEA.HI.X.SX32 R15, R7, R0.reuse, 0x1, P0 ;  /* 0x00000000070f7211 */ /* 0x080fe200000f0eff */
[----:B0-----:R0:W5:Y:S01]  /*06d0*/  LDG.E.U16 R4, desc[UR10][R12.64] ;  /* 0x0000000a0c047981 */ /* 0x001162000c1e1500 */
[-C--:B------:R-:W-:Y:S01]  /*06e0*/  LEA R16, P0, R17, R5.reuse, 0x1 ;  /* 0x0000000511107211 */ /* 0x080fe200078008ff */
[C---:B------:R-:W-:Y:S01]  /*06f0*/  IMAD R25, R18.reuse, 0x4, R23 ;  /* 0x0000000412197824 */ /* 0x040fe200078e0217 */
[-C--:B------:R-:W-:Y:S01]  /*0700*/  LEA R22, P1, R23, R5.reuse, 0x1 ;  /* 0x0000000517167211 */ /* 0x080fe200078208ff */
[----:B------:R0:W2:Y:S01]  /*0710*/  LDG.E.U16 R7, desc[UR10][R14.64] ;  /* 0x0000000a0e077981 */ /* 0x0000a2000c1e1500 */
[-C--:B------:R-:W-:Y:S01]  /*0720*/  LEA.HI.X.SX32 R17, R17, R0.reuse, 0x1, P0 ;  /* 0x0000000011117211 */ /* 0x080fe200000f0eff */
[----:B-1----:R-:W-:Y:S01]  /*0730*/  IMAD R11, R18, 0x4, R25 ;  /* 0x00000004120b7824 */ /* 0x002fe200078e0219 */
[----:B------:R-:W-:Y:S01]  /*0740*/  LEA R20, P0, R19, R5, 0x1 ;  /* 0x0000000513147211 */ /* 0x000fe200078008ff */
[----:B------:R-:W1:Y:S01]  /*0750*/  LDC R242, c[0x0][0x3c4] ;  /* 0x0000f100fff27b82 */ /* 0x000e620000000800 */
[-C--:B------:R-:W-:Y:S01]  /*0760*/  LEA.HI.X.SX32 R23, R23, R0.reuse, 0x1, P1 ;  /* 0x0000000017177211 */ /* 0x080fe200008f0eff */
[----:B------:R0:W2:Y:S01]  /*0770*/  LDG.E.U16 R8, desc[UR10][R16.64] ;  /* 0x0000000a10087981 */ /* 0x0000a2000c1e1500 */
[----:B------:R-:W-:-:S02]  /*0780*/  LEA.HI.X.SX32 R21, R19, R0, 0x1, P0 ;  /* 0x0000000013157211 */ /* 0x000fc400000f0eff */
[C---:B------:R-:W-:Y:S01]  /*0790*/  LEA R24, P0, R25.reuse, R5, 0x1 ;  /* 0x0000000519187211 */ /* 0x040fe200078008ff */
[----:B------:R-:W2:Y:S01]  /*07a0*/  LDG.E.U16 R10, desc[UR10][R22.64] ;  /* 0x0000000a160a7981 */ /* 0x000ea2000c1e1500 */
[C---:B0-----:R-:W-:Y:S01]  /*07b0*/  LEA R13, R18.reuse, R11, 0x2 ;  /* 0x0000000b120d7211 */ /* 0x041fe200078e10ff */
[----:B------:R-:W0:Y:S01]  /*07c0*/  LDC R246, c[0x0][0x3c4] ;  /* 0x0000f100fff67b82 */ /* 0x000e220000000800 */
[----:B------:R-:W-:Y:S01]  /*07d0*/  LEA.HI.X.SX32 R25, R25, R0, 0x1, P0 ;  /* 0x0000000019197211 */ /* 0x000fe200000f0eff */
[----:B------:R4:W2:Y:S01]  /*07e0*/  LDG.E.U16 R9, desc[UR10][R20.64] ;  /* 0x0000000a14097981 */ /* 0x0008a2000c1e1500 */
[----:B------:R-:W-:Y:S01]  /*07f0*/  LEA R26, P0, R11, R5, 0x1 ;  /* 0x000000050b1a7211 */ /* 0x000fe200078008ff */
[----:B------:R-:W-:-:S03]  /*0800*/  IMAD R15, R18, 0x4, R13 ;  /* 0x00000004120f7824 */ /* 0x000fc600078e020d */
[-C--:B------:R-:W-:Y:S01]  /*0810*/  LEA.HI.X.SX32 R27, R11, R0.reuse, 0x1, P0 ;  /* 0x000000000b1b7211 */ /* 0x080fe200000f0eff */
[C---:B------:R-:W-:Y:S01]  /*0820*/  IMAD R19, R18.reuse, 0x4, R15 ;  /* 0x0000000412137824 */ /* 0x040fe200078e020f */
[-C--:B------:R-:W-:Y:S01]  /*0830*/  LEA R16, P0, R13, R5.reuse, 0x1 ;  /* 0x000000050d107211 */ /* 0x080fe200078008ff */
[----:B------:R-:W2:Y:S01]  /*0840*/  LDG.E.U16 R11, desc[UR10][R24.64] ;  /* 0x0000000a180b7981 */ /* 0x000ea2000c1e1500 */
[-C--:B------:R-:W-:Y:S01]  /*0850*/  LEA R28, P1, R15, R5.reuse, 0x1 ;  /* 0x000000050f1c7211 */ /* 0x080fe200078208ff */
[----:B------:R-:W0:Y:S01]  /*0860*/  LDC R238, c[0x0][0x3c4] ;  /* 0x0000f100ffee7b82 */ /* 0x000e220000000800 */
[-C--:B------:R-:W-:Y:S01]  /*0870*/  LEA.HI.X.SX32 R17, R13, R0.reuse, 0x1, P0 ;  /* 0x000000000d117211 */ /* 0x080fe200000f0eff */
[----:B------:R-:W2:Y:S01]  /*0880*/  LDG.E.U16 R12, desc[UR10][R26.64] ;  /* 0x0000000a1a0c7981 */ /* 0x000ea2000c1e1500 */
[-C--:B------:R-:W-:Y:S02]  /*0890*/  LEA.HI.X.SX32 R29, R15, R0.reuse, 0x1, P1 ;  /* 0x000000000f1d7211 */ /* 0x080fe400008f0eff */
[C---:B----4-:R-:W-:Y:S01]  /*08a0*/  LEA R20, P0, R19.reuse, R5, 0x1 ;  /* 0x0000000513147211 */ /* 0x050fe200078008ff */
[----:B------:R-:W4:Y:S01]  /*08b0*/  LDG.E.U16 R13, desc[UR10][R16.64] ;  /* 0x0000000a100d7981 */ /* 0x000f22000c1e1500 */
[C---:B------:R-:W-:Y:S01]  /*08c0*/  LEA R15, R18.reuse, R19, 0x2 ;  /* 0x00000013120f7211 */ /* 0x040fe200078e10ff */
[----:B------:R-:W0:Y:S01]  /*08d0*/  LDC R227, c[0x0][0x3c4] ;  /* 0x0000f100ffe37b82 */ /* 0x000e220000000800 */
[----:B------:R-:W-:Y:S01]  /*08e0*/  LEA.HI.X.SX32 R21, R19, R0, 0x1, P0 ;  /* 0x0000000013157211 */ /* 0x000fe200000f0eff */
[----:B------:R1:W2:Y:S02]  /*08f0*/  LDG.E.U16 R14, desc[UR10][R28.64] ;  /* 0x0000000a1c0e7981 */ /* 0x0002a4000c1e1500 */
[----:B------:R-:W-:-:S04]  /*0900*/  IMAD R19, R18, 0x4, R15 ;  /* 0x0000000412137824 */ /* 0x000fc800078e020f */
[C---:B------:R-:W-:Y:S01]  /*0910*/  IMAD R31, R18.reuse, 0x4, R19 ;  /* 0x00000004121f7824 */ /* 0x040fe200078e0213 */
[C---:B------:R-:W-:Y:S01]  /*0920*/  LEA R22, P0, R15.reuse, R5, 0x1 ;  /* 0x000000050f167211 */ /* 0x040fe200078008ff */
[----:B------:R-:W0:Y:S03]  /*0930*/  LDC R234, c[0x0][0x3c4] ;  /* 0x0000f100ffea7b82 */ /* 0x000e260000000800 */
[----:B------:R-:W-:Y:S02]  /*0940*/  LEA R33, R18, R31, 0x2 ;  /* 0x0000001f12217211 */ /* 0x000fe400078e10ff */
[----:B------:R-:W-:-:S03]  /*0950*/  LEA.HI.X.SX32 R23, R15, R0, 0x1, P0 ;  /* 0x000000000f177211 */ /* 0x000fc600000f0eff */
[C---:B-1----:R-:W-:Y:S01]  /*0960*/  IMAD R29, R18.reuse, 0x4, R33 ;  /* 0x00000004121d7824 */ /* 0x042fe200078e0221 */
[-C--:B------:R-:W-:Y:S01]  /*0970*/  LEA R24, P0, R19, R5.reuse, 0x1 ;  /* 0x0000000513187211 */ /* 0x080fe200078008ff */
[----:B------:R1:W2:Y:S01]  /*0980*/  LDG.E.U16 R15, desc[UR10][R20.64] ;  /* 0x0000000a140f7981 */ /* 0x0002a2000c1e1500 */
[-C--:B------:R-:W-:Y:S01]  /*0990*/  LEA R26, P1, R31, R5.reuse, 0x1 ;  /* 0x000000051f1a7211 */ /* 0x080fe200078208ff */
[----:B------:R-:W0:Y:S01]  /*09a0*/  LDC R230, c[0x0][0x3c4] ;  /* 0x0000f100ffe67b82 */ /* 0x000e220000000800 */
[-C--:B------:R-:W-:Y:S01]  /*09b0*/  LEA.HI.X.SX32 R25, R19, R0.reuse, 0x1, P0 ;  /* 0x0000000013197211 */ /* 0x080fe200000f0eff */
[----:B------:R1:W2:Y:S01]  /*09c0*/  LDG.E.U16 R16, desc[UR10][R22.64] ;  /* 0x0000000a16107981 */ /* 0x0002a2000c1e1500 */
[----:B------:R-:W-:Y:S01]  /*09d0*/  LEA R30, P0, R33, R5, 0x1 ;  /* 0x00000005211e7211 */ /* 0x000fe200078008ff */
[C---:B-1----:R-:W-:Y:S01]  /*09e0*/  IMAD R21, R18.reuse, 0x4, R29 ;  /* 0x0000000412157824 */ /* 0x042fe200078e021d */
[-C--:B------:R-:W-:Y:S01]  /*09f0*/  LEA.HI.X.SX32 R27, R31, R0.reuse, 0x1, P1 ;  /* 0x000000001f1b7211 */ /* 0x080fe200008f0eff */
[----:B------:R1:W2:Y:S01]  /*0a00*/  LDG.E.U16 R17, desc[UR10][R24.64] ;  /* 0x0000000a18117981 */ /* 0x0002a2000c1e1500 */
[----:B------:R-:W-:Y:S01]  /*0a10*/  LEA.HI.X.SX32 R31, R33, R0, 0x1, P0 ;  /* 0x00000000211f7211 */ /* 0x000fe200000f0eff */
[----:B------:R-:W0:Y:S01]  /*0a20*/  LDC R226, c[0x0][0x3c4] ;  /* 0x0000f100ffe27b82 */ /* 0x000e220000000800 */
[----:B------:R-:W-:Y:S01]  /*0a30*/  LEA R35, R18, R21, 0x2 ;  /* 0x0000001512237211 */ /* 0x000fe200078e10ff */
[----:B------:R1:W2:Y:S01]  /*0a40*/  LDG.E.U16 R19, desc[UR10][R26.64] ;  /* 0x0000000a1a137981 */ /* 0x0002a2000c1e1500 */
[----:B------:R-:W-:-:S03]  /*0a50*/  LEA R28, P0, R29, R5, 0x1 ;  /* 0x000000051d1c7211 */ /* 0x000fc600078008ff */
[C---:B------:R-:W-:Y:S01]  /*0a60*/  IMAD R23, R18.reuse, 0x4, R35 ;  /* 0x0000000412177824 */ /* 0x040fe200078e0223 */
[-C--:B------:R-:W-:Y:S01]  /*0a70*/  LEA.HI.X.SX32 R29, R29, R0.reuse, 0x1, P0 ;  /* 0x000000001d1d7211 */ /* 0x080fe200000f0eff */
[----:B------:R1:W2:Y:S01]  /*0a80*/  LDG.E.U16 R20, desc[UR10][R30.64] ;  /* 0x0000000a1e147981 */ /* 0x0002a2000c1e1500 */
[CC--:B------:R-:W-:Y:S01]  /*0a90*/  LEA R32, P0, R21.reuse, R5.reuse, 0x1 ;  /* 0x0000000515207211 */ /* 0x0c0fe200078008ff */
[C---:B-1----:R-:W-:Y:S01]  /*0aa0*/  IMAD R25, R18.reuse, 0x4, R23 ;  /* 0x0000000412197824 */ /* 0x042fe200078e0217 */
[----:B------:R-:W-:Y:S01]  /*0ab0*/  PRMT R186, RZ, 0x7610, R186 ;  /* 0x00007610ffba7816 */ /* 0x000fe200000000ba */
[----:B------:R-:W1:Y:S01]  /*0ac0*/  LDC R222, c[0x0][0x3c4] ;  /* 0x0000f100ffde7b82 */ /* 0x000e620000000800 */
[----:B------:R-:W-:Y:S02]  /*0ad0*/  LEA.HI.X.SX32 R33, R21, R0, 0x1, P0 ;  /* 0x0000000015217211 */ /* 0x000fe400000f0eff */
[----:B------:R-:W-:Y:S01]  /*0ae0*/  LEA R36, P0, R23, R5, 0x1 ;  /* 0x0000000517247211 */ /* 0x000fe200078008ff */
[----:B------:R0:W2:Y:S01]  /*0af0*/  LDG.E.U16 R21, desc[UR10][R28.64] ;  /* 0x0000000a1c157981 */ /* 0x0000a2000c1e1500 */
[----:B------:R-:W-:-:S02]  /*0b00*/  LEA R27, R18, R25, 0x2 ;  /* 0x00000019121b7211 */ /* 0x000fc400078e10ff */
[-C--:B------:R-:W-:Y:S01]  /*0b10*/  LEA.HI.X.SX32 R37, R23, R0.reuse, 0x1, P0 ;  /* 0x0000000017257211 */ /* 0x080fe200000f0eff */
[----:B------:R0:W2:Y:S01]  /*0b20*/  LDG.E.U16 R22, desc[UR10][R32.64] ;  /* 0x0000000a20167981 */ /* 0x0000a2000c1e1500 */
[-C--:B------:R-:W-:Y:S01]  /*0b30*/  LEA R34, P1, R35, R5.reuse, 0x1 ;  /* 0x0000000523227211 */ /* 0x080fe200078208ff */
[C---:B------:R-:W-:Y:S01]  /*0b40*/  IMAD R41, R18.reuse, 0x4, R27 ;  /* 0x0000000412297824 */ /* 0x040fe200078e021b */
[-C--:B------:R-:W-:Y:S01]  /*0b50*/  LEA R30, P0, R25, R5.reuse, 0x1 ;  /* 0x00000005191e7211 */ /* 0x080fe200078008ff */
[----:B------:R-:W2:Y:S01]  /*0b60*/  LDG.E.U16 R24, desc[UR10][R36.64] ;  /* 0x0000000a24187981 */ /* 0x000ea2000c1e1500 */
[-C--:B------:R-:W-:Y:S01]  /*0b70*/  LEA.HI.X.SX32 R35, R35, R0.reuse, 0x1, P1 ;  /* 0x0000000023237211 */ /* 0x080fe200008f0eff */
[C---:B0-----:R-:W-:Y:S01]  /*0b80*/  IMAD R29, R18.reuse, 0x4, R41 ;  /* 0x00000004121d7824 */ /* 0x041fe200078e0229 */
[-C--:B------:R-:W-:Y:S01]  /*0b90*/  LEA.HI.X.SX32 R31, R25, R0.reuse, 0x1, P0 ;  /* 0x00000000191f7211 */ /* 0x080fe200000f0eff */
[----:B------:R-:W0:Y:S01]  /*0ba0*/  LDC R218, c[0x0][0x3c4] ;  /* 0x0000f100ffda7b82 */ /* 0x000e220000000800 */
[CC--:B------:R-:W-:Y:S01]  /*0bb0*/  LEA R38, P0, R27.reuse, R5.reuse, 0x1 ;  /* 0x000000051b267211 */ /* 0x0c0fe200078008ff */
[----:B------:R1:W2:Y:S03]  /*0bc0*/  LDG.E.U16 R23, desc[UR10][R34.64] ;  /* 0x0000000a22177981 */ /* 0x0002a6000c1e1500 */
[----:B------:R-:W-:Y:S01]  /*0bd0*/  LEA.HI.X.SX32 R39, R27, R0, 0x1, P0 ;  /* 0x000000001b277211 */ /* 0x000fe200000f0eff */
[----:B------:R1:W2:Y:S01]  /*0be0*/  LDG.E.U16 R25, desc[UR10][R30.64] ;  /* 0x0000000a1e197981 */ /* 0x0002a2000c1e1500 */
[-C--:B------:R-:W-:Y:S01]  /*0bf0*/  LEA R32, P0, R29, R5.reuse, 0x1 ;  /* 0x000000051d207211 */ /* 0x080fe200078008ff */
[----:B------:R-:W0:Y:S01]  /*0c00*/  LDC R217, c[0x0][0x3c4] ;  /* 0x0000f100ffd97b82 */ /* 0x000e220000000800 */
[----:B------:R-:W-:Y:S01]  /*0c10*/  LEA R40, P1, R41, R5, 0x1 ;  /* 0x0000000529287211 */ /* 0x000fe200078208ff */
[----:B------:R-:W2:Y:S01]  /*0c20*/  LDG.E.U16 R26, desc[UR10][R38.64] ;  /* 0x0000000a261a7981 */ /* 0x000ea2000c1e1500 */
[----:B-1----:R-:W-:-:S02]  /*0c30*/  LEA R35, R18, R29, 0x2 ;  /* 0x0000001d12237211 */ /* 0x002fc400078e10ff */
[-C--:B------:R-:W-:Y:S02]  /*0c40*/  LEA.HI.X.SX32 R33, R29, R0.reuse, 0x1, P0 ;  /* 0x000000001d217211 */ /* 0x080fe400000f0eff */
[----:B------:R-:W-:Y:S01]  /*0c50*/  PRMT R187, RZ, 0x7610, R187 ;  /* 0x00007610ffbb7816 */ /* 0x000fe200000000bb */
[C---:B------:R-:W-:Y:S01]  /*0c60*/  IMAD R29, R18.reuse, 0x4, R35 ;  /* 0x00000004121d7824 */ /* 0x040fe200078e0223 */
[----:B------:R-:W-:Y:S01]  /*0c70*/  LEA.HI.X.SX32 R41, R41, R0, 0x1, P1 ;  /* 0x0000000029297211 */ /* 0x000fe200008f0eff */
[----:B------:R-:W2:Y:S01]  /*0c80*/  LDG.E.U16 R28, desc[UR10][R32.64] ;  /* 0x0000000a201c7981 */ /* 0x000ea2000c1e1500 */
[----:B------:R-:W-:Y:S01]  /*0c90*/  PRMT R194, RZ, 0x7610, R194 ;  /* 0x00007610ffc27816 */ /* 0x000fe200000000c2 */
[C---:B------:R-:W-:Y:S01]  /*0ca0*/  IMAD R43, R18.reuse, 0x4, R29 ;  /* 0x00000004122b7824 */ /* 0x040fe200078e021d */
[----:B------:R-:W-:Y:S01]  /*0cb0*/  LEA R34, P0, R35, R5, 0x1 ;  /* 0x0000000523227211 */ /* 0x000fe200078008ff */
[----:B------:R1:W2:Y:S01]  /*0cc0*/  LDG.E.U16 R27, desc[UR10][R40.64] ;  /* 0x0000000a281b7981 */ /* 0x0002a2000c1e1500 */
[----:B------:R-:W-:Y:S01]  /*0cd0*/  PRMT R195, RZ, 0x7610, R195 ;  /* 0x00007610ffc37816 */ /* 0x000fe200000000c3 */
[----:B------:R-:W0:Y:S01]  /*0ce0*/  LDC R219, c[0x0][0x3c4] ;  /* 0x0000f100ffdb7b82 */ /* 0x000e220000000800 */
[----:B------:R-:W-:-:S02]  /*0cf0*/  LEA R31, R18, R43, 0x2 ;  /* 0x0000002b121f7211 */ /* 0x000fc400078e10ff */
[----:B------:R-:W-:Y:S02]  /*0d00*/  LEA.HI.X.SX32 R35, R35, R0, 0x1, P0 ;  /* 0x0000000023237211 */ /* 0x000fe400000f0eff */
[----:B------:R-:W-:Y:S01]  /*0d10*/  LEA R36, P0, R29, R5, 0x1 ;  /* 0x000000051d247211 */ /* 0x000fe200078008ff */
[----:B-1----:R-:W-:-:S03]  /*0d20*/  IMAD R41, R18, 0x4, R31 ;  /* 0x0000000412297824 */ /* 0x002fc600078e021f */
[-C--:B------:R-:W-:Y:S01]  /*0d30*/  LEA.HI.X.SX32 R37, R29, R0.reuse, 0x1, P0 ;  /* 0x000000001d257211 */ /* 0x080fe200000f0eff */
[----:B------:R-:W1:Y:S01]  /*0d40*/  LDC R220, c[0x0][0x3c4] ;  /* 0x0000f100ffdc7b82 */ /* 0x000e620000000800 */
[C---:B------:R-:W-:Y:S01]  /*0d50*/  IMAD R33, R18.reuse, 0x4, R41 ;  /* 0x0000000412217824 */ /* 0x040fe200078e0229 */
[C---:B------:R-:W-:Y:S01]  /*0d60*/  LEA R38, P0, R31.reuse, R5, 0x1 ;  /* 0x000000051f267211 */ /* 0x040fe200078008ff */
[----:B------:R0:W2:Y:S03]  /*0d70*/  LDG.E.U16 R29, desc[UR10][R34.64] ;  /* 0x0000000a221d7981 */ /* 0x0000a6000c1e1500 */
[C---:B------:R-:W-:Y:S01]  /*0d80*/  LEA R47, R18.reuse, R33, 0x2 ;  /* 0x00000021122f7211 */ /* 0x040fe200078e10ff */
[----:B------:R0:W2:Y:S01]  /*0d90*/  LDG.E.U16 R30, desc[UR10][R36.64] ;  /* 0x0000000a241e7981 */ /* 0x0000a2000c1e1500 */
[----:B------:R-:W-:Y:S01]  /*0da0*/  LEA.HI.X.SX32 R39, R31, R0, 0x1, P0 ;  /* 0x000000001f277211 */ /* 0x000fe200000f0eff */
[----:B------:R-:W1:Y:S01]  /*0db0*/  LDC R221, c[0x0][0x3c4] ;  /* 0x0000f100ffdd7b82 */ /* 0x000e620000000800 */
[----:B------:R-:W-:Y:S01]  /*0dc0*/  LEA R40, P0, R41, R5, 0x1 ;  /* 0x0000000529287211 */ /* 0x000fe200078008ff */
[----:B0-----:R-:W-:-:S03]  /*0dd0*/  IMAD R35, R18, 0x4, R47 ;  /* 0x0000000412237824 */ /* 0x001fc600078e022f */
[-C--:B------:R-:W-:Y:S01]  /*0de0*/  LEA.HI.X.SX32 R41, R41, R0.reuse, 0x1, P0 ;  /* 0x0000000029297211 */ /* 0x080fe200000f0eff */
[----:B------:R0:W2:Y:S01]  /*0df0*/  LDG.E.U16 R32, desc[UR10][R38.64] ;  /* 0x0000000a26207981 */ /* 0x0000a2000c1e1500 */
[-C--:B------:R-:W-:Y:S01]  /*0e00*/  LEA R42, P1, R43, R5.reuse, 0x1 ;  /* 0x000000052b2a7211 */ /* 0x080fe200078208ff */
[C---:B------:R-:W-:Y:S01]  /*0e10*/  IMAD R37, R18.reuse, 0x4, R35 ;  /* 0x0000000412257824 */ /* 0x040fe200078e0223 */
[-C--:B------:R-:W-:Y:S01]  /*0e20*/  LEA R44, P0, R33, R5.reuse, 0x1 ;  /* 0x00000005212c7211 */ /* 0x080fe200078008ff */
[----:B------:R-:W1:Y:S01]  /*0e30*/  LDC R224, c[0x0][0x3c4] ;  /* 0x0000f100ffe07b82 */ /* 0x000e620000000800 */
[-C--:B------:R-:W-:Y:S02]  /*0e40*/  LEA.HI.X.SX32 R43, R43, R0.reuse, 0x1, P1 ;  /* 0x000000002b2b7211 */ /* 0x080fe400008f0eff */
[-C--:B------:R-:W-:Y:S02]  /*0e50*/  LEA.HI.X.SX32 R45, R33, R0.reuse, 0x1, P0 ;  /* 0x00000000212d7211 */ /* 0x080fe400000f0eff */
[C---:B------:R-:W-:Y:S01]  /*0e60*/  LEA R48, P0, R35.reuse, R5, 0x1 ;  /* 0x0000000523307211 */ /* 0x040fe200078008ff */
[----:B------:R0:W2:Y:S02]  /*0e70*/  LDG.E.U16 R31, desc[UR10][R42.64] ;  /* 0x0000000a2a1f7981 */ /* 0x0000a4000c1e1500 */
[C---:B0-----:R-:W-:Y:S01]  /*0e80*/  LEA R39, R18.reuse, R37, 0x2 ;  /* 0x0000002512277211 */ /* 0x041fe200078e10ff */
[----:B------:R-:W0:Y:S01]  /*0e90*/  LDC R223, c[0x0][0x3c4] ;  /* 0x0000f100ffdf7b82 */ /* 0x000e220000000800 */
[----:B------:R-:W-:Y:S01]  /*0ea0*/  LEA.HI.X.SX32 R49, R35, R0, 0x1, P0 ;  /* 0x0000000023317211 */ /* 0x000fe200000f0eff */
[----:B------:R1:W2:Y:S01]  /*0eb0*/  LDG.E.U16 R33, desc[UR10][R40.64] ;  /* 0x0000000a28217981 */ /* 0x0002a2000c1e1500 */
[----:B------:R-:W-:Y:S01]  /*0ec0*/  LEA R46, P1, R47, R5, 0x1 ;  /* 0x000000052f2e7211 */ /* 0x000fe200078208ff */
[----:B------:R-:W-:-:S02]  /*0ed0*/  IMAD R53, R18, 0x4, R39 ;  /* 0x0000000412357824 */ /* 0x000fc400078e0227 */
[----:B------:R1:W2:Y:S01]  /*0ee0*/  LDG.E.U16 R34, desc[UR10][R44.64] ;  /* 0x0000000a2c227981 */ /* 0x0002a2000c1e1500 */
[-C--:B------:R-:W-:Y:S01]  /*0ef0*/  LEA R42, P0, R37, R5.reuse, 0x1 ;  /* 0x00000005252a7211 */ /* 0x080fe200078008ff */
[----:B------:R-:W0:Y:S01]  /*0f00*/  LDC R225, c[0x0][0x3c4] ;  /* 0x0000f100ffe17b82 */ /* 0x000e220000000800 */
[-C--:B------:R-:W-:Y:S01]  /*0f10*/  LEA.HI.X.SX32 R47, R47, R0.reuse, 0x1, P1 ;  /* 0x000000002f2f7211 */ /* 0x080fe200008f0eff */
[----:B------:R-:W2:Y:S01]  /*0f20*/  LDG.E.U16 R36, desc[UR10][R48.64] ;  /* 0x0000000a30247981 */ /* 0x000ea2000c1e1500 */
[-C--:B------:R-:W-:Y:S01]  /*0f30*/  LEA.HI.X.SX32 R43, R37, R0.reuse, 0x1, P0 ;  /* 0x00000000252b7211 */ /* 0x080fe200000f0eff */
[----:B-1----:R-:W-:Y:S01]  /*0f40*/  IMAD R41, R18, 0x4, R53 ;  /* 0x0000000412297824 */ /* 0x002fe200078e0235 */
[CC--:B------:R-:W-:Y:S01]  /*0f50*/  LEA R50, P0, R39.reuse, R5.reuse, 0x1 ;  /* 0x0000000527327211 */ /* 0x0c0fe200078008ff */
[----:B------:R1:W2:Y:S01]  /*0f60*/  LDG.E.U16 R35, desc[UR10][R46.64] ;  /* 0x0000000a2e237981 */ /* 0x0002a2000c1e1500 */
[----:B------:R-:W-:Y:S01]  /*0f70*/  PRMT R196, RZ, 0x7610, R196 ;  /* 0x00007610ffc47816 */ /* 0x000fe200000000c4 */
[----:B------:R-:W0:Y:S01]  /*0f80*/  LDC R228, c[0x0][0x3c4] ;  /* 0x0000f100ffe47b82 */ /* 0x000e220000000800 */
[----:B------:R-:W-:Y:S01]  /*0f90*/  LEA.HI.X.SX32 R51, R39, R0, 0x1, P0 ;  /* 0x0000000027337211 */ /* 0x000fe200000f0eff */
[----:B------:R1:W2:Y:S01]  /*0fa0*/  LDG.E.U16 R37, desc[UR10][R42.64] ;  /* 0x0000000a2a257981 */ /* 0x0002a2000c1e1500 */
[----:B------:R-:W-:-:S02]  /*0fb0*/  LEA R44, P0, R41, R5, 0x1 ;  /* 0x00000005292c7211 */ /* 0x000fc400078008ff */
[----:B------:R-:W-:Y:S01]  /*0fc0*/  LEA R52, P1, R53, R5, 0x1 ;  /* 0x0000000535347211 */ /* 0x000fe200078208ff */
[----:B------:R-:W2:Y:S01]  /*0fd0*/  LDG.E.U16 R38, desc[UR10][R50.64] ;  /* 0x0000000a32267981 */ /* 0x000ea2000c1e1500 */
[----:B-1----:R-:W-:Y:S01]  /*0fe0*/  LEA R47, R18, R41, 0x2 ;  /* 0x00000029122f7211 */ /* 0x002fe200078e10ff */
[----:B------:R-:W1:Y:S01]  /*0ff0*/  LDC R229, c[0x0][0x3c4] ;  /* 0x0000f100ffe57b82 */ /* 0x000e620000000800 */
[----:B------:R-:W-:-:S03]  /*1000*/  LEA.HI.X.SX32 R45, R41, R0, 0x1, P0 ;  /* 0x00000000292d7211 */ /* 0x000fc600000f0eff */
[C---:B------:R-:W-:Y:S01]  /*1010*/  IMAD R41, R18.reuse, 0x4, R47 ;  /* 0x0000000412297824 */ /* 0x040fe200078e022f */
[-C--:B------:R-:W-:Y:S01]  /*1020*/  LEA.HI.X.SX32 R53, R53, R0.reuse, 0x1, P1 ;  /* 0x0000000035357211 */ /* 0x080fe200008f0eff */
[----:B------:R-:W2:Y:S02]  /*1030*/  LDG.E.U16 R40, desc[UR10][R44.64] ;  /* 0x0000000a2c287981 */ /* 0x000ea4000c1e1500 */
[C---:B------:R-:W-:Y:S01]  /*1040*/  IMAD R55, R18.reuse, 0x4, R41 ;  /* 0x0000000412377824 */ /* 0x040fe200078e0229 */
[C---:B------:R-:W-:Y:S01]  /*1050*/  LEA R46, P0, R47.reuse, R5, 0x1 ;  /* 0x000000052f2e7211 */ /* 0x040fe200078008ff */
[----:B------:R0:W2:Y:S01]  /*1060*/  LDG.E.U16 R39, desc[UR10][R52.64] ;  /* 0x0000000a34277981 */ /* 0x0000a2000c1e1500 */
[----:B------:R-:W-:Y:S01]  /*1070*/  PRMT R197, RZ, 0x7610, R197 ;  /* 0x00007610ffc57816 */ /* 0x000fe200000000c5 */
[----:B------:R-:W1:Y:S01]  /*1080*/  LDC R232, c[0x0][0x3c4] ;  /* 0x0000f100ffe87b82 */ /* 0x000e620000000800 */
[----:B------:R-:W-:Y:S02]  /*1090*/  LEA R43, R18, R55, 0x2 ;  /* 0x00000037122b7211 */ /* 0x000fe400078e10ff */
[----:B------:R-:W-:-:S02]  /*10a0*/  LEA.HI.X.SX32 R47, R47, R0, 0x1, P0 ;  /* 0x000000002f2f7211 */ /* 0x000fc400000f0eff */
[----:B------:R-:W-:Y:S01]  /*10b0*/  LEA R48, P0, R41, R5, 0x1 ;  /* 0x0000000529307211 */ /* 0x000fe200078008ff */
[----:B0-----:R-:W-:-:S03]  /*10c0*/  IMAD R53, R18, 0x4, R43 ;  /* 0x0000000412357824 */ /* 0x001fc600078e022b */
[-C--:B------:R-:W-:Y:S01]  /*10d0*/  LEA.HI.X.SX32 R49, R41, R0.reuse, 0x1, P0 ;  /* 0x0000000029317211 */ /* 0x080fe200000f0eff */
[----:B------:R-:W0:Y:S01]  /*10e0*/  LDC R233, c[0x0][0x3c4] ;  /* 0x0000f100ffe97b82 */ /* 0x000e220000000800 */
[C---:B------:R-:W-:Y:S01]  /*10f0*/  IMAD R45, R18.reuse, 0x4, R53 ;  /* 0x00000004122d7824 */ /* 0x040fe200078e0235 */
[C---:B------:R-:W-:Y:S01]  /*1100*/  LEA R50, P0, R43.reuse, R5, 0x1 ;  /* 0x000000052b327211 */ /* 0x040fe200078008ff */
[----:B------:R1:W2:Y:S03]  /*1110*/  LDG.E.U16 R41, desc[UR10][R46.64] ;  /* 0x0000000a2e297981 */ /* 0x0002a6000c1e1500 */
[C---:B------:R-:W-:Y:S01]  /*1120*/  LEA R59, R18.reuse, R45, 0x2 ;  /* 0x0000002d123b7211 */ /* 0x040fe200078e10ff */
[----:B------:R1:W2:Y:S01]  /*1130*/  LDG.E.U16 R42, desc[UR10][R48.64] ;  /* 0x0000000a302a7981 */ /* 0x0002a2000c1e1500 */
[----:B------:R-:W-:Y:S01]  /*1140*/  LEA.HI.X.SX32 R51, R43, R0, 0x1, P0 ;  /* 0x000000002b337211 */ /* 0x000fe200000f0eff */
[----:B------:R-:W0:Y:S01]  /*1150*/  LDC R235, c[0x0][0x3c4] ;  /* 0x0000f100ffeb7b82 */ /* 0x000e220000000800 */
[----:B------:R-:W-:Y:S01]  /*1160*/  LEA R52, P0, R53, R5, 0x1 ;  /* 0x0000000535347211 */ /* 0x000fe200078008ff */
[----:B-1----:R-:W-:-:S03]  /*1170*/  IMAD R47, R18, 0x4, R59 ;  /* 0x00000004122f7824 */ /* 0x002fc600078e023b */
[-C--:B------:R-:W-:Y:S01]  /*1180*/  LEA.HI.X.SX32 R53, R53, R0.reuse, 0x1, P0 ;  /* 0x0000000035357211 */ /* 0x080fe200000f0eff */
[----:B------:R1:W2:Y:S01]  /*1190*/  LDG.E.U16 R44, desc[UR10][R50.64] ;  /* 0x0000000a322c7981 */ /* 0x0002a2000c1e1500 */
[-C--:B------:R-:W-:Y:S01]  /*11a0*/  LEA R54, P1, R55, R5.reuse, 0x1 ;  /* 0x0000000537367211 */ /* 0x080fe200078208ff */
[C---:B------:R-:W-:Y:S01]  /*11b0*/  IMAD R49, R18.reuse, 0x4, R47 ;  /* 0x0000000412317824 */ /* 0x040fe200078e022f */
[-C--:B------:R-:W-:Y:S01]  /*11c0*/  LEA R56, P0, R45, R5.reuse, 0x1 ;  /* 0x000000052d387211 */ /* 0x080fe200078008ff */
[----:B------:R-:W0:Y:S01]  /*11d0*/  LDC R236, c[0x0][0x3c4] ;  /* 0x0000f100ffec7b82 */ /* 0x000e220000000800 */
[-C--:B------:R-:W-:Y:S02]  /*11e0*/  LEA.HI.X.SX32 R55, R55, R0.reuse, 0x1, P1 ;  /* 0x0000000037377211 */ /* 0x080fe400008f0eff */
[-C--:B------:R-:W-:Y:S02]  /*11f0*/  LEA.HI.X.SX32 R57, R45, R0.reuse, 0x1, P0 ;  /* 0x000000002d397211 */ /* 0x080fe400000f0eff */
[C---:B------:R-:W-:Y:S01]  /*1200*/  LEA R60, P0, R47.reuse, R5, 0x1 ;  /* 0x000000052f3c7211 */ /* 0x040fe200078008ff */
[----:B------:R1:W2:Y:S02]  /*1210*/  LDG.E.U16 R43, desc[UR10][R54.64] ;  /* 0x0000000a362b7981 */ /* 0x0002a4000c1e1500 */
[C---:B-1----:R-:W-:Y:S01]  /*1220*/  LEA R51, R18.reuse, R49, 0x2 ;  /* 0x0000003112337211 */ /* 0x042fe200078e10ff */
[----:B------:R-:W1:Y:S01]  /*1230*/  LDC R237, c[0x0][0x3c4] ;  /* 0x0000f100ffed7b82 */ /* 0x000e620000000800 */
[----:B------:R-:W-:Y:S01]  /*1240*/  LEA.HI.X.SX32 R61, R47, R0, 0x1, P0 ;  /* 0x000000002f3d7211 */ /* 0x000fe200000f0eff */
[----:B------:R0:W2:Y:S01]  /*1250*/  LDG.E.U16 R45, desc[UR10][R52.64] ;  /* 0x0000000a342d7981 */ /* 0x0000a2000c1e1500 */
[----:B------:R-:W-:Y:S01]  /*1260*/  LEA R58, P1, R59, R5, 0x1 ;  /* 0x000000053b3a7211 */ /* 0x000fe200078208ff */
[----:B------:R-:W-:-:S02]  /*1270*/  IMAD R65, R18, 0x4, R51 ;  /* 0x0000000412417824 */ /* 0x000fc400078e0233 */
[----:B------:R0:W2:Y:S01]  /*1280*/  LDG.E.U16 R46, desc[UR10][R56.64] ;  /* 0x0000000a382e7981 */ /* 0x0000a2000c1e1500 */
[-C--:B------:R-:W-:Y:S01]  /*1290*/  LEA R54, P0, R49, R5.reuse, 0x1 ;  /* 0x0000000531367211 */ /* 0x080fe200078008ff */
[----:B------:R-:W1:Y:S01]  /*12a0*/  LDC R239, c[0x0][0x3c4] ;  /* 0x0000f100ffef7b82 */ /* 0x000e620000000800 */
[-C--:B------:R-:W-:Y:S01]  /*12b0*/  LEA.HI.X.SX32 R59, R59, R0.reuse, 0x1, P1 ;  /* 0x000000003b3b7211 */ /* 0x080fe200008f0eff */
[----:B------:R-:W2:Y:S01]  /*12c0*/  LDG.E.U16 R48, desc[UR10][R60.64] ;  /* 0x0000000a3c307981 */ /* 0x000ea2000c1e1500 */
[-C--:B------:R-:W-:Y:S01]  /*12d0*/  LEA.HI.X.SX32 R55, R49, R0.reuse, 0x1, P0 ;  /* 0x0000000031377211 */ /* 0x080fe200000f0eff */
[----:B0-----:R-:W-:Y:S01]  /*12e0*/  IMAD R53, R18, 0x4, R65 ;  /* 0x0000000412357824 */ /* 0x001fe200078e0241 */
[CC--:B------:R-:W-:Y:S01]  /*12f0*/  LEA R62, P0, R51.reuse, R5.reuse, 0x1 ;  /* 0x00000005333e7211 */ /* 0x0c0fe200078008ff */
[----:B------:R0:W2:Y:S01]  /*1300*/  LDG.E.U16 R47, desc[UR10][R58.64] ;  /* 0x0000000a3a2f7981 */ /* 0x0000a2000c1e1500 */
[----:B------:R-:W-:Y:S01]  /*1310*/  PRMT R198, RZ, 0x7610, R198 ;  /* 0x00007610ffc67816 */ /* 0x000fe200000000c6 */
[----:B------:R-:W1:Y:S01]  /*1320*/  LDC R240, c[0x0][0x3c4] ;  /* 0x0000f100fff07b82 */ /* 0x000e620000000800 */
[----:B------:R-:W-:Y:S01]  /*1330*/  LEA.HI.X.SX32 R63, R51, R0, 0x1, P0 ;  /* 0x00000000333f7211 */ /* 0x000fe200000f0eff */
[----:B------:R0:W2:Y:S01]  /*1340*/  LDG.E.U16 R49, desc[UR10][R54.64] ;  /* 0x0000000a36317981 */ /* 0x0000a2000c1e1500 */
[----:B------:R-:W-:-:S02]  /*1350*/  LEA R56, P0, R53, R5, 0x1 ;  /* 0x0000000535387211 */ /* 0x000fc400078008ff */
[----:B------:R-:W-:Y:S01]  /*1360*/  LEA R64, P1, R65, R5, 0x1 ;  /* 0x0000000541407211 */ /* 0x000fe200078208ff */
[----:B------:R0:W2:Y:S02]  /*1370*/  LDG.E.U16 R50, desc[UR10][R62.64] ;  /* 0x0000000a3e327981 */ /* 0x0000a4000c1e1500 */
[----:B0-----:R-:W-:Y:S01]  /*1380*/  LEA R59, R18, R53, 0x2 ;  /* 0x00000035123b7211 */ /* 0x001fe200078e10ff */
[----:B------:R-:W0:Y:S01]  /*1390*/  LDC R241, c[0x0][0x3c4] ;  /* 0x0000f100fff17b82 */ /* 0x000e220000000800 */
[----:B------:R-:W-:-:S03]  /*13a0*/  LEA.HI.X.SX32 R57, R53, R0, 0x1, P0 ;  /* 0x0000000035397211 */ /* 0x000fc600000f0eff */
[C---:B------:R-:W-:Y:S01]  /*13b0*/  IMAD R53, R18.reuse, 0x4, R59 ;  /* 0x0000000412357824 */ /* 0x040fe200078e023b */
[----:B------:R-:W-:Y:S01]  /*13c0*/  LEA R58, P0, R59, R5, 0x1 ;  /* 0x000000053b3a7211 */ /* 0x000fe200078008ff */
[----:B------:R-:W2:Y:S02]  /*13d0*/  LDG.E.U16 R52, desc[UR10][R56.64] ;  /* 0x0000000a38347981 */ /* 0x000ea4000c1e1500 */
[C---:B------:R-:W-:Y:S01]  /*13e0*/  IMAD R67, R18.reuse, 0x4, R53 ;  /* 0x0000000412437824 */ /* 0x040fe200078e0235 */
[----:B------:R-:W-:Y:S01]  /*13f0*/  PRMT R199, RZ, 0x7610, R199 ;  /* 0x00007610ffc77816 */ /* 0x000fe200000000c7 */
[----:B------:R-:W0:Y:S03]  /*1400*/  LDC R243, c[0x0][0x3c4] ;  /* 0x0000f100fff37b82 */ /* 0x000e260000000800 */
[----:B------:R-:W-:-:S05]  /*1410*/  LEA R55, R18, R67, 0x2 ;  /* 0x0000004312377211 */ /* 0x000fca00078e10ff */
[C---:B------:R-:W-:Y:S01]  /*1420*/  IMAD R69, R18.reuse, 0x4, R55 ;  /* 0x0000000412457824 */ /* 0x040fe200078e0237 */
[----:B------:R-:W-:Y:S01]  /*1430*/  LEA.HI.X.SX32 R59, R59, R0, 0x1, P0 ;  /* 0x000000003b3b7211 */ /* 0x000fe200000f0eff */
[----:B------:R-:W0:Y:S02]  /*1440*/  LDC R244, c[0x0][0x3c4] ;  /* 0x0000f100fff47b82 */ /* 0x000e240000000800 */
[----:B------:R-:W-:Y:S01]  /*1450*/  IMAD R71, R18, 0x4, R69 ;  /* 0x0000000412477824 */ /* 0x000fe200078e0245 */
[----:B------:R-:W-:-:S04]  /*1460*/  LEA R60, P0, R53, R5, 0x1 ;  /* 0x00000005353c7211 */ /* 0x000fc800078008ff */
[----:B------:R-:W-:Y:S01]  /*1470*/  LEA R73, R18, R71, 0x2 ;  /* 0x0000004712497211 */ /* 0x000fe200078e10ff */
[----:B------:R-:W0:Y:S01]  /*1480*/  LDC R245, c[0x0][0x3c4] ;  /* 0x0000f100fff57b82 */ /* 0x000e220000000800 */
[----:B------:R-:W-:Y:S02]  /*1490*/  LEA.HI.X.SX32 R61, R53, R0, 0x1, P0 ;  /* 0x00000000353d7211 */ /* 0x000fe400000f0eff */
[----:B------:R1:W2:Y:S01]  /*14a0*/  LDG.E.U16 R53, desc[UR10][R58.64] ;  /* 0x0000000a3a357981 */ /* 0x0002a2000c1e1500 */
[----:B------:R-:W-:-:S03]  /*14b0*/  LEA R62, P0, R55, R5, 0x1 ;  /* 0x00000005373e7211 */ /* 0x000fc600078008ff */
[----:B------:R3:W2:Y:S01]  /*14c0*/  LDG.E.U16 R54, desc[UR10][R60.64] ;  /* 0x0000000a3c367981 */ /* 0x0006a2000c1e1500 */
[----:B------:R-:W-:Y:S01]  /*14d0*/  PRMT R200, RZ, 0x7610, R200 ;  /* 0x00007610ffc87816 */ /* 0x000fe200000000c8 */
[----:B------:R-:W0:Y:S01]  /*14e0*/  LDC R247, c[0x0][0x3c4] ;  /* 0x0000f100fff77b82 */ /* 0x000e220000000800 */
[----:B-1----:R-:W-:-:S04]  /*14f0*/  IMAD R59, R18, 0x4, R73 ;  /* 0x00000004123b7824 */ /* 0x002fc800078e0249 */
[C---:B------:R-:W-:Y:S01]  /*1500*/  IMAD R75, R18.reuse, 0x4, R59 ;  /* 0x00000004124b7824 */ /* 0x040fe200078e023b */
[-C--:B------:R-:W-:Y:S02]  /*1510*/  LEA.HI.X.SX32 R65, R65, R0.reuse, 0x1, P1 ;  /* 0x0000000041417211 */ /* 0x080fe400008f0eff */
[----:B------:R-:W1:Y:S02]  /*1520*/  LDC R248, c[0x0][0x3c4] ;  /* 0x0000f100fff87b82 */ /* 0x000e640000000800 */
[----:B---3--:R-:W-:Y:S01]  /*1530*/  LEA R61, R18, R75, 0x2 ;  /* 0x0000004b123d7211 */ /* 0x008fe200078e10ff */
[----:B------:R3:W2:Y:S01]  /*1540*/  LDG.E.U16 R51, desc[UR10][R64.64] ;  /* 0x0000000a40337981 */ /* 0x0006a2000c1e1500 */
[----:B------:R-:W-:-:S03]  /*1550*/  LEA.HI.X.SX32 R63, R55, R0, 0x1, P0 ;  /* 0x00000000373f7211 */ /* 0x000fc600000f0eff */
[C---:B------:R-:W-:Y:S01]  /*1560*/  IMAD R77, R18.reuse, 0x4, R61 ;  /* 0x00000004124d7824 */ /* 0x040fe200078e023d */
[----:B------:R-:W-:Y:S01]  /*1570*/  PRMT R201, RZ, 0x7610, R201 ;  /* 0x00007610ffc97816 */ /* 0x000fe200000000c9 */
[----:B------:R5:W2:Y:S01]  /*1580*/  LDG.E.U16 R56, desc[UR10][R62.64] ;  /* 0x0000000a3e387981 */ /* 0x000aa2000c1e1500 */
[----:B------:R-:W-:Y:S01]  /*1590*/  PRMT R202, RZ, 0x7610, R202 ;  /* 0x00007610ffca7816 */ /* 0x000fe200000000ca */
[----:B------:R-:W0:Y:S01]  /*15a0*/  LDC R250, c[0x0][0x3c4] ;  /* 0x0000f100fffa7b82 */ /* 0x000e220000000800 */
[----:B---3--:R-:W-:Y:S01]  /*15b0*/  LEA R64, P0, R69, R5, 0x1 ;  /* 0x0000000545407211 */ /* 0x008fe200078008ff */
[----:B-----5:R-:W-:-:S03]  /*15c0*/  IMAD R63, R18, 0x4, R77 ;  /* 0x00000004123f7824 */ /* 0x020fc600078e024d */
[----:B------:R-:W-:-:S03]  /*15d0*/  LEA.HI.X.SX32 R65, R69, R0, 0x1, P0 ;  /* 0x0000000045417211 */ /* 0x000fc600000f0eff */
[----:B------:R-:W3:Y:S01]  /*15e0*/  LDC R249, c[0x0][0x3c4] ;  /* 0x0000f100fff97b82 */ /* 0x000ee20000000800 */
[----:B------:R-:W-:Y:S01]  /*15f0*/  LEA R79, R18, R63, 0x2 ;  /* 0x0000003f124f7211 */ /* 0x000fe200078e10ff */
[----:B------:R5:W2:Y:S01]  /*1600*/  LDG.E.U16 R57, desc[UR10][R64.64] ;  /* 0x0000000a40397981 */ /* 0x000aa2000c1e1500 */
[----:B------:R-:W-:Y:S02]  /*1610*/  LEA R66, P1, R67, R5, 0x1 ;  /* 0x0000000543427211 */ /* 0x000fe400078208ff */
[----:B------:R-:W-:-:S03]  /*1620*/  PRMT R203, RZ, 0x7610, R203 ;  /* 0x00007610ffcb7816 */ /* 0x000fc600000000cb */
[----:B------:R-:W0:Y:S01]  /*1630*/  LDC R252, c[0x0][0x3c4] ;  /* 0x0000f100fffc7b82 */ /* 0x000e220000000800 */
[----:B-----5:R-:W-:Y:S01]  /*1640*/  IMAD R65, R18, 0x4, R79 ;  /* 0x0000000412417824 */ /* 0x020fe200078e024f */
[----:B------:R-:W-:-:S06]  /*1650*/  PRMT R204, RZ, 0x7610, R204 ;  /* 0x00007610ffcc7816 */ /* 0x000fcc00000000cc */
[----:B------:R-:W5:Y:S01]  /*1660*/  LDC R251, c[0x0][0x3c4] ;  /* 0x0000f100fffb7b82 */ /* 0x000f620000000800 */
[C---:B------:R-:W-:Y:S01]  /*1670*/  IMAD R81, R18.reuse, 0x4, R65 ;  /* 0x0000000412517824 */ /* 0x040fe200078e0241 */
[-C--:B------:R-:W-:Y:S02]  /*1680*/  LEA.HI.X.SX32 R67, R67, R0.reuse, 0x1, P1 ;  /* 0x0000000043437211 */ /* 0x080fe400008f0eff */
[C---:B------:R-:W-:Y:S02]  /*1690*/  LEA R68, P0, R71.reuse, R5, 0x1 ;  /* 0x0000000547447211 */ /* 0x040fe400078008ff */
[----:B------:R-:W-:Y:S01]  /*16a0*/  LEA R83, R18, R81, 0x2 ;  /* 0x0000005112537211 */ /* 0x000fe200078e10ff */
[----:B------:R1:W2:Y:S01]  /*16b0*/  LDG.E.U16 R55, desc[UR10][R66.64] ;  /* 0x0000000a42377981 */ /* 0x0002a2000c1e1500 */
[----:B------:R-:W-:-:S03]  /*16c0*/  LEA.HI.X.SX32 R69, R71, R0, 0x1, P0 ;  /* 0x0000000047457211 */ /* 0x000fc600000f0eff */
[C---:B------:R-:W-:Y:S01]  /*16d0*/  IMAD R85, R18.reuse, 0x4, R83 ;  /* 0x0000000412557824 */ /* 0x040fe200078e0253 */
[-C--:B------:R-:W-:Y:S01]  /*16e0*/  LEA R70, P1, R73, R5.reuse, 0x1 ;  /* 0x0000000549467211 */ /* 0x080fe200078208ff */
[----:B------:R0:W2:Y:S01]  /*16f0*/  LDG.E.U16 R58, desc[UR10][R68.64] ;  /* 0x0000000a443a7981 */ /* 0x0000a2000c1e1500 */
[----:B-1----:R-:W-:Y:S01]  /*1700*/  LEA R66, P0, R59, R5, 0x1 ;  /* 0x000000053b427211 */ /* 0x002fe200078008ff */
[----:B------:R-:W-:-:S03]  /*1710*/  IMAD R87, R18, 0x4, R85 ;  /* 0x0000000412577824 */ /* 0x000fc600078e0255 */
[-C--:B------:R-:W-:Y:S02]  /*1720*/  LEA.HI.X.SX32 R67, R59, R0.reuse, 0x1, P0 ;  /* 0x000000003b437211 */ /* 0x080fe400000f0eff */
[----:B------:R-:W-:Y:S02]  /*1730*/  LEA R72, P0, R75, R5, 0x1 ;  /* 0x000000054b487211 */ /* 0x000fe400078008ff */
[-C--:B------:R-:W-:Y:S01]  /*1740*/  LEA.HI.X.SX32 R71, R73, R0.reuse, 0x1, P1 ;  /* 0x0000000049477211 */ /* 0x080fe200008f0eff */
[----:B------:R-:W2:Y:S01]  /*1750*/  LDG.E.U16 R60, desc[UR10][R66.64] ;  /* 0x0000000a423c7981 */ /* 0x000ea2000c1e1500 */
[C---:B------:R-:W-:Y:S02]  /*1760*/  LEA R89, R18.reuse, R87, 0x2 ;  /* 0x0000005712597211 */ /* 0x040fe400078e10ff */
[----:B------:R-:W-:Y:S01]  /*1770*/  LEA.HI.X.SX32 R73, R75, R0, 0x1, P0 ;  /* 0x000000004b497211 */ /* 0x000fe200000f0eff */
[----:B------:R1:W2:Y:S01]  /*1780*/  LDG.E.U16 R59, desc[UR10][R70.64] ;  /* 0x0000000a463b7981 */ /* 0x0002a2000c1e1500 */
[----:B------:R-:W-:Y:S01]  /*1790*/  LEA R74, P0, R61, R5, 0x1 ;  /* 0x000000053d4a7211 */ /* 0x000fe200078008ff */
[----:B------:R-:W-:-:S03]  /*17a0*/  IMAD R91, R18, 0x4, R89 ;  /* 0x00000004125b7824 */ /* 0x000fc600078e0259 */
[-C--:B------:R-:W-:Y:S02]  /*17b0*/  LEA.HI.X.SX32 R75, R61, R0.reuse, 0x1, P0 ;  /* 0x000000003d4b7211 */ /* 0x080fe400000f0eff */
[-C--:B0-----:R-:W-:Y:S01]  /*17c0*/  LEA R68, P0, R63, R5.reuse, 0x1 ;  /* 0x000000053f447211 */ /* 0x081fe200078008ff */
[C---:B------:R-:W-:Y:S01]  /*17d0*/  IMAD R93, R18.reuse, 0x4, R91 ;  /* 0x00000004125d7824 */ /* 0x040fe200078e025b */
[-C--:B------:R-:W-:Y:S01]  /*17e0*/  LEA R76, P1, R77, R5.reuse, 0x1 ;  /* 0x000000054d4c7211 */ /* 0x080fe200078208ff */
[----:B------:R0:W2:Y:S01]  /*17f0*/  LDG.E.U16 R61, desc[UR10][R72.64] ;  /* 0x0000000a483d7981 */ /* 0x0000a2000c1e1500 */
[----:B------:R-:W-:Y:S02]  /*1800*/  LEA.HI.X.SX32 R69, R63, R0, 0x1, P0 ;  /* 0x000000003f457211 */ /* 0x000fe400000f0eff */
[----:B-1----:R-:W-:Y:S01]  /*1810*/  LEA R70, P0, R79, R5, 0x1 ;  /* 0x000000054f467211 */ /* 0x002fe200078008ff */
[----:B------:R1:W2:Y:S01]  /*1820*/  LDG.E.U16 R62, desc[UR10][R74.64] ;  /* 0x0000000a4a3e7981 */ /* 0x0002a2000c1e1500 */
[----:B------:R-:W-:-:S02]  /*1830*/  LEA R95, R18, R93, 0x2 ;  /* 0x0000005d125f7211 */ /* 0x000fc400078e10ff */
[-C--:B------:R-:W-:Y:S01]  /*1840*/  LEA.HI.X.SX32 R77, R77, R0.reuse, 0x1, P1 ;  /* 0x000000004d4d7211 */ /* 0x080fe200008f0eff */
[----:B------:R-:W2:Y:S01]  /*1850*/  LDG.E.U16 R64, desc[UR10][R68.64] ;  /* 0x0000000a44407981 */ /* 0x000ea2000c1e1500 */
[-C--:B------:R-:W-:Y:S02]  /*1860*/  LEA.HI.X.SX32 R71, R79, R0.reuse, 0x1, P0 ;  /* 0x000000004f477211 */ /* 0x080fe400000f0eff */
[CC--:B0-----:R-:W-:Y:S01]  /*1870*/  LEA R72, P0, R65.reuse, R5.reuse, 0x1 ;  /* 0x0000000541487211 */ /* 0x0c1fe200078008ff */
[C---:B------:R-:W-:Y:S01]  /*1880*/  IMAD R97, R18.reuse, 0x4, R95 ;  /* 0x0000000412617824 */ /* 0x040fe200078e025f */
[----:B------:R0:W2:Y:S02]  /*1890*/  LDG.E.U16 R63, desc[UR10][R76.64] ;  /* 0x0000000a4c3f7981 */ /* 0x0000a4000c1e1500 */
[----:B------:R-:W-:Y:S01]  /*18a0*/  LEA.HI.X.SX32 R73, R65, R0, 0x1, P0 ;  /* 0x0000000041497211 */ /* 0x000fe200000f0eff */
[----:B------:R-:W-:Y:S01]  /*18b0*/  IMAD R99, R18, 0x4, R97 ;  /* 0x0000000412637824 */ /* 0x000fe200078e0261 */
[-C--:B-1----:R-:W-:Y:S01]  /*18c0*/  LEA R74, P1, R81, R5.reuse, 0x1 ;  /* 0x00000005514a7211 */ /* 0x082fe200078208ff */
[----:B------:R-:W2:Y:S01]  /*18d0*/  LDG.E.U16 R65, desc[UR10][R70.64] ;  /* 0x0000000a46417981 */ /* 0x000ea2000c1e1500 */
[----:B0-----:R-:W-:-:S03]  /*18e0*/  LEA R76, P0, R83, R5, 0x1 ;  /* 0x00000005534c7211 */ /* 0x001fc600078008ff */
[----:B------:R-:W2:Y:S01]  /*18f0*/  LDG.E.U16 R66, desc[UR10][R72.64] ;  /* 0x0000000a48427981 */ /* 0x000ea2000c1e1500 */
[C---:B------:R-:W-:Y:S02]  /*1900*/  LEA R101, R18.reuse, R99, 0x2 ;  /* 0x0000006312657211 */ /* 0x040fe400078e10ff */
[-C--:B------:R-:W-:Y:S02]  /*1910*/  LEA.HI.X.SX32 R77, R83, R0.reuse, 0x1, P0 ;  /* 0x00000000534d7211 */ /* 0x080fe400000f0eff */
[-C--:B------:R-:W-:Y:S02]  /*1920*/  LEA R78, P0, R85, R5.reuse, 0x1 ;  /* 0x00000005554e7211 */ /* 0x080fe400078008ff */
[-C--:B------:R-:W-:Y:S01]  /*1930*/  LEA.HI.X.SX32 R75, R81, R0.reuse, 0x1, P1 ;  /* 0x00000000514b7211 */ /* 0x080fe200008f0eff */
[----:B------:R-:W-:Y:S01]  /*1940*/  IMAD R103, R18, 0x4, R101 ;  /* 0x0000000412677824 */ /* 0x000fe200078e0265 */
[----:B------:R-:W-:Y:S01]  /*1950*/  LEA.HI.X.SX32 R79, R85, R0, 0x1, P0 ;  /* 0x00000000554f7211 */ /* 0x000fe200000f0eff */
[----:B------:R0:W2:Y:S01]  /*1960*/  LDG.E.U16 R68, desc[UR10][R76.64] ;  /* 0x0000000a4c447981 */ /* 0x0000a2000c1e1500 */
[----:B------:R-:W-:-:S02]  /*1970*/  LEA R80, P0, R87, R5, 0x1 ;  /* 0x0000000557507211 */ /* 0x000fc400078008ff */
[-C--:B------:R-:W-:Y:S01]  /*1980*/  LEA R82, P1, R89, R5.reuse, 0x1 ;  /* 0x0000000559527211 */ /* 0x080fe200078208ff */
[----:B------:R1:W2:Y:S01]  /*1990*/  LDG.E.U16 R69, desc[UR10][R78.64] ;  /* 0x0000000a4e457981 */ /* 0x0002a2000c1e1500 */
[-C--:B------:R-:W-:Y:S02]  /*19a0*/  LEA.HI.X.SX32 R81, R87, R0.reuse, 0x1, P0 ;  /* 0x0000000057517211 */ /* 0x080fe400000f0eff */
[-C--:B------:R-:W-:Y:S01]  /*19b0*/  LEA.HI.X.SX32 R83, R89, R0.reuse, 0x1, P1 ;  /* 0x0000000059537211 */ /* 0x080fe200008f0eff */
[C---:B------:R-:W-:Y:S01]  /*19c0*/  IMAD R89, R18.reuse, 0x4, R103 ;  /* 0x0000000412597824 */ /* 0x040fe200078e0267 */
[C---:B------:R-:W-:Y:S01]  /*19d0*/  LEA R84, P0, R91.reuse, R5, 0x1 ;  /* 0x000000055b547211 */ /* 0x040fe200078008ff */
[----:B------:R1:W2:Y:S03]  /*19e0*/  LDG.E.U16 R70, desc[UR10][R80.64] ;  /* 0x0000000a50467981 */ /* 0x0002a6000c1e1500 */
[----:B------:R-:W-:Y:S01]  /*19f0*/  LEA.HI.X.SX32 R85, R91, R0, 0x1, P0 ;  /* 0x000000005b557211 */ /* 0x000fe200000f0eff */
[----:B------:R1:W2:Y:S01]  /*1a00*/  LDG.E.U16 R71, desc[UR10][R82.64] ;  /* 0x0000000a52477981 */ /* 0x0002a2000c1e1500 */
[----:B------:R-:W-:-:S02]  /*1a10*/  LEA R91, R18, R89, 0x2 ;  /* 0x00000059125b7211 */ /* 0x000fc400078e10ff */
[CC--:B0-----:R-:W-:Y:S01]  /*1a20*/  LEA R76, P0, R93.reuse, R5.reuse, 0x1 ;  /* 0x000000055d4c7211 */ /* 0x0c1fe200078008ff */
[----:B------:R0:W2:Y:S02]  /*1a30*/  LDG.E.U16 R72, desc[UR10][R84.64] ;  /* 0x0000000a54487981 */ /* 0x0000a4000c1e1500 */
[C---:B------:R-:W-:Y:S01]  /*1a40*/  IMAD R105, R18.reuse, 0x4, R91 ;  /* 0x0000000412697824 */ /* 0x040fe200078e025b */
[----:B------:R-:W-:Y:S01]  /*1a50*/  LEA.HI.X.SX32 R77, R93, R0, 0x1, P0 ;  /* 0x000000005d4d7211 */ /* 0x000fe200000f0eff */
[----:B------:R-:W2:Y:S02]  /*1a60*/  LDG.E.U16 R67, desc[UR10][R74.64] ;  /* 0x0000000a4a437981 */ /* 0x000ea4000c1e1500 */
[C---:B------:R-:W-:Y:S01]  /*1a70*/  IMAD R93, R18.reuse, 0x4, R105 ;  /* 0x00000004125d7824 */ /* 0x040fe200078e0269 */
[----:B-1----:R-:W-:Y:S01]  /*1a80*/  LEA R78, P0, R95, R5, 0x1 ;  /* 0x000000055f4e7211 */ /* 0x002fe200078008ff */
[----:B------:R-:W2:Y:S03]  /*1a90*/  LDG.E.U16 R73, desc[UR10][R76.64] ;  /* 0x0000000a4c497981 */ /* 0x000ea6000c1e1500 */
[----:B------:R-:W-:-:S02]  /*1aa0*/  LEA R107, R18, R93, 0x2 ;  /* 0x0000005d126b7211 */ /* 0x000fc400078e10ff */
[-C--:B------:R-:W-:Y:S02]  /*1ab0*/  LEA R86, P1, R97, R5.reuse, 0x1 ;  /* 0x0000000561567211 */ /* 0x080fe400078208ff */
[-C--:B------:R-:W-:Y:S01]  /*1ac0*/  LEA.HI.X.SX32 R79, R95, R0.reuse, 0x1, P0 ;  /* 0x000000005f4f7211 */ /* 0x080fe200000f0eff */
[C---:B------:R-:W-:Y:S01]  /*1ad0*/  IMAD R95, R18.reuse, 0x4, R107 ;  /* 0x00000004125f7824 */ /* 0x040fe200078e026b */
[-C--:B------:R-:W-:Y:S02]  /*1ae0*/  LEA.HI.X.SX32 R87, R97, R0.reuse, 0x1, P1 ;  /* 0x0000000061577211 */ /* 0x080fe400008f0eff */
[C---:B------:R-:W-:Y:S01]  /*1af0*/  LEA R80, P0, R99.reuse, R5, 0x1 ;  /* 0x0000000563507211 */ /* 0x040fe200078008ff */
[----:B------:R-:W-:Y:S01]  /*1b00*/  IMAD R97, R18, 0x4, R95 ;  /* 0x0000000412617824 */ /* 0x000fe200078e025f */
[----:B------:R-:W2:Y:S02]  /*1b10*/  LDG.E.U16 R74, desc[UR10][R78.64] ;  /* 0x0000000a4e4a7981 */ /* 0x000ea4000c1e1500 */
[----:B------:R-:W-:-:S02]  /*1b20*/  LEA.HI.X.SX32 R81, R99, R0, 0x1, P0 ;  /* 0x0000000063517211 */ /* 0x000fc400000f0eff */
[C---:B------:R-:W-:Y:S01]  /*1b30*/  LEA R82, P0, R101.reuse, R5, 0x1 ;  /* 0x0000000565527211 */ /* 0x040fe200078008ff */
[----:B------:R1:W2:Y:S01]  /*1b40*/  LDG.E.U16 R75, desc[UR10][R86.64] ;  /* 0x0000000a564b7981 */ /* 0x0002a2000c1e1500 */
[C---:B------:R-:W-:Y:S02]  /*1b50*/  LEA R99, R18.reuse, R97, 0x2 ;  /* 0x0000006112637211 */ /* 0x040fe400078e10ff */
[-C--:B------:R-:W-:Y:S01]  /*1b60*/  LEA.HI.X.SX32 R83, R101, R0.reuse, 0x1, P0 ;  /* 0x0000000065537211 */ /* 0x080fe200000f0eff */
[----:B------:R1:W2:Y:S02]  /*1b70*/  LDG.E.U16 R76, desc[UR10][R80.64] ;  /* 0x0000000a504c7981 */ /* 0x0002a4000c1e1500 */
[C---:B------:R-:W-:Y:S01]  /*1b80*/  IMAD R101, R18.reuse, 0x4, R99 ;  /* 0x0000000412657824 */ /* 0x040fe200078e0263 */
[C---:B0-----:R-:W-:Y:S01]  /*1b90*/  LEA R84, P0, R103.reuse, R5, 0x1 ;  /* 0x0000000567547211 */ /* 0x041fe200078008ff */
[----:B------:R0:W2:Y:S02]  /*1ba0*/  LDG.E.U16 R77, desc[UR10][R82.64] ;  /* 0x0000000a524d7981 */ /* 0x0000a4000c1e1500 */
[----:B------:R-:W-:Y:S01]  /*1bb0*/  IMAD R109, R18, 0x4, R101 ;  /* 0x00000004126d7824 */ /* 0x000fe200078e0265 */
[----:B------:R-:W-:-:S04]  /*1bc0*/  LEA.HI.X.SX32 R85, R103, R0, 0x1, P0 ;  /* 0x0000000067557211 */ /* 0x000fc800000f0eff */
[----:B------:R-:W-:Y:S01]  /*1bd0*/  LEA R103, R18, R109, 0x2 ;  /* 0x0000006d12677211 */ /* 0x000fe200078e10ff */
[----:B------:R0:W2:Y:S01]  /*1be0*/  LDG.E.U16 R78, desc[UR10][R84.64] ;  /* 0x0000000a544e7981 */ /* 0x0000a2000c1e1500 */
[----:B-1----:R-:W-:-:S03]  /*1bf0*/  LEA R86, P0, R91, R5, 0x1 ;  /* 0x000000055b567211 */ /* 0x002fc600078008ff */
[C---:B------:R-:W-:Y:S01]  /*1c00*/  IMAD R111, R18.reuse, 0x4, R103 ;  /* 0x00000004126f7824 */ /* 0x040fe200078e0267 */
[-C--:B------:R-:W-:Y:S02]  /*1c10*/  LEA.HI.X.SX32 R87, R91, R0.reuse, 0x1, P0 ;  /* 0x000000005b577211 */ /* 0x080fe400000f0eff */
[C---:B------:R-:W-:Y:S01]  /*1c20*/  LEA R80, P0, R105.reuse, R5, 0x1 ;  /* 0x0000000569507211 */ /* 0x040fe200078008ff */
[C---:B------:R-:W-:Y:S02]  /*1c30*/  IMAD R115, R18.reuse, 0x4, R111 ;  /* 0x0000000412737824 */ /* 0x040fe400078e026f */
[----:B------:R1:W2:Y:S01]  /*1c40*/  LDG.E.U16 R90, desc[UR10][R86.64] ;  /* 0x0000000a565a7981 */ /* 0x0002a2000c1e1500 */
[----:B------:R-:W-:Y:S02]  /*1c50*/  LEA.HI.X.SX32 R81, R105, R0, 0x1, P0 ;  /* 0x0000000069517211 */ /* 0x000fe400000f0eff */
[C---:B------:R-:W-:Y:S02]  /*1c60*/  LEA R105, R18.reuse, R115, 0x2 ;  /* 0x0000007312697211 */ /* 0x040fe400078e10ff */
[----:B0-----:R-:W-:Y:S01]  /*1c70*/  LEA R82, P0, R93, R5, 0x1 ;  /* 0x000000055d527211 */ /* 0x001fe200078008ff */
[----:B------:R0:W2:Y:S02]  /*1c80*/  LDG.E.U16 R91, desc[UR10][R80.64] ;  /* 0x0000000a505b7981 */ /* 0x0000a4000c1e1500 */
[----:B------:R-:W-:-:S04]  /*1c90*/  IMAD R117, R18, 0x4, R105 ;  /* 0x0000000412757824 */ /* 0x000fc800078e0269 */
[----:B------:R-:W-:-:S05]  /*1ca0*/  IMAD R119, R18, 0x4, R117 ;  /* 0x0000000412777824 */ /* 0x000fca00078e0275 */
[----:B------:R-:W-:Y:S02]  /*1cb0*/  LEA R121, R18, R119, 0x2 ;  /* 0x0000007712797211 */ /* 0x000fe400078e10ff */
[----:B------:R-:W-:-:S03]  /*1cc0*/  LEA.HI.X.SX32 R83, R93, R0, 0x1, P0 ;  /* 0x000000005d537211 */ /* 0x000fc600000f0eff */
[C---:B------:R-:W-:Y:S01]  /*1cd0*/  IMAD R123, R18.reuse, 0x4, R121 ;  /* 0x00000004127b7824 */ /* 0x040fe200078e0279 */
[CC--:B------:R-:W-:Y:S01]  /*1ce0*/  LEA R84, P0, R95.reuse, R5.reuse, 0x1 ;  /* 0x000000055f547211 */ /* 0x0c0fe200078008ff */
[----:B------:R0:W3:Y:S02]  /*1cf0*/  LDG.E.U16 R94, desc[UR10][R82.64] ;  /* 0x0000000a525e7981 */ /* 0x0000e4000c1e1500 */
[C---:B------:R-:W-:Y:S01]  /*1d00*/  IMAD R125, R18.reuse, 0x4, R123 ;  /* 0x00000004127d7824 */ /* 0x040fe200078e027b */
[-C--:B------:R-:W-:Y:S02]  /*1d10*/  LEA.HI.X.SX32 R85, R95, R0.reuse, 0x1, P0 ;  /* 0x000000005f557211 */ /* 0x080fe400000f0eff */
[C---:B-1----:R-:W-:Y:S02]  /*1d20*/  LEA R86, P0, R97.reuse, R5, 0x1 ;  /* 0x0000000561567211 */ /* 0x042fe400078008ff */
[----:B------:R-:W-:Y:S01]  /*1d30*/  LEA R127, R18, R125, 0x2 ;  /* 0x0000007d127f7211 */ /* 0x000fe200078e10ff */
[----:B------:R1:W3:Y:S01]  /*1d40*/  LDG.E.U16 R98, desc[UR10][R84.64] ;  /* 0x0000000a54627981 */ /* 0x0002e2000c1e1500 */
[----:B------:R-:W-:-:S03]  /*1d50*/  LEA.HI.X.SX32 R87, R97, R0, 0x1, P0 ;  /* 0x0000000061577211 */ /* 0x000fc600000f0eff */
[----:B------:R-:W-:-:S04]  /*1d60*/  IMAD R97, R18, 0x4, R127 ;  /* 0x0000000412617824 */ /* 0x000fc800078e027f */
[----:B------:R-:W-:Y:S01]  /*1d70*/  IMAD R129, R18, 0x4, R97 ;  /* 0x0000000412817824 */ /* 0x000fe200078e0261 */
[----:B------:R-:W-:-:S04]  /*1d80*/  LEA R88, P1, R89, R5, 0x1 ;  /* 0x0000000559587211 */ /* 0x000fc800078208ff */
[----:B------:R-:W-:Y:S02]  /*1d90*/  LEA R131, R18, R129, 0x2 ;  /* 0x0000008112837211 */ /* 0x000fe400078e10ff */
[----:B0-----:R-:W-:-:S03]  /*1da0*/  LEA R80, P0, R99, R5, 0x1 ;  /* 0x0000000563507211 */ /* 0x001fc600078008ff */
[C---:B------:R-:W-:Y:S01]  /*1db0*/  IMAD R133, R18.reuse, 0x4, R131 ;  /* 0x0000000412857824 */ /* 0x040fe200078e0283 */
[-C--:B------:R-:W-:Y:S02]  /*1dc0*/  LEA.HI.X.SX32 R89, R89, R0.reuse, 0x1, P1 ;  /* 0x0000000059597211 */ /* 0x080fe400008f0eff */
[-C--:B------:R-:W-:Y:S01]  /*1dd0*/  LEA.HI.X.SX32 R81, R99, R0.reuse, 0x1, P0 ;  /* 0x0000000063517211 */ /* 0x080fe200000f0eff */
[----:B------:R-:W-:Y:S01]  /*1de0*/  IMAD R135, R18, 0x4, R133 ;  /* 0x0000000412877824 */ /* 0x000fe200078e0285 */
[-C--:B------:R-:W-:Y:S01]  /*1df0*/  LEA R92, P1, R107, R5.reuse, 0x1 ;  /* 0x000000056b5c7211 */ /* 0x080fe200078208ff */
[----:B------:R0:W3:Y:S01]  /*1e00*/  LDG.E.U16 R79, desc[UR10][R88.64] ;  /* 0x0000000a584f7981 */ /* 0x0000e2000c1e1500 */
[----:B------:R-:W-:Y:S02]  /*1e10*/  LEA R82, P0, R109, R5, 0x1 ;  /* 0x000000056d527211 */ /* 0x000fe400078008ff */
[-C--:B------:R-:W-:Y:S01]  /*1e20*/  LEA.HI.X.SX32 R93, R107, R0.reuse, 0x1, P1 ;  /* 0x000000006b5d7211 */ /* 0x080fe200008f0eff */
[----:B------:R4:W3:Y:S01]  /*1e30*/  LDG.E.U16 R99, desc[UR10][R86.64] ;  /* 0x0000000a56637981 */ /* 0x0008e2000c1e1500 */
[----:B------:R-:W-:-:S02]  /*1e40*/  LEA.HI.X.SX32 R83, R109, R0, 0x1, P0 ;  /* 0x000000006d537211 */ /* 0x000fc400000f0eff */
[----:B-1----:R-:W-:Y:S01]  /*1e50*/  LEA R84, P0, R103, R5, 0x1 ;  /* 0x0000000567547211 */ /* 0x002fe200078008ff */
[----:B------:R1:W3:Y:S01]  /*1e60*/  LDG.E.U16 R100, desc[UR10][R80.64] ;  /* 0x0000000a50647981 */ /* 0x0002e2000c1e1500 */
[C---:B------:R-:W-:Y:S02]  /*1e70*/  LEA R137, R18.reuse, R135, 0x2 ;  /* 0x0000008712897211 */ /* 0x040fe400078e10ff */
[-C--:B0-----:R-:W-:Y:S01]  /*1e80*/  LEA R88, P1, R101, R5.reuse, 0x1 ;  /* 0x0000000565587211 */ /* 0x081fe200078208ff */
[----:B------:R-:W3:Y:S01]  /*1e90*/  LDG.E.U16 R102, desc[UR10][R82.64] ;  /* 0x0000000a52667981 */ /* 0x000ee2000c1e1500 */
[-C--:B------:R-:W-:Y:S02]  /*1ea0*/  LEA.HI.X.SX32 R85, R103, R0.reuse, 0x1, P0 ;  /* 0x0000000067557211 */ /* 0x080fe400000f0eff */
[----:B------:R-:W-:Y:S01]  /*1eb0*/  LEA.HI.X.SX32 R89, R101, R0, 0x1, P1 ;  /* 0x0000000065597211 */ /* 0x000fe200008f0eff */
[----:B------:R-:W-:Y:S01]  /*1ec0*/  IMAD R139, R18, 0x4, R137 ;  /* 0x00000004128b7824 */ /* 0x000fe200078e0289 */
[-C--:B----4-:R-:W-:Y:S01]  /*1ed0*/  LEA R86, P0, R111, R5.reuse, 0x1 ;  /* 0x000000056f567211 */ /* 0x090fe200078008ff */
[----:B------:R-:W4:Y:S01]  /*1ee0*/  LDG.E.U16 R103, desc[UR10][R84.64] ;  /* 0x0000000a54677981 */ /* 0x000f22000c1e1500 */
[----:B-1----:R-:W-:-:S02]  /*1ef0*/  LEA R80, P1, R115, R5, 0x1 ;  /* 0x0000000573507211 */ /* 0x002fc400078208ff */
[-C--:B------:R-:W-:Y:S01]  /*1f00*/  LEA.HI.X.SX32 R87, R111, R0.reuse, 0x1, P0 ;  /* 0x000000006f577211 */ /* 0x080fe200000f0eff */
[----:B------:R0:W3:Y:S01]  /*1f10*/  LDG.E.U16 R101, desc[UR10][R88.64] ;  /* 0x0000000a58657981 */ /* 0x0000e2000c1e1500 */
[----:B------:R-:W-:Y:S01]  /*1f20*/  LEA.HI.X.SX32 R81, R115, R0, 0x1, P1 ;  /* 0x0000000073517211 */ /* 0x000fe200008f0eff */
[----:B------:R-:W-:Y:S02]  /*1f30*/  IMAD R115, R18, 0x4, R139 ;  /* 0x0000000412737824 */ /* 0x000fe400078e028b */
[----:B------:R1:W3:Y:S04]  /*1f40*/  LDG.E.U16 R95, desc[UR10][R92.64] ;  /* 0x0000000a5c5f7981 */ /* 0x0002e8000c1e1500 */
[----:B------:R-:W3:Y:S01]  /*1f50*/  LDG.E.U16 R106, desc[UR10][R86.64] ;  /* 0x0000000a566a7981 */ /* 0x000ee2000c1e1500 */
[----:B0-----:R-:W-:-:S02]  /*1f60*/  LEA R88, P0, R105, R5, 0x1 ;  /* 0x0000000569587211 */ /* 0x001fc400078008ff */
[C---:B------:R-:W-:Y:S01]  /*1f70*/  LEA R141, R18.reuse, R115, 0x2 ;  /* 0x00000073128d7211 */ /* 0x040fe200078e10ff */
[----:B------:R0:W3:Y:S01]  /*1f80*/  LDG.E.U16 R107, desc[UR10][R80.64] ;  /* 0x0000000a506b7981 */ /* 0x0000e2000c1e1500 */
[-C--:B------:R-:W-:Y:S02]  /*1f90*/  LEA.HI.X.SX32 R89, R105, R0.reuse, 0x1, P0 ;  /* 0x0000000069597211 */ /* 0x080fe400000f0eff */
[-C--:B------:R-:W-:Y:S02]  /*1fa0*/  LEA R82, P0, R117, R5.reuse, 0x1 ;  /* 0x0000000575527211 */ /* 0x080fe400078008ff */
[-C--:B-1----:R-:W-:Y:S01]  /*1fb0*/  LEA R92, P1, R125, R5.reuse, 0x1 ;  /* 0x000000057d5c7211 */ /* 0x082fe200078208ff */
[----:B------:R-:W3:Y:S01]  /*1fc0*/  LDG.E.U16 R108, desc[UR10][R88.64] ;  /* 0x0000000a586c7981 */ /* 0x000ee2000c1e1500 */
[----:B------:R-:W-:Y:S01]  /*1fd0*/  LEA.HI.X.SX32 R83, R117, R0, 0x1, P0 ;  /* 0x0000000075537211 */ /* 0x000fe200000f0eff */
[----:B------:R-:W-:Y:S01]  /*1fe0*/  IMAD R117, R18, 0x4, R141 ;  /* 0x0000000412757824 */ /* 0x000fe200078e028d */
[----:B------:R-:W-:-:S03]  /*1ff0*/  LEA R84, P0, R121, R5, 0x1 ;  /* 0x0000000579547211 */ /* 0x000fc600078008ff */
[C---:B------:R-:W-:Y:S01]  /*2000*/  IMAD R143, R18.reuse, 0x4, R117 ;  /* 0x00000004128f7824 */ /* 0x040fe200078e0275 */
[-C--:B------:R-:W-:Y:S01]  /*2010*/  LEA.HI.X.SX32 R85, R121, R0.reuse, 0x1, P0 ;  /* 0x0000000079557211 */ /* 0x080fe200000f0eff */
[----:B------:R1:W3:Y:S03]  /*2020*/  LDG.E.U16 R109, desc[UR10][R82.64] ;  /* 0x0000000a526d7981 */ /* 0x0002e6000c1e1500 */
[----:B------:R-:W-:Y:S01]  /*2030*/  LEA R121, R18, R143, 0x2 ;  /* 0x0000008f12797211 */ /* 0x000fe200078e10ff */
[----:B------:R1:W3:Y:S01]  /*2040*/  LDG.E.U16 R110, desc[UR10][R84.64] ;  /* 0x0000000a546e7981 */ /* 0x0002e2000c1e1500 */
[----:B------:R-:W-:-:S03]  /*2050*/  LEA.HI.X.SX32 R93, R125, R0, 0x1, P1 ;  /* 0x000000007d5d7211 */ /* 0x000fc600008f0eff */
[C---:B------:R-:W-:Y:S01]  /*2060*/  IMAD R125, R18.reuse, 0x4, R121 ;  /* 0x00000004127d7824 */ /* 0x040fe200078e0279 */
[CC--:B0-----:R-:W-:Y:S01]  /*2070*/  LEA R80, P0, R97.reuse, R5.reuse, 0x1 ;  /* 0x0000000561507211 */ /* 0x0c1fe200078008ff */
[----:B------:R-:W3:Y:S02]  /*2080*/  LDG.E.U16 R111, desc[UR10][R92.64] ;  /* 0x0000000a5c6f7981 */ /* 0x000ee4000c1e1500 */
[C---:B------:R-:W-:Y:S01]  /*2090*/  IMAD R145, R18.reuse, 0x4, R125 ;  /* 0x0000000412917824 */ /* 0x040fe200078e027d */
[-C--:B------:R-:W-:Y:S02]  /*20a0*/  LEA.HI.X.SX32 R81, R97, R0.reuse, 0x1, P0 ;  /* 0x0000000061517211 */ /* 0x080fe400000f0eff */
[C---:B------:R-:W-:Y:S02]  /*20b0*/  LEA R96, P0, R131.reuse, R5, 0x1 ;  /* 0x0000000583607211 */ /* 0x040fe400078008ff */
[----:B------:R-:W-:Y:S01]  /*20c0*/  LEA R147, R18, R145, 0x2 ;  /* 0x0000009112937211 */ /* 0x000fe200078e10ff */
[----:B------:R0:W3:Y:S01]  /*20d0*/  LDG.E.U16 R112, desc[UR10][R80.64] ;  /* 0x0000000a50707981 */ /* 0x0000e2000c1e1500 */
[----:B------:R-:W-:-:S03]  /*20e0*/  LEA.HI.X.SX32 R97, R131, R0, 0x1, P0 ;  /* 0x0000000083617211 */ /* 0x000fc600000f0eff */
[C---:B------:R-:W-:Y:S01]  /*20f0*/  IMAD R131, R18.reuse, 0x4, R147 ;  /* 0x0000000412837824 */ /* 0x040fe200078e0293 */
[CC--:B------:R-:W-:Y:S01]  /*2100*/  LEA R104, P1, R135.reuse, R5.reuse, 0x1 ;  /* 0x0000000587687211 */ /* 0x0c0fe200078208ff */
[----:B------:R0:W3:Y:S02]  /*2110*/  LDG.E.U16 R120, desc[UR10][R96.64] ;  /* 0x0000000a60787981 */ /* 0x0000e4000c1e1500 */
[C---:B-1----:R-:W-:Y:S01]  /*2120*/  IMAD R83, R18.reuse, 0x4, R131 ;  /* 0x0000000412537824 */ /* 0x042fe200078e0283 */
[-C--:B------:R-:W-:Y:S02]  /*2130*/  LEA.HI.X.SX32 R105, R135, R0.reuse, 0x1, P1 ;  /* 0x0000000087697211 */ /* 0x080fe400008f0eff */
[C---:B------:R-:W-:Y:S02]  /*2140*/  LEA R84, P0, R139.reuse, R5, 0x1 ;  /* 0x000000058b547211 */ /* 0x040fe400078008ff */
[----:B------:R-:W-:Y:S01]  /*2150*/  LEA R135, R18, R83, 0x2 ;  /* 0x0000005312877211 */ /* 0x000fe200078e10ff */
[----:B------:R1:W3:Y:S01]  /*2160*/  LDG.E.U16 R124, desc[UR10][R104.64] ;  /* 0x0000000a687c7981 */ /* 0x0002e2000c1e1500 */
[----:B------:R-:W-:-:S02]  /*2170*/  LEA.HI.X.SX32 R85, R139, R0, 0x1, P0 ;  /* 0x000000008b557211 */ /* 0x000fc400000f0eff */
[-C--:B------:R-:W-:Y:S01]  /*2180*/  LEA R88, P0, R141, R5.reuse, 0x1 ;  /* 0x000000058d587211 */ /* 0x080fe200078008ff */
[C---:B------:R-:W-:Y:S01]  /*2190*/  IMAD R139, R18.reuse, 0x4, R135 ;  /* 0x00000004128b7824 */ /* 0x040fe200078e0287 */
[-C--:B------:R-:W-:Y:S01]  /*21a0*/  LEA R86, P1, R143, R5.reuse, 0x1 ;  /* 0x000000058f567211 */ /* 0x080fe200078208ff */
[----:B------:R1:W3:Y:S01]  /*21b0*/  LDG.E.U16 R126, desc[UR10][R84.64] ;  /* 0x0000000a547e7981 */ /* 0x0002e2000c1e1500 */
[-C--:B------:R-:W-:Y:S01]  /*21c0*/  LEA.HI.X.SX32 R89, R141, R0.reuse, 0x1, P0 ;  /* 0x000000008d597211 */ /* 0x080fe200000f0eff */
[C---:B------:R-:W-:Y:S01]  /*21d0*/  IMAD R141, R18.reuse, 0x4, R139 ;  /* 0x00000004128d7824 */ /* 0x040fe200078e028b */
[----:B0-----:R-:W-:Y:S02]  /*21e0*/  LEA R80, P0, R125, R5, 0x1 ;  /* 0x000000057d507211 */ /* 0x001fe400078008ff */
[----:B------:R-:W-:Y:S01]  /*21f0*/  LEA.HI.X.SX32 R87, R143, R0, 0x1, P1 ;  /* 0x000000008f577211 */ /* 0x000fe200008f0eff */
[----:B------:R0:W3:Y:S01]  /*2200*/  LDG.E.U16 R128, desc[UR10][R88.64] ;  /* 0x0000000a58807981 */ /* 0x0000e2000c1e1500 */
[----:B------:R-:W-:-:S02]  /*2210*/  LEA R97, R18, R141, 0x2 ;  /* 0x0000008d12617211 */ /* 0x000fc400078e10ff */
[-C--:B------:R-:W-:Y:S01]  /*2220*/  LEA.HI.X.SX32 R81, R125, R0.reuse, 0x1, P0 ;  /* 0x000000007d517211 */ /* 0x080fe200000f0eff */
[----:B------:R0:W3:Y:S02]  /*2230*/  LDG.E.U16 R130, desc[UR10][R86.64] ;  /* 0x0000000a56827981 */ /* 0x0000e4000c1e1500 */
[C---:B-1----:R-:W-:Y:S01]  /*2240*/  IMAD R105, R18.reuse, 0x4, R97 ;  /* 0x0000000412697824 */ /* 0x042fe200078e0261 */
[C---:B------:R-:W-:Y:S01]  /*2250*/  LEA R92, P0, R147.reuse, R5, 0x1 ;  /* 0x00000005935c7211 */ /* 0x040fe200078008ff */
[----:B------:R1:W3:Y:S02]  /*2260*/  LDG.E.U16 R132, desc[UR10][R80.64] ;  /* 0x0000000a50847981 */ /* 0x0002e4000c1e1500 */
[----:B------:R-:W-:Y:S01]  /*2270*/  IMAD R125, R18, 0x4, R105 ;  /* 0x00000004127d7824 */ /* 0x000fe200078e0269 */
[----:B------:R-:W-:-:S04]  /*2280*/  LEA.HI.X.SX32 R93, R147, R0, 0x1, P0 ;  /* 0x00000000935d7211 */ /* 0x000fc800000f0eff */
[----:B------:R-:W-:Y:S01]  /*2290*/  LEA R143, R18, R125, 0x2 ;  /* 0x0000007d128f7211 */ /* 0x000fe200078e10ff */
[----:B------:R0:W3:Y:S01]  /*22a0*/  LDG.E.U16 R134, desc[UR10][R92.64] ;  /* 0x0000000a5c867981 */ /* 0x0000e2000c1e1500 */
[----:B------:R-:W-:-:S03]  /*22b0*/  LEA R84, P0, R139, R5, 0x1 ;  /* 0x000000058b547211 */ /* 0x000fc600078008ff */
[----:B------:R-:W-:Y:S01]  /*22c0*/  IMAD R147, R18, 0x4, R143 ;  /* 0x0000000412937824 */ /* 0x000fe200078e028f */
[----:B------:R-:W-:-:S03]  /*22d0*/  LEA.HI.X.SX32 R85, R139, R0, 0x1, P0 ;  /* 0x000000008b557211 */ /* 0x000fc600000f0eff */
[C---:B------:R-:W-:Y:S01]  /*22e0*/  IMAD R139, R18.reuse, 0x4, R147 ;  /* 0x00000004128b7824 */ /* 0x040fe200078e0293 */
[----:B------:R-:W-:Y:S01]  /*22f0*/  LEA R82, P1, R83, R5, 0x1 ;  /* 0x0000000553527211 */ /* 0x000fe200078208ff */
[----:B------:R-:W3:Y:S03]  /*2300*/  LDG.E.U16 R138, desc[UR10][R84.64] ;  /* 0x0000000a548a7981 */ /* 0x000ee6000c1e1500 */
[----:B------:R-:W-:Y:S02]  /*2310*/  LEA R149, R18, R139, 0x2 ;  /* 0x0000008b12957211 */ /* 0x000fe400078e10ff */
[----:B0-----:R-:W-:-:S03]  /*2320*/  LEA R88, P0, R97, R5, 0x1 ;  /* 0x0000000561587211 */ /* 0x001fc600078008ff */
[C---:B------:R-:W-:Y:S01]  /*2330*/  IMAD R151, R18.reuse, 0x4, R149 ;  /* 0x0000000412977824 */ /* 0x040fe200078e0295 */
[-C--:B------:R-:W-:Y:S02]  /*2340*/  LEA.HI.X.SX32 R83, R83, R0.reuse, 0x1, P1 ;  /* 0x0000000053537211 */ /* 0x080fe400008f0eff */
[-C--:B------:R-:W-:Y:S01]  /*2350*/  LEA.HI.X.SX32 R89, R97, R0.reuse, 0x1, P0 ;  /* 0x0000000061597211 */ /* 0x080fe200000f0eff */
[C---:B------:R-:W-:Y:S01]  /*2360*/  IMAD R97, R18.reuse, 0x4, R151 ;  /* 0x0000000412617824 */ /* 0x040fe200078e0297 */
[-C--:B------:R-:W-:Y:S01]  /*2370*/  LEA R86, P1, R125, R5.reuse, 0x1 ;  /* 0x000000057d567211 */ /* 0x080fe200078208ff */
[----:B------:R0:W4:Y:S01]  /*2380*/  LDG.E.U16 R136, desc[UR10][R82.64] ;  /* 0x0000000a52887981 */ /* 0x000122000c1e1500 */
[----:B-1----:R-:W-:Y:S02]  /*2390*/  LEA R80, P0, R147, R5, 0x1 ;  /* 0x0000000593507211 */ /* 0x002fe400078008ff */
[----:B------:R-:W-:Y:S01]  /*23a0*/  LEA.HI.X.SX32 R87, R125, R0, 0x1, P1 ;  /* 0x000000007d577211 */ /* 0x000fe200008f0eff */
[----:B------:R-:W4:Y:S01]  /*23b0*/  LDG.E.U16 R140, desc[UR10][R88.64] ;  /* 0x0000000a588c7981 */ /* 0x000f22000c1e1500 */
[----:B------:R-:W-:-:S02]  /*23c0*/  LEA R125, R18, R97, 0x2 ;  /* 0x00000061127d7211 */ /* 0x000fc400078e10ff */
[-C--:B------:R-:W-:Y:S01]  /*23d0*/  LEA.HI.X.SX32 R81, R147, R0.reuse, 0x1, P0 ;  /* 0x0000000093517211 */ /* 0x080fe200000f0eff */
[----:B------:R1:W4:Y:S01]  /*23e0*/  LDG.E.U16 R142, desc[UR10][R86.64] ;  /* 0x0000000a568e7981 */ /* 0x000322000c1e1500 */
[-C--:B------:R-:W-:Y:S01]  /*23f0*/  LEA R92, P0, R149, R5.reuse, 0x1 ;  /* 0x00000005955c7211 */ /* 0x080fe200078008ff */
[C---:B------:R-:W-:Y:S01]  /*2400*/  IMAD R147, R18.reuse, 0x4, R125 ;  /* 0x0000000412937824 */ /* 0x040fe200078e027d */
[-C--:B0-----:R-:W-:Y:S01]  /*2410*/  LEA R82, P1, R97, R5.reuse, 0x1 ;  /* 0x0000000561527211 */ /* 0x081fe200078208ff */
[----:B------:R-:W5:Y:S01]  /*2420*/  LDG.E.U16 R144, desc[UR10][R80.64] ;  /* 0x0000000a50907981 */ /* 0x000f62000c1e1500 */
[-C--:B------:R-:W-:Y:S01]  /*2430*/  LEA.HI.X.SX32 R93, R149, R0.reuse, 0x1, P0 ;  /* 0x00000000955d7211 */ /* 0x080fe200000f0eff */
[----:B------:R-:W-:Y:S01]  /*2440*/  IMAD R149, R18, 0x4, R147 ;  /* 0x0000000412957824 */ /* 0x000fe200078e0293 */
[----:B------:R-:W-:Y:S02]  /*2450*/  LEA R84, P0, R147, R5, 0x1 ;  /* 0x0000000593547211 */ /* 0x000fe400078008ff */
[-C--:B------:R-:W-:Y:S01]  /*2460*/  LEA.HI.X.SX32 R83, R97, R0.reuse, 0x1, P1 ;  /* 0x0000000061537211 */ /* 0x080fe200008f0eff */
[----:B------:R0:W5:Y:S01]  /*2470*/  LDG.E.U16 R146, desc[UR10][R92.64] ;  /* 0x0000000a5c927981 */ /* 0x000162000c1e1500 */
[----:B------:R-:W-:-:S02]  /*2480*/  LEA.HI.X.SX32 R85, R147, R0, 0x1, P0 ;  /* 0x0000000093557211 */ /* 0x000fc400000f0eff */
[C---:B-1----:R-:W-:Y:S01]  /*2490*/  LEA R86, P0, R119.reuse, R5, 0x1 ;  /* 0x0000000577567211 */ /* 0x042fe200078008ff */
[----:B------:R1:W5:Y:S01]  /*24a0*/  LDG.E.U16 R147, desc[UR10][R82.64] ;  /* 0x0000000a52937981 */ /* 0x000362000c1e1500 */
[----:B------:R-:W-:Y:S02]  /*24b0*/  LEA R153, R18, R149, 0x2 ;  /* 0x0000009512997211 */ /* 0x000fe400078e10ff */
[-C--:B------:R-:W-:Y:S01]  /*24c0*/  LEA.HI.X.SX32 R87, R119, R0.reuse, 0x1, P0 ;  /* 0x0000000077577211 */ /* 0x080fe200000f0eff */
[----:B------:R1:W5:Y:S01]  /*24d0*/  LDG.E.U16 R148, desc[UR10][R84.64] ;  /* 0x0000000a54947981 */ /* 0x000362000c1e1500 */
[-C--:B------:R-:W-:Y:S02]  /*24e0*/  LEA R96, P1, R153, R5.reuse, 0x1 ;  /* 0x0000000599607211 */ /* 0x080fe400078208ff */
[----:B0-----:R-:W-:Y:S01]  /*24f0*/  LEA R92, P0, R127, R5, 0x1 ;  /* 0x000000057f5c7211 */ /* 0x001fe200078008ff */
[----:B------:R-:W5:Y:S01]  /*2500*/  LDG.E.U16 R114, desc[UR10][R86.64] ;  /* 0x0000000a56727981 */ /* 0x000f62000c1e1500 */
[----:B------:R-:W-:-:S02]  /*2510*/  LEA.HI.X.SX32 R97, R153, R0, 0x1, P1 ;  /* 0x0000000099617211 */ /* 0x000fc400008f0eff */
[-C--:B------:R-:W-:Y:S02]  /*2520*/  LEA.HI.X.SX32 R93, R127, R0.reuse, 0x1, P0 ;  /* 0x000000007f5d7211 */ /* 0x080fe400000f0eff */
[-C--:B------:R-:W-:Y:S01]  /*2530*/  LEA R80, P1, R123, R5.reuse, 0x1 ;  /* 0x000000057b507211 */ /* 0x080fe200078208ff */
[----:B------:R0:W5:Y:S01]  /*2540*/  LDG.E.U16 R150, desc[UR10][R96.64] ;  /* 0x0000000a60967981 */ /* 0x000162000c1e1500 */
[-C--:B-1----:R-:W-:Y:S02]  /*2550*/  LEA R82, P0, R133, R5.reuse, 0x1 ;  /* 0x0000000585527211 */ /* 0x082fe400078008ff */
[-C--:B------:R-:W-:Y:S01]  /*2560*/  LEA.HI.X.SX32 R81, R123, R0.reuse, 0x1, P1 ;  /* 0x000000007b517211 */ /* 0x080fe200008f0eff */
[----:B------:R-:W-:Y:S01]  /*2570*/  IMAD R18, R18, 0x4, R153 ;  /* 0x0000000412127824 */ /* 0x000fe200078e0299 */
[----:B------:R-:W-:Y:S01]  /*2580*/  LEA.HI.X.SX32 R83, R133, R0, 0x1, P0 ;  /* 0x0000000085537211 */ /* 0x000fe200000f0eff */
[----:B------:R-:W5:Y:S01]  /*2590*/  LDG.E.U16 R118, desc[UR10][R92.64] ;  /* 0x0000000a5c767981 */ /* 0x000f62000c1e1500 */
[----:B------:R-:W-:-:S02]  /*25a0*/  LEA R88, P1, R129, R5, 0x1 ;  /* 0x0000000581587211 */ /* 0x000fc400078208ff */
[-C--:B------:R-:W-:Y:S01]  /*25b0*/  LEA R84, P0, R137, R5.reuse, 0x1 ;  /* 0x0000000589547211 */ /* 0x080fe200078008ff */
[----:B------:R1:W5:Y:S01]  /*25c0*/  LDG.E.U16 R116, desc[UR10][R80.64] ;  /* 0x0000000a50747981 */ /* 0x000362000c1e1500 */
[-C--:B------:R-:W-:Y:S02]  /*25d0*/  LEA.HI.X.SX32 R89, R129, R0.reuse, 0x1, P1 ;  /* 0x0000000081597211 */ /* 0x080fe400008f0eff */
[-C--:B------:R-:W-:Y:S01]  /*25e0*/  LEA.HI.X.SX32 R85, R137, R0.reuse, 0x1, P0 ;  /* 0x0000000089557211 */ /* 0x080fe200000f0eff */
[----:B------:R-:W5:Y:S01]  /*25f0*/  LDG.E.U16 R122, desc[UR10][R82.64] ;  /* 0x0000000a527a7981 */ /* 0x000f62000c1e1500 */
[-C--:B0-----:R-:W-:Y:S02]  /*2600*/  LEA R96, P1, R115, R5.reuse, 0x1 ;  /* 0x0000000573607211 */ /* 0x081fe400078208ff */
[----:B------:R-:W-:Y:S01]  /*2610*/  LEA R86, P0, R117, R5, 0x1 ;  /* 0x0000000575567211 */ /* 0x000fe200078008ff */
[----:B------:R0:W5:Y:S01]  /*2620*/  LDG.E.U16 R119, desc[UR10][R88.64] ;  /* 0x0000000a58777981 */ /* 0x000162000c1e1500 */
[----:B------:R-:W-:-:S02]  /*2630*/  LEA.HI.X.SX32 R97, R115, R0, 0x1, P1 ;  /* 0x0000000073617211 */ /* 0x000fc400008f0eff */
[-C--:B------:R-:W-:Y:S01]  /*2640*/  LEA.HI.X.SX32 R87, R117, R0.reuse, 0x1, P0 ;  /* 0x0000000075577211 */ /* 0x080fe200000f0eff */
[----:B------:R0:W5:Y:S01]  /*2650*/  LDG.E.U16 R115, desc[UR10][R84.64] ;  /* 0x0000000a54737981 */ /* 0x000162000c1e1500 */
[CC--:B-1----:R-:W-:Y:S02]  /*2660*/  LEA R80, P1, R18.reuse, R5.reuse, 0x1 ;  /* 0x0000000512507211 */ /* 0x0c2fe400078208ff */
[CC--:B------:R-:W-:Y:S01]  /*2670*/  LEA R92, P0, R145.reuse, R5.reuse, 0x1 ;  /* 0x00000005915c7211 */ /* 0x0c0fe200078008ff */
[----:B------:R-:W5:Y:S01]  /*2680*/  LDG.E.U16 R117, desc[UR10][R86.64] ;  /* 0x0000000a56757981 */ /* 0x000f62000c1e1500 */
[-C--:B------:R-:W-:Y:S02]  /*2690*/  LEA.HI.X.SX32 R81, R18, R0.reuse, 0x1, P1 ;  /* 0x0000000012517211 */ /* 0x080fe400008f0eff */
[----:B------:R-:W-:Y:S01]  /*26a0*/  LEA.HI.X.SX32 R93, R145, R0, 0x1, P0 ;  /* 0x00000000915d7211 */ /* 0x000fe200000f0eff */
[----:B------:R-:W5:Y:S01]  /*26b0*/  LDG.E.U16 R18, desc[UR10][R96.64] ;  /* 0x0000000a60127981 */ /* 0x000f62000c1e1500 */
[----:B0-----:R-:W-:-:S02]  /*26c0*/  LEA R88, P1, R121, R5, 0x1 ;  /* 0x0000000579587211 */ /* 0x001fc400078208ff */
[-C--:B------:R-:W-:Y:S01]  /*26d0*/  LEA R84, P0, R135, R5.reuse, 0x1 ;  /* 0x0000000587547211 */ /* 0x080fe200078008ff */
[----:B------:R0:W5:Y:S01]  /*26e0*/  LDG.E.U16 R129, desc[UR10][R80.64] ;  /* 0x0000000a50817981 */ /* 0x000162000c1e1500 */
[-C--:B------:R-:W-:Y:S02]  /*26f0*/  LEA.HI.X.SX32 R89, R121, R0.reuse, 0x1, P1 ;  /* 0x0000000079597211 */ /* 0x080fe400008f0eff */
[----:B------:R-:W-:Y:S01]  /*2700*/  LEA.HI.X.SX32 R85, R135, R0, 0x1, P0 ;  /* 0x0000000087557211 */ /* 0x000fe200000f0eff */
[----:B------:R-:W5:Y:S01]  /*2710*/  LDG.E.U16 R123, desc[UR10][R92.64] ;  /* 0x0000000a5c7b7981 */ /* 0x000f62000c1e1500 */
[----:B------:R-:W-:-:S03]  /*2720*/  LEA R82, P1, R131, R5, 0x1 ;  /* 0x0000000583527211 */ /* 0x000fc600078208ff */
[----:B------:R1:W5:Y:S01]  /*2730*/  LDG.E.U16 R121, desc[UR10][R88.64] ;  /* 0x0000000a58797981 */ /* 0x000362000c1e1500 */
[-C--:B0-----:R-:W-:Y:S02]  /*2740*/  LEA R80, P0, R105, R5.reuse, 0x1 ;  /* 0x0000000569507211 */ /* 0x081fe400078008ff */
[-C--:B------:R-:W-:Y:S01]  /*2750*/  LEA.HI.X.SX32 R83, R131, R0.reuse, 0x1, P1 ;  /* 0x0000000083537211 */ /* 0x080fe200008f0eff */
[----:B------:R-:W5:Y:S01]  /*2760*/  LDG.E.U16 R84, desc[UR10][R84.64] ;  /* 0x0000000a54547981 */ /* 0x000f62000c1e1500 */
[-C--:B------:R-:W-:Y:S02]  /*2770*/  LEA.HI.X.SX32 R81, R105, R0.reuse, 0x1, P0 ;  /* 0x0000000069517211 */ /* 0x080fe400000f0eff */
[-C--:B------:R-:W-:Y:S01]  /*2780*/  LEA R96, P1, R141, R5.reuse, 0x1 ;  /* 0x000000058d607211 */ /* 0x080fe200078208ff */
[----:B------:R0:W5:Y:S01]  /*2790*/  LDG.E.U16 R127, desc[UR10][R82.64] ;  /* 0x0000000a527f7981 */ /* 0x000162000c1e1500 */
[----:B------:R-:W-:Y:S02]  /*27a0*/  LEA R86, P0, R143, R5, 0x1 ;  /* 0x000000058f567211 */ /* 0x000fe400078008ff */
[-C--:B------:R-:W-:Y:S01]  /*27b0*/  LEA.HI.X.SX32 R97, R141, R0.reuse, 0x1, P1 ;  /* 0x000000008d617211 */ /* 0x080fe200008f0eff */
[----:B------:R0:W5:Y:S01]  /*27c0*/  LDG.E.U16 R80, desc[UR10][R80.64] ;  /* 0x0000000a50507981 */ /* 0x000162000c1e1500 */
[----:B------:R-:W-:-:S02]  /*27d0*/  LEA.HI.X.SX32 R87, R143, R0, 0x1, P0 ;  /* 0x000000008f577211 */ /* 0x000fc400000f0eff */
[-C--:B-1----:R-:W-:Y:S01]  /*27e0*/  LEA R88, P1, R139, R5.reuse, 0x1 ;  /* 0x000000058b587211 */ /* 0x082fe200078208ff */
[----:B------:R-:W5:Y:S01]  /*27f0*/  LDG.E.U16 R96, desc[UR10][R96.64] ;  /* 0x0000000a60607981 */ /* 0x000f62000c1e1500 */
[-C--:B------:R-:W-:Y:S02]  /*2800*/  LEA R92, P0, R151, R5.reuse, 0x1 ;  /* 0x00000005975c7211 */ /* 0x080fe400078008ff */
[-C--:B------:R-:W-:Y:S01]  /*2810*/  LEA.HI.X.SX32 R89, R139, R0.reuse, 0x1, P1 ;  /* 0x000000008b597211 */ /* 0x080fe200008f0eff */
[----:B------:R-:W5:Y:S01]  /*2820*/  LDG.E.U16 R86, desc[UR10][R86.64] ;  /* 0x0000000a56567981 */ /* 0x000f62000c1e1500 */
[----:B------:R-:W-:Y:S02]  /*2830*/  LEA.HI.X.SX32 R93, R151, R0, 0x1, P0 ;  /* 0x00000000975d7211 */ /* 0x000fe400000f0eff */
[-C--:B------:R-:W-:Y:S01]  /*2840*/  LEA R104, P1, R125, R5.reuse, 0x1 ;  /* 0x000000057d687211 */ /* 0x080fe200078208ff */
[----:B------:R-:W5:Y:S01]  /*2850*/  LDG.E.U16 R88, desc[UR10][R88.64] ;  /* 0x0000000a58587981 */ /* 0x000f62000c1e1500 */
[----:B0-----:R-:W-:-:S02]  /*2860*/  LEA R82, P0, R149, R5, 0x1 ;  /* 0x0000000595527211 */ /* 0x001fc400078008ff */
[-C--:B------:R-:W-:Y:S01]  /*2870*/  LEA.HI.X.SX32 R105, R125, R0.reuse, 0x1, P1 ;  /* 0x000000007d697211 */ /* 0x080fe200008f0eff */
[----:B------:R-:W5:Y:S01]  /*2880*/  LDG.E.U16 R92, desc[UR10][R92.64] ;  /* 0x0000000a5c5c7981 */ /* 0x000f62000c1e1500 */
[----:B------:R-:W-:-:S03]  /*2890*/  LEA.HI.X.SX32 R83, R149, R0, 0x1, P0 ;  /* 0x0000000095537211 */ /* 0x000fc600000f0eff */
[----:B------:R-:W5:Y:S04]  /*28a0*/  LDG.E.U16 R104, desc[UR10][R104.64] ;  /* 0x0000000a68687981 */ /* 0x000f68000c1e1500 */
[----:B------:R0:W5:Y:S01]  /*28b0*/  LDG.E.U16 R82, desc[UR10][R82.64] ;  /* 0x0000000a52527981 */ /* 0x000162000c1e1500 */
[----:B------:R-:W-:Y:S01]  /*28c0*/  IMAD.SHL.U32 R143, R216, 0x200000, RZ ;  /* 0x00200000d88f7824 */ /* 0x000fe200078e00ff */
[C---:B------:R-:W-:Y:S02]  /*28d0*/  LOP3.LUT R0, R214.reuse, 0xff, RZ, 0xc0, !PT ;  /* 0x000000ffd6007812 */ /* 0x040fe400078ec0ff */
[----:B------:R-:W-:Y:S02]  /*28e0*/  LOP3.LUT R5, R214, 0xc0, RZ, 0xc0, !PT ;  /* 0x000000c0d6057812 */ /* 0x000fe400078ec0ff */
[----:B------:R-:W-:-:S02]  /*28f0*/  LOP3.LUT R143, R143, 0x600000, RZ, 0xc0, !PT ;  /* 0x006000008f8f7812 */ /* 0x000fc400078ec0ff */
[----:B------:R-:W-:Y:S02]  /*2900*/  SHF.L.U32 R0, R0, 0x1, RZ ;  /* 0x0000000100007819 */ /* 0x000fe400000006ff */
[----:B------:R-:W-:Y:S01]  /*2910*/  SHF.R.U32.HI R5, RZ, 0x2, R5 ;  /* 0x00000002ff057819 */ /* 0x000fe20000011605 */
[----:B------:R-:W-:-:S03]  /*2920*/  VIADD R81, R143, UR8 ;  /* 0x000000088f517c36 */ /* 0x000fc60008000000 */
[----:B------:R-:W-:Y:S02]  /*2930*/  LOP3.LUT R0, R0, R5, RZ, 0x3c, !PT ;  /* 0x0000000500007212 */ /* 0x000fe400078e3cff */
[----:B------:R-:W-:Y:S02]  /*2940*/  LOP3.LUT R5, R216, 0x4, RZ, 0xc0, !PT ;  /* 0x00000004d8057812 */ /* 0x000fe400078ec0ff */
[----:B------:R-:W-:Y:S01]  /*2950*/  R2UR UR6, R81 ;  /* 0x00000000510672ca */ /* 0x000fe200000e0000 */
[----:B--2---:R1:W-:Y:S01]  /*2960*/  STS.U16 [R0+UR9+0x61c00], R19 ;  /* 0x061c001300007988 */ /* 0x0043e20008000409 */
[----:B------:R-:W-:Y:S02]  /*2970*/  R2UR UR12, R5 ;  /* 0x00000000050c72ca */ /* 0x000fe400000e0000 */
[----:B------:R-:W-:Y:S02]  /*2980*/  PRMT R205, RZ, 0x7610, R205 ;  /* 0x00007610ffcd7816 */ /* 0x000fe400000000cd */
[----:B------:R-:W-:Y:S01]  /*2990*/  LOP3.LUT P0, RZ, R214, 0xff, RZ, 0xc0, !PT ;  /* 0x000000ffd6ff7812 */ /* 0x000fe2000780c0ff */
[----:B------:R-:W-:Y:S01]  /*29a0*/  STS.U16 [R0+UR9+0x60000], R3 ;  /* 0x0600000300007988 */ /* 0x000fe20008000409 */
[----:B------:R-:W2:Y:S01]  /*29b0*/  LDC R5, c[0x0][0x3f0] ;  /* 0x0000fc00ff057b82 */ /* 0x000ea20000000800 */
[----:B-1----:R-:W-:-:S06]  /*29c0*/  LOP3.LUT R19, R0, 0x40, RZ, 0x3c, !PT ;  /* 0x0000004000137812 */ /* 0x002fcc00078e3cff */
[----:B------:R-:W-:Y:S01]  /*29d0*/  ULEA UR6, UR12, UR6, 0x5 ;  /* 0x000000060c067291 */ /* 0x000fe2000f8e28ff */
[----:B------:R-:W-:Y:S01]  /*29e0*/  STS.U16 [R0+UR9+0x60400], R4 ;  /* 0x0604000400007988 */ /* 0x000fe20008000409 */
[----:B------:R-:W-:Y:S02]  /*29f0*/  PRMT R206, RZ, 0x7610, R206 ;  /* 0x00007610ffce7816 */ /* 0x000fe400000000ce */
[----:B------:R-:W-:Y:S01]  /*2a00*/  PRMT R207, RZ, 0x7610, R207 ;  /* 0x00007610ffcf7816 */ /* 0x000fe200000000cf */
[----:B------:R-:W-:Y:S01]  /*2a10*/  STS.U16 [R0+UR9+0x60800], R8 ;  /* 0x0608000800007988 */ /* 0x000fe20008000409 */
[----:B------:R-:W-:Y:S02]  /*2a20*/  PRMT R208, RZ, 0x7610, R208 ;  /* 0x00007610ffd07816 */ /* 0x000fe400000000d0 */
[----:B------:R-:W-:Y:S01]  /*2a30*/  PRMT R209, RZ, 0x7610, R209 ;  /* 0x00007610ffd17816 */ /* 0x000fe200000000d1 */
[----:B------:R-:W-:Y:S01]  /*2a40*/  STS.U16 [R0+UR9+0x60c00], R10 ;  /* 0x060c000a00007988 */ /* 0x000fe20008000409 */
[----:B------:R-:W-:-:S02]  /*2a50*/  PRMT R212, RZ, 0x7610, R212 ;  /* 0x00007610ffd47816 */ /* 0x000fc400000000d4 */
[----:B------:R-:W-:Y:S01]  /*2a60*/  PRMT R213, RZ, 0x7610, R213 ;  /* 0x00007610ffd57816 */ /* 0x000fe200000000d5 */
[----:B------:R-:W-:Y:S01]  /*2a70*/  STS.U16 [R0+UR9+0x61000], R12 ;  /* 0x0610000c00007988 */ /* 0x000fe20008000409 */
[----:B0-----:R-:W-:Y:S02]  /*2a80*/  PRMT R83, RZ, 0x7610, R83 ;  /* 0x00007610ff537816 */ /* 0x001fe40000000053 */
        /* <DEDUP_REMOVED lines=65> */
[----:B------:R-:W-:Y:S01]  /*2ea0*/  PRMT R181, RZ, 0x7610, R181 ;  /* 0x00007610ffb57816 */ /* 0x000fe200000000b5 */
[----:B------:R-:W-:Y:S02]  /*2eb0*/  IMAD R242, R242, 0x18, RZ ;  /* 0x00000018f2f27824 */ /* 0x000fe400078e02ff */
[----:B------:R-:W-:Y:S01]  /*2ec0*/  STS.U16 [R0+UR9+0x67000], R61 ;  /* 0x0670003d00007988 */ /* 0x000fe20008000409 */
[----:B------:R-:W-:-:S02]  /*2ed0*/  PRMT R182, RZ, 0x7610, R182 ;  /* 0x00007610ffb67816 */ /* 0x000fc400000000b6 */
[----:B------:R-:W-:Y:S01]  /*2ee0*/  PRMT R183, RZ, 0x7610, R183 ;  /* 0x00007610ffb77816 */ /* 0x000fe200000000b7 */
[----:B------:R-:W-:Y:S01]  /*2ef0*/  STS.U16 [R0+UR9+0x67400], R63 ;  /* 0x0674003f00007988 */ /* 0x000fe20008000409 */
[----:B------:R-:W-:Y:S01]  /*2f00*/  PRMT R184, RZ, 0x7610, R184 ;  /* 0x00007610ffb87816 */ /* 0x000fe200000000b8 */
[----:B------:R-:W-:Y:S02]  /*2f10*/  IMAD.SHL.U32 R246, R246, 0x10, RZ ;  /* 0x00000010f6f67824 */ /* 0x000fe400078e00ff */
[----:B------:R-:W-:Y:S01]  /*2f20*/  STS.U16 [R0+UR9+0x67800], R65 ;  /* 0x0678004100007988 */ /* 0x000fe20008000409 */
[----:B------:R-:W-:Y:S01]  /*2f30*/  PRMT R185, RZ, 0x7610, R185 ;  /* 0x00007610ffb97816 */ /* 0x000fe200000000b9 */
[----:B------:R-:W0:Y:S02]  /*2f40*/  LDC R216, c[0x0][0x3c4] ;  /* 0x0000f100ffd87b82 */ /* 0x000e240000000800 */
[----:B------:R-:W-:Y:S04]  /*2f50*/  STS.U16 [R0+UR9+0x67c00], R67 ;  /* 0x067c004300007988 */ /* 0x000fe80008000409 */
[----:B------:R-:W-:Y:S04]  /*2f60*/  STS.U16 [R0+UR9+0x68000], R69 ;  /* 0x0680004500007988 */ /* 0x000fe80008000409 */
[----:B------:R-:W-:Y:S04]  /*2f70*/  STS.U16 [R0+UR9+0x68400], R71 ;  /* 0x0684004700007988 */ /* 0x000fe80008000409 */
[----:B------:R-:W-:Y:S04]  /*2f80*/  STS.U16 [R0+UR9+0x68800], R73 ;  /* 0x0688004900007988 */ /* 0x000fe80008000409 */
[----:B------:R-:W-:Y:S04]  /*2f90*/  STS.U16 [R0+UR9+0x68c00], R75 ;  /* 0x068c004b00007988 */ /* 0x000fe80008000409 */
[----:B------:R-:W-:Y:S04]  /*2fa0*/  STS.U16 [R0+UR9+0x69000], R77 ;  /* 0x0690004d00007988 */ /* 0x000fe80008000409 */
[----:B---3--:R-:W-:Y:S04]  /*2fb0*/  STS.U16 [R0+UR9+0x69400], R79 ;  /* 0x0694004f00007988 */ /* 0x008fe80008000409 */
[----:B------:R-:W-:Y:S04]  /*2fc0*/  STS.U16 [R0+UR9+0x69800], R91 ;  /* 0x0698005b00007988 */ /* 0x000fe80008000409 */
[----:B------:R-:W-:Y:S04]  /*2fd0*/  STS.U16 [R0+UR9+0x69c00], R95 ;  /* 0x069c005f00007988 */ /* 0x000fe80008000409 */
[----:B------:R-:W-:Y:S04]  /*2fe0*/  STS.U16 [R0+UR9+0x6a000], R99 ;  /* 0x06a0006300007988 */ /* 0x000fe80008000409 */
[----:B------:R-:W-:Y:S04]  /*2ff0*/  STS.U16 [R0+UR9+0x6a400], R101 ;  /* 0x06a4006500007988 */ /* 0x000fe80008000409 */
[----:B----4-:R-:W-:Y:S04]  /*3000*/  STS.U16 [R0+UR9+0x6a800], R103 ;  /* 0x06a8006700007988 */ /* 0x010fe80008000409 */
[----:B------:R-:W-:Y:S04]  /*3010*/  STS.U16 [R0+UR9+0x6ac00], R107 ;  /* 0x06ac006b00007988 */ /* 0x000fe80008000409 */
        /* <DEDUP_REMOVED lines=10> */
[----:B------:R1:W-:Y:S04]  /*30c0*/  STS.U16 [R0+UR9+0x6d800], R134 ;  /* 0x06d8008600007988 */ /* 0x0003e80008000409 */
[----:B------:R-:W-:Y:S04]  /*30d0*/  STS.U16 [R0+UR9+0x6dc00], R136 ;  /* 0x06dc008800007988 */ /* 0x000fe80008000409 */
[----:B------:R-:W-:Y:S04]  /*30e0*/  STS.U16 [R0+UR9+0x6e000], R138 ;  /* 0x06e0008a00007988 */ /* 0x000fe80008000409 */
[----:B------:R-:W-:Y:S01]  /*30f0*/  STS.U16 [R0+UR9+0x6e400], R140 ;  /* 0x06e4008c00007988 */ /* 0x000fe20008000409 */
[----:B-1----:R-:W1:Y:S03]  /*3100*/  LDC.64 R134, c[0x0][0x388] ;  /* 0x0000e200ff867b82 */ /* 0x002e660000000a00 */
[----:B------:R-:W-:Y:S04]  /*3110*/  STS.U16 [R0+UR9+0x6e800], R142 ;  /* 0x06e8008e00007988 */ /* 0x000fe80008000409 */
[----:B-----5:R-:W-:Y:S04]  /*3120*/  STS.U16 [R0+UR9+0x6ec00], R144 ;  /* 0x06ec009000007988 */ /* 0x020fe80008000409 */
[----:B------:R-:W-:Y:S04]  /*3130*/  STS.U16 [R0+UR9+0x6f000], R146 ;  /* 0x06f0009200007988 */ /* 0x000fe80008000409 */
[----:B------:R-:W-:Y:S04]  /*3140*/  STS.U16 [R0+UR9+0x6f400], R147 ;  /* 0x06f4009300007988 */ /* 0x000fe80008000409 */
[----:B------:R-:W-:Y:S04]  /*3150*/  STS.U16 [R0+UR9+0x6f800], R148 ;  /* 0x06f8009400007988 */ /* 0x000fe80008000409 */
[----:B------:R3:W-:Y:S01]  /*3160*/  STS.U16 [R0+UR9+0x6fc00], R150 ;  /* 0x06fc009600007988 */ /* 0x0007e20008000409 */
[----:B------:R-:W-:Y:S03]  /*3170*/  STTM.x128 tmem[UR6], RZ ;  /* 0x000000ff000079ed */ /* 0x000fe600083c0006 */
[----:B------:R4:W-:Y:S01]  /*3180*/  STS.U16 [R19+UR9+0x60200], R6 ;  /* 0x0602000613007988 */ /* 0x0009e20008000409 */
[----:B------:R-:W-:Y:S01]  /*3190*/  IMAD.U32 R8, RZ, RZ, UR9 ;  /* 0x00000009ff087e24 */ /* 0x000fe2000f8e00ff */
[----:B------:R-:W-:Y:S01]  /*31a0*/  VOTEU.ALL UP0, P0 ;  /* 0x0000000000ff7886 */ /* 0x000fe20000000000 */
[----:B------:R-:W-:Y:S01]  /*31b0*/  VOTEU.ALL UP1, P0 ;  /* 0x0000000000ff7886 */ /* 0x000fe20000020000 */
[----:B------:R5:W-:Y:S01]  /*31c0*/  STS.U16 [R19+UR9+0x60600], R7 ;  /* 0x0606000713007988 */ /* 0x000be20008000409 */
[----:B---3--:R-:W3:Y:S03]  /*31d0*/  LDC R0, c[0x0][0x3c0] ;  /* 0x0000f000ff007b82 */ /* 0x008ee60000000800 */
[----:B------:R0:W-:Y:S04]  /*31e0*/  STS.U16 [R19+UR9+0x60a00], R9 ;  /* 0x060a000913007988 */ /* 0x0001e80008000409 */
[----:B------:R-:W-:Y:S01]  /*31f0*/  STS.U16 [R19+UR9+0x60e00], R11 ;  /* 0x060e000b13007988 */ /* 0x000fe20008000409 */
[----:B----4-:R-:W4:Y:S03]  /*3200*/  LDC R6, c[0x0][0x3c8] ;  /* 0x0000f200ff067b82 */ /* 0x010f260000000800 */
[----:B------:R-:W-:Y:S04]  /*3210*/  STS.U16 [R19+UR9+0x61200], R13 ;  /* 0x0612000d13007988 */ /* 0x000fe80008000409 */
[----:B------:R-:W-:Y:S01]  /*3220*/  STS.U16 [R19+UR9+0x61600], R15 ;  /* 0x0616000f13007988 */ /* 0x000fe20008000409 */
[----:B------:R-:W-:Y:S01]  /*3230*/  LOP3.LUT R3, R214, 0xff, RZ, 0xc0, !PT ;  /* 0x000000ffd6037812 */ /* 0x000fe200078ec0ff */
[----:B------:R-:W0:Y:S02]  /*3240*/  LDC R33, c[0x0][0x3c4] ;  /* 0x0000f100ff217b82 */ /* 0x000e240000000800 */
[----:B------:R-:W-:Y:S04]  /*3250*/  STS.U16 [R19+UR9+0x61a00], R17 ;  /* 0x061a001113007988 */ /* 0x000fe80008000409 */
[----:B------:R-:W-:Y:S01]  /*3260*/  STS.U16 [R19+UR9+0x61e00], R20 ;  /* 0x061e001413007988 */ /* 0x000fe20008000409 */
[----:B--2---:R-:W-:Y:S01]  /*3270*/  ISETP.GT.AND P4, PT, R5, RZ, PT ;  /* 0x000000ff0500720c */ /* 0x004fe20003f84270 */
[----:B------:R-:W2:Y:S02]  /*3280*/  LDC R29, c[0x0][0x3c4] ;  /* 0x0000f100ff1d7b82 */ /* 0x000ea40000000800 */
[----:B------:R0:W-:Y:S04]  /*3290*/  STS.U16 [R19+UR9+0x62200], R22 ;  /* 0x0622001613007988 */ /* 0x0001e80008000409 */
[----:B------:R-:W-:Y:S01]  /*32a0*/  STS.U16 [R19+UR9+0x62600], R24 ;  /* 0x0626001813007988 */ /* 0x000fe20008000409 */
[C---:B------:R-:W-:Y:S01]  /*32b0*/  IMAD.SHL.U32 R21, R231.reuse, 0x4, RZ ;  /* 0x00000004e7157824 */ /* 0x040fe200078e00ff */
[----:B------:R-:W-:Y:S01]  /*32c0*/  PRMT R23, RZ, 0x7610, R23 ;  /* 0x00007610ff177816 */ /* 0x000fe20000000017 */
[C---:B------:R-:W-:Y:S01]  /*32d0*/  IMAD R27, R231.reuse, 0x5, RZ ;  /* 0x00000005e71b7824 */ /* 0x040fe200078e02ff */
[----:B------:R-:W-:Y:S01]  /*32e0*/  STS.U16 [R19+UR9+0x62a00], R26 ;  /* 0x062a001a13007988 */ /* 0x000fe20008000409 */
[----:B------:R-:W-:Y:S01]  /*32f0*/  PRMT R14, RZ, 0x7610, R14 ;  /* 0x00007610ff0e7816 */ /* 0x000fe2000000000e */
[----:B------:R-:W-:Y:S01]  /*3300*/  IMAD R31, R231, 0x6, RZ ;  /* 0x00000006e71f7824 */ /* 0x000fe200078e02ff */
[----:B------:R-:W-:Y:S01]  /*3310*/  PRMT R16, RZ, 0x7610, R16 ;  /* 0x00007610ff107816 */ /* 0x000fe20000000010 */
[----:B------:R-:W-:Y:S01]  /*3320*/  STS.U16 [R19+UR9+0x62e00], R28 ;  /* 0x062e001c13007988 */ /* 0x000fe20008000409 */
[----:B------:R-:W-:Y:S01]  /*3330*/  PRMT R39, RZ, 0x7610, R39 ;  /* 0x00007610ff277816 */ /* 0x000fe20000000027 */
[----:B------:R-:W0:Y:S02]  /*3340*/  LDC R35, c[0x0][0x3c4] ;  /* 0x0000f100ff237b82 */ /* 0x000e240000000800 */
[----:B------:R-:W-:Y:S04]  /*3350*/  STS.U16 [R19+UR9+0x63200], R30 ;  /* 0x0632001e13007988 */ /* 0x000fe80008000409 */
        /* <DEDUP_REMOVED lines=56> */
[----:B------:R0:W-:Y:S01]  /*36e0*/  STS.U16 [R19+UR9+0x6fa00], R82 ;  /* 0x06fa005213007988 */ /* 0x0001e20008000409 */
[----:B------:R-:W-:Y:S01]  /*36f0*/  VIADD R142, R8, 0x70000 ;  /* 0x00070000088e7836 */ /* 0x000fe20000000000 */
[----:B------:R-:W-:-:S04]  /*3700*/  @!UP0 UIADD3 UR4, UPT, UPT, -UR14, 0x100000, URZ ;  /* 0x001000000e048890 */ /* 0x000fc8000fffe1ff */
[----:B------:R-:W-:Y:S02]  /*3710*/  @!UP0 USHF.L.U32 UR5, UR4, 0xb, URZ ;  /* 0x0000000b04058899 */ /* 0x000fe400080006ff */
[----:B------:R-:W-:Y:S01]  /*3720*/  @!UP0 USHF.L.U32 UR4, UR4, 0x1, URZ ;  /* 0x0000000104048899 */ /* 0x000fe200080006ff */
[----:B-----5:R-:W5:Y:S01]  /*3730*/  LDC R7, c[0x0][0x3c4] ;  /* 0x0000f100ff077b82 */ /* 0x020f620000000800 */
[----:B------:R-:W0:Y:S01]  /*3740*/  FENCE.VIEW.ASYNC.T ;  /* 0x00000000000073c6 */ /* 0x000e220000000200 */
[----:B------:R-:W-:-:S06]  /*3750*/  R2UR UR7, R142 ;  /* 0x000000008e0772ca */ /* 0x000fcc00000e0000 */
[----:B0-----:R-:W-:Y:S01]  /*3760*/  BAR.SYNC.DEFER_BLOCKING 0x0 ;  /* 0x0000000000007b1d */ /* 0x001fe20000010000 */
[----:B---3--:R-:W-:Y:S02]  /*3770*/  IMAD R0, R215, R0, RZ ;  /* 0x00000000d7007224 */ /* 0x008fe400078e02ff */
[----:B----4-:R-:W-:-:S03]  /*3780*/  IMAD R3, R3, R6, RZ ;  /* 0x0000000603037224 */ /* 0x010fc600078e02ff */
[C---:B-1----:R-:W-:Y:S01]  /*3790*/  LEA R134, P1, R0.reuse, R134, 0x1 ;  /* 0x0000008600867211 */ /* 0x042fe200078208ff */
[----:B------:R-:W-:Y:S01]  /*37a0*/  IMAD.SHL.U32 R9, R231, 0x2, RZ ;  /* 0x00000002e7097824 */ /* 0x000fe200078e00ff */
[----:B------:R-:W-:Y:S01]  /*37b0*/  PRMT R22, RZ, 0x7610, R22 ;  /* 0x00007610ff167816 */ /* 0x000fe20000000016 */
[----:B------:R0:W-:Y:S01]  /*37c0*/  STL [R1+0x1038], R8 ;  /* 0x0010380801007387 */ /* 0x0001e20000100800 */
[----:B------:R-:W-:Y:S01]  /*37d0*/  LEA.HI.X.SX32 R4, R0, R135, 0x1, P1 ;  /* 0x0000008700047211 */ /* 0x000fe200008f0eff */
[----:B------:R-:W1:Y:S01]  /*37e0*/  LDC R214, c[0x0][0x3c4] ;  /* 0x0000f100ffd67b82 */ /* 0x000e620000000800 */
[----:B------:R-:W-:Y:S02]  /*37f0*/  LEA R0, R6, R3, 0x8 ;  /* 0x0000000306007211 */ /* 0x000fe400078e40ff */
[----:B------:R-:W-:Y:S02]  /*3800*/  LEA R136, P1, R3, R134, 0x1 ;  /* 0x0000008603887211 */ /* 0x000fe400078208ff */
[----:B------:R-:W-:-:S02]  /*3810*/  SHF.L.U32 R11, R231, 0x3, RZ ;  /* 0x00000003e70b7819 */ /* 0x000fc400000006ff */
[----:B------:R-:W-:Y:S01]  /*3820*/  PRMT R15, RZ, 0x7610, R15 ;  /* 0x00007610ff0f7816 */ /* 0x000fe2000000000f */
[----:B------:R-:W3:Y:S01]  /*3830*/  LDC R102, c[0x0][0x3c4] ;  /* 0x0000f100ff667b82 */ /* 0x000ee20000000800 */
[----:B------:R-:W4:Y:S02]  /*3840*/  FENCE.VIEW.ASYNC.S ;  /* 0x00000000000073c6 */ /* 0x000f240000000000 */
[----:B----4-:R4:W0:Y:S01]  /*3850*/  @!UP1 SYNCS.EXCH.64 URZ, [UR7], UR4 ;  /* 0x0000000407ff95b2 */ /* 0x0108220008000100 */
[----:B------:R-:W-:Y:S01]  /*3860*/  LEA R134, P2, R0, R134, 0x1 ;  /* 0x0000008600867211 */ /* 0x000fe200078408ff */
[----:B-----5:R-:W-:-:S03]  /*3870*/  IMAD R7, R7, 0x9, RZ ;  /* 0x0000000907077824 */ /* 0x020fc600078e02ff */
[-C--:B------:R-:W-:Y:S02]  /*3880*/  LEA.HI.X.SX32 R135, R0, R4.reuse, 0x1, P2 ;  /* 0x0000000400877211 */ /* 0x080fe400010f0eff */
[----:B------:R-:W-:Y:S01]  /*3890*/  LEA.HI.X.SX32 R137, R3, R4, 0x1, P1 ;  /* 0x0000000403897211 */ /* 0x000fe200008f0eff */
[C---:B------:R-:W-:Y:S01]  /*38a0*/  IMAD.WIDE R4, R7.reuse, 0x2, R134 ;  /* 0x0000000207047825 */ /* 0x040fe200078e0286 */
[----:B0-----:R-:W-:Y:S01]  /*38b0*/  BAR.SYNC.DEFER_BLOCKING 0x0 ;  /* 0x0000000000007b1d */ /* 0x001fe20000010000 */
[----:B------:R-:W-:Y:S02]  /*38c0*/  PRMT R18, RZ, 0x7610, R18 ;  /* 0x00007610ff127816 */ /* 0x000fe40000000012 */
[----:B------:R-:W-:Y:S01]  /*38d0*/  IMAD.WIDE R12, R7, 0x2, R136 ;  /* 0x00000002070c7825 */ /* 0x000fe200078e0288 */
[----:B------:R-:W-:Y:S02]  /*38e0*/  PRMT R19, RZ, 0x7610, R19 ;  /* 0x00007610ff137816 */ /* 0x000fe40000000013 */
[----:B------:R-:W-:Y:S01]  /*38f0*/  PRMT R17, RZ, 0x7610, R17 ;  /* 0x00007610ff117816 */ /* 0x000fe20000000011 */
[C---:B------:R-:W-:Y:S01]  /*3900*/  IMAD.WIDE R6, R9.reuse, 0x2, R136 ;  /* 0x0000000209067825 */ /* 0x040fe200078e0288 */
[----:B------:R-:W-:Y:S01]  /*3910*/  PRMT R20, RZ, 0x7610, R20 ;  /* 0x00007610ff147816 */ /* 0x000fe20000000014 */
[----:B------:R-:W0:Y:S02]  /*3920*/  LDC R36, c[0x0][0x3c4] ;  /* 0x0000f100ff247b82 */ /* 0x000e240000000800 */
[----:B------:R-:W-:-:S04]  /*3930*/  IMAD.WIDE R8, R9, 0x2, R134 ;  /* 0x0000000209087825 */ /* 0x000fc800078e0286 */
[----:B------:R-:W-:Y:S01]  /*3940*/  IMAD R3, R231, 0x3, RZ ;  /* 0x00000003e7037824 */ /* 0x000fe200078e02ff */
[----:B------:R-:W-:Y:S01]  /*3950*/  PRMT R28, RZ, 0x7610, R28 ;  /* 0x00007610ff1c7816 */ /* 0x000fe2000000001c */
[----:B------:R-:W5:Y:S01]  /*3960*/  LDC R100, c[0x0][0x3c4] ;  /* 0x0000f100ff647b82 */ /* 0x000f620000000800 */
[----:B------:R1:W4:Y:S01]  /*3970*/  @P4 LDG.E.U16 R22, desc[UR10][R4.64] ;  /* 0x0000000a04164981 */ /* 0x000322000c1e1500 */
[----:B------:R-:W-:-:S06]  /*3980*/  PRMT R30, RZ, 0x7610, R30 ;  /* 0x00007610ff1e7816 */ /* 0x000fcc000000001e */
[----:B------:R-:W0:Y:S01]  /*3990*/  LDC R215, c[0x0][0x3c4] ;  /* 0x0000f100ffd77b82 */ /* 0x000e220000000800 */
[----:B------:R2:W4:Y:S01]  /*39a0*/  @P4 LDG.E.U16 R18, desc[UR10][R8.64] ;  /* 0x0000000a08124981 */ /* 0x000522000c1e1500 */
[----:B------:R-:W-:-:S03]  /*39b0*/  IMAD.WIDE R24, R27, 0x2, R136 ;  /* 0x000000021b187825 */ /* 0x000fc600078e0288 */
[----:B------:R3:W4:Y:S01]  /*39c0*/  @P4 LDG.E.U16 R19, desc[UR10][R6.64] ;  /* 0x0000000a06134981 */ /* 0x000722000c1e1500 */
[----:B-1----:R-:W-:-:S03]  /*39d0*/  IMAD.WIDE R4, R11, 0x2, R136 ;  /* 0x000000020b047825 */ /* 0x002fc600078e0288 */
[----:B------:R1:W4:Y:S01]  /*39e0*/  @P4 LDG.E.U16 R23, desc[UR10][R12.64] ;  /* 0x0000000a0c174981 */ /* 0x000322000c1e1500 */
[----:B------:R-:W-:-:S03]  /*39f0*/  IMAD.WIDE R10, R11, 0x2, R134 ;  /* 0x000000020b0a7825 */ /* 0x000fc600078e0286 */
[----:B------:R1:W4:Y:S01]  /*3a00*/  @P4 LDG.E.U16 R186, desc[UR10][R4.64] ;  /* 0x0000000a04ba4981 */ /* 0x000322000c1e1500 */
[----:B--2---:R-:W-:-:S03]  /*3a10*/  IMAD.WIDE R8, R21, 0x2, R136 ;  /* 0x0000000215087825 */ /* 0x004fc600078e0288 */
[----:B------:R2:W4:Y:S01]  /*3a20*/  @P4 LDG.E.U16 R187, desc[UR10][R10.64] ;  /* 0x0000000a0abb4981 */ /* 0x000522000c1e1500 */
[C---:B---3--:R-:W-:Y:S01]  /*3a30*/  IMAD.WIDE R6, R3.reuse, 0x2, R134 ;  /* 0x0000000203067825 */ /* 0x048fe200078e0286 */
[----:B-1----:R-:W-:Y:S02]  /*3a40*/  PRMT R13, RZ, 0x7610, R13 ;  /* 0x00007610ff0d7816 */ /* 0x002fe4000000000d */
[----:B------:R1:W3:Y:S01]  /*3a50*/  @P4 LDG.E.U16 R15, desc[UR10][R8.64] ;  /* 0x0000000a080f4981 */ /* 0x0002e2000c1e1500 */
[----:B------:R-:W-:Y:S01]  /*3a60*/  IMAD.WIDE R4, R3, 0x2, R136 ;  /* 0x0000000203047825 */ /* 0x000fe200078e0288 */
[----:B------:R-:W-:Y:S02]  /*3a70*/  PRMT R12, RZ, 0x7610, R12 ;  /* 0x00007610ff0c7816 */ /* 0x000fe4000000000c */
[----:B------:R-:W3:Y:S01]  /*3a80*/  @P4 LDG.E.U16 R16, desc[UR10][R6.64] ;  /* 0x0000000a06104981 */ /* 0x000ee2000c1e1500 */
[----:B--2---:R-:W-:Y:S01]  /*3a90*/  IMAD.WIDE R10, R21, 0x2, R134 ;  /* 0x00000002150a7825 */ /* 0x004fe200078e0286 */
[----:B------:R-:W-:-:S02]  /*3aa0*/  PRMT R3, RZ, 0x7610, R3 ;  /* 0x00007610ff037816 */ /* 0x000fc40000000003 */
[----:B------:R2:W3:Y:S01]  /*3ab0*/  @P4 LDG.E.U16 R17, desc[UR10][R4.64] ;  /* 0x0000000a04114981 */ /* 0x0004e2000c1e1500 */
[----:B------:R-:W-:Y:S01]  /*3ac0*/  PRMT R21, RZ, 0x7610, R21 ;  /* 0x00007610ff157816 */ /* 0x000fe20000000015 */
[--C-:B------:R-:W-:Y:S02]  /*3ad0*/  IMAD.WIDE R26, R27, 0x2, R134.reuse ;  /* 0x000000021b1a7825 */ /* 0x100fe400078e0286 */
[----:B------:R5:W3:Y:S02]  /*3ae0*/  @P4 LDG.E.U16 R14, desc[UR10][R10.64] ;  /* 0x0000000a0a0e4981 */ /* 0x000ae4000c1e1500 */
[--C-:B-1----:R-:W-:Y:S02]  /*3af0*/  IMAD.WIDE R8, R31, 0x2, R134.reuse ;  /* 0x000000021f087825 */ /* 0x102fe400078e0286 */
[----:B------:R1:W3:Y:S02]  /*3b00*/  @P4 LDG.E.U16 R13, desc[UR10][R24.64] ;  /* 0x0000000a180d4981 */ /* 0x0002e4000c1e1500 */
[----:B--2---:R-:W-:-:S02]  /*3b10*/  IMAD.WIDE R4, R29, 0x2, R134 ;  /* 0x000000021d047825 */ /* 0x004fc400078e0286 */
[----:B------:R2:W3:Y:S02]  /*3b20*/  @P4 LDG.E.U16 R12, desc[UR10][R26.64] ;  /* 0x0000000a1a0c4981 */ /* 0x0004e4000c1e1500 */
[----:B-----5:R-:W-:Y:S02]  /*3b30*/  IMAD.WIDE R10, R33, 0x2, R136 ;  /* 0x00000002210a7825 */ /* 0x020fe400078e0288 */
[----:B------:R-:W5:Y:S04]  /*3b40*/  @P4 LDG.E.U16 R3, desc[UR10][R8.64] ;  /* 0x0000000a08034981 */ /* 0x000f68000c1e1500 */
[----:B------:R-:W5:Y:S04]  /*3b50*/  @P4 LDG.E.U16 R21, desc[UR10][R10.64] ;  /* 0x0000000a0a154981 */ /* 0x000f68000c1e1500 */
[----:B------:R0:W5:Y:S04]  /*3b60*/  @P4 LDG.E.U16 R20, desc[UR10][R4.64] ;  /* 0x0000000a04144981 */ /* 0x000168000c1e1500 */
[----:B------:R0:W-:Y:S01]  /*3b70*/  STL.64 [R1+0x1040], R142 ;  /* 0x0010408e01007387 */ /* 0x0001e20000100a00 */
[----:B-1----:R-:W-:-:S02]  /*3b80*/  PRMT R24, RZ, 0x7610, R24 ;  /* 0x00007610ff187816 */ /* 0x002fc40000000018 */
[----:B------:R-:W-:Y:S01]  /*3b90*/  PRMT R25, RZ, 0x7610, R25 ;  /* 0x00007610ff197816 */ /* 0x000fe20000000019 */
[----:B------:R-:W-:Y:S01]  /*3ba0*/  IMAD.WIDE R6, R31, 0x2, R136 ;  /* 0x000000021f067825 */ /* 0x000fe200078e0288 */
[----:B--2---:R-:W-:Y:S02]  /*3bb0*/  PRMT R26, RZ, 0x7610, R26 ;  /* 0x00007610ff1a7816 */ /* 0x004fe4000000001a */
[----:B------:R-:W-:Y:S02]  /*3bc0*/  PRMT R27, RZ, 0x7610, R27 ;  /* 0x00007610ff1b7816 */ /* 0x000fe4000000001b */
[----:B------:R-:W-:Y:S02]  /*3bd0*/  PRMT R29, RZ, 0x7610, R29 ;  /* 0x00007610ff1d7816 */ /* 0x000fe4000000001d */
[----:B------:R-:W-:Y:S02]  /*3be0*/  PRMT R31, RZ, 0x7610, R31 ;  /* 0x00007610ff1f7816 */ /* 0x000fe4000000001f */
[----:B------:R-:W-:-:S02]  /*3bf0*/  PRMT R32, RZ, 0x7610, R32 ;  /* 0x00007610ff207816 */ /* 0x000fc40000000020 */
[----:B------:R-:W-:Y:S02]  /*3c00*/  PRMT R38, RZ, 0x7610, R38 ;  /* 0x00007610ff267816 */ /* 0x000fe40000000026 */
[----:B------:R-:W-:Y:S02]  /*3c10*/  PRMT R40, RZ, 0x7610, R40 ;  /* 0x00007610ff287816 */ /* 0x000fe40000000028 */
        /* <DEDUP_REMOVED lines=82> */
[----:B------:R-:W-:Y:S01]  /*4140*/  SHF.L.U32 R238, R238, 0x5, RZ ;  /* 0x00000005eeee7819 */ /* 0x000fe200000006ff */
[----:B------:R-:W-:Y:S01]  /*4150*/  IMAD R234, R234, 0x28, RZ ;  /* 0x00000028eaea7824 */ /* 0x000fe200078e02ff */
[----:B------:R-:W-:Y:S01]  /*4160*/  PRMT R33, RZ, 0x7610, R33 ;  /* 0x00007610ff217816 */ /* 0x000fe20000000021 */
[----:B------:R-:W-:Y:S01]  /*4170*/  IMAD R230, R230, 0x30, RZ ;  /* 0x00000030e6e67824 */ /* 0x000fe200078e02ff */
[----:B------:R1:W2:Y:S01]  /*4180*/  @P4 LDG.E.U16 R0, desc[UR10][R6.64] ;  /* 0x0000000a06004981 */ /* 0x0002a2000c1e1500 */
[----:B0-----:R-:W-:Y:S01]  /*4190*/  PRMT R4, RZ, 0x7610, R4 ;  /* 0x00007610ff047816 */ /* 0x001fe20000000004 */
[----:B------:R-:W-:Y:S01]  /*41a0*/  IMAD R226, R226, 0x38, RZ ;  /* 0x00000038e2e27824 */ /* 0x000fe200078e02ff */
[----:B------:R-:W-:Y:S01]  /*41b0*/  PRMT R5, RZ, 0x7610, R5 ;  /* 0x00007610ff057816 */ /* 0x000fe20000000005 */
[----:B------:R-:W-:Y:S01]  /*41c0*/  IMAD.SHL.U32 R222, R222, 0x40, RZ ;  /* 0x00000040dede7824 */ /* 0x000fe200078e00ff */
[----:B------:R-:W-:Y:S01]  /*41d0*/  PRMT R8, RZ, 0x7610, R8 ;  /* 0x00007610ff087816 */ /* 0x000fe20000000008 */
[----:B------:R-:W-:Y:S01]  /*41e0*/  IMAD R218, R218, 0x48, RZ ;  /* 0x00000048dada7824 */ /* 0x000fe200078e02ff */
        /* <DEDUP_REMOVED lines=8> */
[----:B------:R-:W0:Y:S01]  /*4270*/  LDC R142, c[0x0][0x3c4] ;  /* 0x0000f100ff8e7b82 */ /* 0x000e220000000800 */
[----:B------:R-:W-:-:S02]  /*4280*/  IMAD R101, R101, 0x78, RZ ;  /* 0x0000007865657824 */ /* 0x000fc400078e02ff */
[----:B------:R-:W-:Y:S02]  /*4290*/  IMAD R100, R100, 0x70, RZ ;  /* 0x0000007064647824 */ /* 0x000fe400078e02ff */
[----:B------:R-:W-:Y:S02]  /*42a0*/  IMAD R103, R103, 0x11, RZ ;  /* 0x0000001167677824 */ /* 0x000fe400078e02ff */
[----:B------:R-:W-:Y:S01]  /*42b0*/  IMAD R138, R138, 0x19, RZ ;  /* 0x000000198a8a7824 */ /* 0x000fe200078e02ff */
[----:B------:R-:W-:Y:S01]  /*42c0*/  PRMT R190, RZ, 0x7610, R190 ;  /* 0x00007610ffbe7816 */ /* 0x000fe200000000be */
[----:B------:R-:W-:Y:S01]  /*42d0*/  IMAD R215, R215, 0x21, RZ ;  /* 0x00000021d7d77824 */ /* 0x000fe200078e02ff */
[----:B------:R-:W0:Y:S01]  /*42e0*/  LDC R143, c[0x0][0x3c4] ;  /* 0x0000f100ff8f7b82 */ /* 0x000e220000000800 */
[----:B----4-:R4:W-:Y:S04]  /*42f0*/  STL.64 [R1+0x1048], R22 ;  /* 0x0010481601007387 */ /* 0x0109e80000100a00 */
[----:B------:R-:W-:Y:S04]  /*4300*/  STL.64 [R1+0x1050], R18 ;  /* 0x0010501201007387 */ /* 0x000fe80000100a00 */
[----:B------:R0:W-:Y:S01]  /*4310*/  STL.64 [R1+0x1058], R186 ;  /* 0x001058ba01007387 */ /* 0x0001e20000100a00 */
[----:B-1----:R-:W-:-:S02]  /*4320*/  PRMT R6, RZ, 0x7610, R6 ;  /* 0x00007610ff067816 */ /* 0x002fc40000000006 */
[----:B------:R-:W-:Y:S01]  /*4330*/  PRMT R7, RZ, 0x7610, R7 ;  /* 0x00007610ff077816 */ /* 0x000fe20000000007 */
[----:B------:R-:W-:Y:S01]  /*4340*/  IMAD R216, R216, 0x29, RZ ;  /* 0x00000029d8d87824 */ /* 0x000fe200078e02ff */
[----:B----4-:R-:W1:Y:S01]  /*4350*/  LDC R23, c[0x0][0x3c4] ;  /* 0x0000f100ff177b82 */ /* 0x010e620000000800 */
[----:B---3--:R3:W-:Y:S01]  /*4360*/  STL.64 [R1+0x1060], R16 ;  /* 0x0010601001007387 */ /* 0x0087e20000100a00 */
[----:B------:R-:W-:-:S06]  /*4370*/  IMAD R217, R217, 0x31, RZ ;  /* 0x00000031d9d97824 */ /* 0x000fcc00078e02ff */
[----:B0-----:R-:W0:Y:S01]  /*4380*/  LDC R186, c[0x0][0x3c4] ;  /* 0x0000f100ffba7b82 */ /* 0x001e220000000800 */
[----:B------:R4:W-:Y:S01]  /*4390*/  STL.64 [R1+0x1068], R14 ;  /* 0x0010680e01007387 */ /* 0x0009e20000100a00 */
[----:B------:R-:W-:Y:S02]  /*43a0*/  IMAD R219, R219, 0x39, RZ ;  /* 0x00000039dbdb7824 */ /* 0x000fe400078e02ff */
[----:B------:R-:W-:Y:S02]  /*43b0*/  IMAD R220, R220, 0x41, RZ ;  /* 0x00000041dcdc7824 */ /* 0x000fe400078e02ff */
[----:B------:R-:W-:Y:S02]  /*43c0*/  IMAD R221, R221, 0x49, RZ ;  /* 0x00000049dddd7824 */ /* 0x000fe400078e02ff */
[----:B------:R-:W0:Y:S01]  /*43d0*/  LDC R19, c[0x0][0x3c4] ;  /* 0x0000f100ff137b82 */ /* 0x000e220000000800 */
[----:B------:R-:W-:Y:S04]  /*43e0*/  STL.64 [R1+0x1070], R12 ;  /* 0x0010700c01007387 */ /* 0x000fe80000100a00 */
[----:B-----5:R-:W-:Y:S01]  /*43f0*/  STL.64 [R1+0x1078], R2 ;  /* 0x0010780201007387 */ /* 0x020fe20000100a00 */
[----:B------:R-:W-:-:S02]  /*4400*/  IMAD R187, R227, 0x13, RZ ;  /* 0x00000013e3bb7824 */ /* 0x000fc400078e02ff */
[----:B---3--:R-:W3:Y:S01]  /*4410*/  LDC R17, c[0x0][0x3c4] ;  /* 0x0000f100ff117b82 */ /* 0x008ee20000000800 */
[----:B------:R-:W-:Y:S01]  /*4420*/  STL.64 [R1+0x1080], R20 ;  /* 0x0010801401007387 */ /* 0x000fe20000100a00 */
[----:B------:R-:W-:-:S06]  /*4430*/  IMAD R224, R224, 0x59, RZ ;  /* 0x00000059e0e07824 */ /* 0x000fcc00078e02ff */
[----:B------:R-:W5:Y:S01]  /*4440*/  LDC R16, c[0x0][0x3c4] ;  /* 0x0000f100ff107b82 */ /* 0x000f620000000800 */
[----:B------:R1:W-:Y:S04]  /*4450*/  STL.64 [R1+0x13a0], R194 ;  /* 0x0013a0c201007387 */ /* 0x0003e80000100a00 */
[----:B------:R0:W-:Y:S01]  /*4460*/  STL.64 [R1+0x1398], R196 ;  /* 0x001398c401007387 */ /* 0x0001e20000100a00 */
[----:B------:R-:W-:Y:S02]  /*4470*/  IMAD R223, R223, 0x51, RZ ;  /* 0x00000051dfdf7824 */ /* 0x000fe400078e02ff */
[----:B----4-:R-:W4:Y:S01]  /*4480*/  LDC R15, c[0x0][0x3c4] ;  /* 0x0000f100ff0f7b82 */ /* 0x010f220000000800 */
[----:B------:R0:W-:Y:S04]  /*4490*/  STL.64 [R1+0x1390], R198 ;  /* 0x001390c601007387 */ /* 0x0001e80000100a00 */
[----:B------:R-:W-:Y:S03]  /*44a0*/  STL.64 [R1+0x1388], R200 ;  /* 0x001388c801007387 */ /* 0x000fe60000100a00 */
[----:B-1----:R-:W1:Y:S01]  /*44b0*/  LDC R194, c[0x0][0x3c4] ;  /* 0x0000f100ffc27b82 */ /* 0x002e620000000800 */
[----:B------:R-:W-:Y:S04]  /*44c0*/  STL.64 [R1+0x1380], R202 ;  /* 0x001380ca01007387 */ /* 0x000fe80000100a00 */
[----:B------:R-:W-:Y:S03]  /*44d0*/  STL.64 [R1+0x1378], R204 ;  /* 0x001378cc01007387 */ /* 0x000fe60000100a00 */
[----:B------:R-:W1:Y:S01]  /*44e0*/  LDC R195, c[0x0][0x3c4] ;  /* 0x0000f100ffc37b82 */ /* 0x000e620000000800 */
[----:B------:R-:W-:Y:S04]  /*44f0*/  STL.64 [R1+0x1370], R206 ;  /* 0x001370ce01007387 */ /* 0x000fe80000100a00 */
[----:B------:R-:W-:Y:S03]  /*4500*/  STL.64 [R1+0x1368], R208 ;  /* 0x001368d001007387 */ /* 0x000fe60000100a00 */
[----:B0-----:R-:W0:Y:S01]  /*4510*/  LDC R196, c[0x0][0x3c4] ;  /* 0x0000f100ffc47b82 */ /* 0x001e220000000800 */
[----:B------:R-:W-:Y:S04]  /*4520*/  STL.64 [R1+0x1360], R212 ;  /* 0x001360d401007387 */ /* 0x000fe80000100a00 */
[----:B------:R3:W-:Y:S03]  /*4530*/  STL.64 [R1+0x1358], R24 ;  /* 0x0013581801007387 */ /* 0x0007e60000100a00 */
[----:B------:R-:W0:Y:S01]  /*4540*/  LDC R197, c[0x0][0x3c4] ;  /* 0x0000f100ffc57b82 */ /* 0x000e220000000800 */
[----:B------:R-:W-:Y:S04]  /*4550*/  STL.64 [R1+0x1350], R26 ;  /* 0x0013501a01007387 */ /* 0x000fe80000100a00 */
[----:B------:R-:W-:Y:S03]  /*4560*/  STL.64 [R1+0x1340], R28 ;  /* 0x0013401c01007387 */ /* 0x000fe60000100a00 */
[----:B------:R-:W0:Y:S01]  /*4570*/  LDC R198, c[0x0][0x3c4] ;  /* 0x0000f100ffc67b82 */ /* 0x000e220000000800 */
[----:B------:R-:W-:Y:S04]  /*4580*/  STL.64 [R1+0x1348], R30 ;  /* 0x0013481e01007387 */ /* 0x000fe80000100a00 */
[----:B------:R-:W-:Y:S03]  /*4590*/  STL.64 [R1+0x1338], R32 ;  /* 0x0013382001007387 */ /* 0x000fe60000100a00 */
[----:B---3--:R-:W3:Y:S01]  /*45a0*/  LDC R25, c[0x0][0x3c4] ;  /* 0x0000f100ff197b82 */ /* 0x008ee20000000800 */
[----:B------:R-:W-:Y:S04]  /*45b0*/  STL.64 [R1+0x1328], R38 ;  /* 0x0013282601007387 */ /* 0x000fe80000100a00 */
[----:B------:R-:W-:Y:S03]  /*45c0*/  STL.64 [R1+0x1320], R40 ;  /* 0x0013202801007387 */ /* 0x000fe60000100a00 */
[----:B------:R-:W0:Y:S01]  /*45d0*/  LDC R199, c[0x0][0x3c4] ;  /* 0x0000f100ffc77b82 */ /* 0x000e220000000800 */
        /* <DEDUP_REMOVED lines=37> */
[----:B------:R-:W-:Y:S01]  /*4830*/  STL.64 [R1+0x1228], R92 ;  /* 0x0012285c01007387 */ /* 0x000fe20000100a00 */
[----:B------:R-:W-:-:S02]  /*4840*/  IMAD R225, R225, 0x61, RZ ;  /* 0x00000061e1e17824 */ /* 0x000fc400078e02ff */
[----:B------:R-:W0:Y:S01]  /*4850*/  LDC R21, c[0x0][0x3c4] ;  /* 0x0000f100ff157b82 */ /* 0x000e220000000800 */
[----:B------:R-:W-:Y:S04]  /*4860*/  STL.64 [R1+0x1218], R94 ;  /* 0x0012185e01007387 */ /* 0x000fe80000100a00 */
[----:B------:R3:W-:Y:S01]  /*4870*/  STL.64 [R1+0x1208], R96 ;  /* 0x0012086001007387 */ /* 0x0007e20000100a00 */
[----:B------:R-:W-:Y:S02]  /*4880*/  IMAD R228, R228, 0x69, RZ ;  /* 0x00000069e4e47824 */ /* 0x000fe400078e02ff */
[----:B------:R-:W0:Y:S01]  /*4890*/  LDC R20, c[0x0][0x3c4] ;  /* 0x0000f100ff147b82 */ /* 0x000e220000000800 */
[----:B------:R-:W-:Y:S04]  /*48a0*/  STL.64 [R1+0x11f8], R98 ;  /* 0x0011f86201007387 */ /* 0x000fe80000100a00 */
[----:B------:R-:W-:Y:S01]  /*48b0*/  STL.64 [R1+0x11e8], R104 ;  /* 0x0011e86801007387 */ /* 0x000fe20000100a00 */
[----:B------:R-:W-:-:S02]  /*48c0*/  IMAD R229, R229, 0x71, RZ ;  /* 0x00000071e5e57824 */ /* 0x000fc400078e02ff */
[----:B------:R-:W0:Y:S01]  /*48d0*/  LDC R13, c[0x0][0x3c4] ;  /* 0x0000f100ff0d7b82 */ /* 0x000e220000000800 */
[----:B------:R-:W-:Y:S04]  /*48e0*/  STL.64 [R1+0x11d8], R106 ;  /* 0x0011d86a01007387 */ /* 0x000fe80000100a00 */
[----:B------:R-:W-:Y:S01]  /*48f0*/  STL.64 [R1+0x11c8], R108 ;  /* 0x0011c86c01007387 */ /* 0x000fe20000100a00 */
        /* <DEDUP_REMOVED lines=23> */
[----:B------:R-:W-:Y:S04]  /*4a70*/  STL.64 [R1+0x1120], R132 ;  /* 0x0011208401007387 */ /* 0x000fe80000100a00 */
[----:B------:R1:W-:Y:S04]  /*4a80*/  STL.64 [R1+0x1108], R140 ;  /* 0x0011088c01007387 */ /* 0x0003e80000100a00 */
[----:B------:R-:W-:Y:S04]  /*4a90*/  STL.64 [R1+0x10f8], R144 ;  /* 0x0010f89001007387 */ /* 0x000fe80000100a00 */
        /* <DEDUP_REMOVED lines=13> */
[----:B------:R-:W-:Y:S01]  /*4b70*/  STL.64 [R1+0x10f0], R172 ;  /* 0x0010f0ac01007387 */ /* 0x000fe20000100a00 */
[----:B---3--:R-:W-:-:S03]  /*4b80*/  IMAD R96, R25, 0x23, RZ ;  /* 0x0000002319607824 */ /* 0x008fc600078e02ff */
[----:B------:R-:W-:Y:S01]  /*4b90*/  STL.64 [R1+0x1100], R174 ;  /* 0x001100ae01007387 */ /* 0x000fe20000100a00 */
[----:B-1----:R-:W-:-:S03]  /*4ba0*/  IMAD R140, R194, 0x34, RZ ;  /* 0x00000034c28c7824 */ /* 0x002fc600078e02ff */
[----:B------:R-:W-:Y:S01]  /*4bb0*/  STL.64 [R1+0x1110], R176 ;  /* 0x001110b001007387 */ /* 0x000fe20000100a00 */
[----:B------:R-:W-:-:S03]  /*4bc0*/  IMAD R227, R195, 0x1e, RZ ;  /* 0x0000001ec3e37824 */ /* 0x000fc600078e02ff */
[----:B------:R-:W-:Y:S01]  /*4bd0*/  STL.64 [R1+0x1118], R178 ;  /* 0x001118b201007387 */ /* 0x000fe20000100a00 */
[----:B------:R-:W-:-:S03]  /*4be0*/  IMAD.WIDE R24, R242, 0x2, R134 ;  /* 0x00000002f2187825 */ /* 0x000fc600078e0286 */
[----:B------:R-:W-:Y:S01]  /*4bf0*/  STL.64 [R1+0x1128], R180 ;  /* 0x001128b401007387 */ /* 0x000fe20000100a00 */
[----:B0-----:R-:W-:Y:S02]  /*4c00*/  IMAD R130, R196, 0x24, RZ ;  /* 0x00000024c4827824 */ /* 0x001fe400078e02ff */
[----:B------:R-:W-:Y:S01]  /*4c10*/  IMAD R132, R197, 0x2c, RZ ;  /* 0x0000002cc5847824 */ /* 0x000fe200078e02ff */
[----:B------:R-:W-:Y:S01]  /*4c20*/  STL.64 [R1+0x1138], R182 ;  /* 0x001138b601007387 */ /* 0x000fe20000100a00 */
[----:B------:R-:W-:-:S03]  /*4c30*/  IMAD.WIDE R194, R246, 0x2, R136 ;  /* 0x00000002f6c27825 */ /* 0x000fc600078e0288 */
[----:B------:R-:W-:Y:S01]  /*4c40*/  STL.64 [R1+0x1148], R184 ;  /* 0x001148b801007387 */ /* 0x000fe20000100a00 */
[----:B------:R-:W-:Y:S02]  /*4c50*/  IMAD R126, R198, 0x14, RZ ;  /* 0x00000014c67e7824 */ /* 0x000fe400078e02ff */
[----:B------:R-:W-:Y:S01]  /*4c60*/  IMAD R128, R199, 0x1c, RZ ;  /* 0x0000001cc7807824 */ /* 0x000fe200078e02ff */
[----:B------:R0:W-:Y:S01]  /*4c70*/  STL.64 [R1+0x1158], R4 ;  /* 0x0011580401007387 */ /* 0x0001e20000100a00 */
[----:B------:R-:W-:-:S03]  /*4c80*/  IMAD.WIDE R196, R242, 0x2, R136 ;  /* 0x00000002f2c47825 */ /* 0x000fc600078e0288 */
[----:B------:R1:W-:Y:S01]  /*4c90*/  STL.64 [R1+0x1168], R6 ;  /* 0x0011680601007387 */ /* 0x0003e20000100a00 */
[----:B------:R-:W-:-:S03]  /*4ca0*/  IMAD.WIDE R24, R238, 0x2, R134 ;  /* 0x00000002ee187825 */ /* 0x000fc600078e0286 */
[----:B------:R3:W-:Y:S01]  /*4cb0*/  STL.64 [R1+0x1190], R8 ;  /* 0x0011900801007387 */ /* 0x0007e20000100a00 */
[----:B------:R-:W-:Y:S01]  /*4cc0*/  IMAD.WIDE R198, R238, 0x2, R136 ;  /* 0x00000002eec67825 */ /* 0x000fe200078e0288 */
[----:B------:R-:W-:Y:S01]  /*4cd0*/  PRMT R192, RZ, 0x7610, R192 ;  /* 0x00007610ffc07816 */ /* 0x000fe200000000c0 */
[----:B------:R-:W2:Y:S01]  /*4ce0*/  LDC R238, c[0x0][0x3c4] ;  /* 0x0000f100ffee7b82 */ /* 0x000ea20000000800 */
[----:B------:R-:W2:Y:S01]  /*4cf0*/  @P4 LDG.E.U16 R190, desc[UR10][R194.64] ;  /* 0x0000000ac2be4981 */ /* 0x000ea2000c1e1500 */
[----:B0-----:R-:W-:Y:S02]  /*4d00*/  IMAD R5, R200, 0x7b, RZ ;  /* 0x0000007bc8057824 */ /* 0x001fe400078e02ff */
[----:B------:R-:W-:Y:S01]  /*4d10*/  IMAD R4, R201, 0xc, RZ ;  /* 0x0000000cc9047824 */ /* 0x000fe200078e02ff */
[----:B------:R0:W-:Y:S01]  /*4d20*/  STL.64 [R1+0x11a0], R10 ;  /* 0x0011a00a01007387 */ /* 0x0001e20000100a00 */
[----:B------:R-:W-:-:S04]  /*4d30*/  IMAD.WIDE R200, R234, 0x2, R136 ;  /* 0x00000002eac87825 */ /* 0x000fc800078e0288 */
[----:B------:R-:W-:Y:S01]  /*4d40*/  IMAD.WIDE R24, R234, 0x2, R134 ;  /* 0x00000002ea187825 */ /* 0x000fe200078e0286 */
[----:B------:R-:W-:Y:S01]  /*4d50*/  STL.64 [R1+0xfd8], R194 ;  /* 0x000fd8c201007387 */ /* 0x000fe20000100a00 */
[----:B------:R-:W-:Y:S01]  /*4d60*/  PRMT R210, RZ, 0x7610, R210 ;  /* 0x00007610ffd27816 */ /* 0x000fe200000000d2 */
[----:B------:R-:W2:Y:S01]  /*4d70*/  LDC R234, c[0x0][0x3c4] ;  /* 0x0000f100ffea7b82 */ /* 0x000ea20000000800 */
[----:B-1----:R-:W-:Y:S02]  /*4d80*/  IMAD R7, R202, 0x6b, RZ ;  /* 0x0000006bca077824 */ /* 0x002fe400078e02ff */
[----:B------:R-:W-:Y:S01]  /*4d90*/  IMAD R6, R203, 0x73, RZ ;  /* 0x00000073cb067824 */ /* 0x000fe200078e02ff */
[----:B------:R-:W-:Y:S01]  /*4da0*/  STL.64 [R1+0xf68], R196 ;  /* 0x000f68c401007387 */ /* 0x000fe20000100a00 */
[----:B------:R-:W-:-:S03]  /*4db0*/  IMAD.WIDE R202, R230, 0x2, R136 ;  /* 0x00000002e6ca7825 */ /* 0x000fc600078e0288 */
[----:B------:R-:W2:Y:S01]  /*4dc0*/  @P4 LDG.E.U16 R192, desc[UR10][R196.64] ;  /* 0x0000000ac4c04981 */ /* 0x000ea2000c1e1500 */
[----:B------:R-:W-:-:S03]  /*4dd0*/  IMAD.WIDE R24, R230, 0x2, R134 ;  /* 0x00000002e6187825 */ /* 0x000fc600078e0286 */
[----:B------:R-:W-:Y:S01]  /*4de0*/  STL.64 [R1+0xf08], R198 ;  /* 0x000f08c601007387 */ /* 0x000fe20000100a00 */
[----:B---3--:R-:W-:Y:S02]  /*4df0*/  IMAD R8, R204, 0x5b, RZ ;  /* 0x0000005bcc087824 */ /* 0x008fe400078e02ff */
[----:B------:R-:W-:Y:S01]  /*4e00*/  IMAD R116, R205, 0x63, RZ ;  /* 0x00000063cd747824 */ /* 0x000fe200078e02ff */
[----:B------:R-:W-:Y:S01]  /*4e10*/  STL.64 [R1+0xea8], R200 ;  /* 0x000ea8c801007387 */ /* 0x000fe20000100a00 */
[----:B0-----:R-:W-:Y:S02]  /*4e20*/  IMAD R10, R206, 0x4b, RZ ;  /* 0x0000004bce0a7824 */ /* 0x001fe400078e02ff */
[----:B------:R-:W-:Y:S02]  /*4e30*/  IMAD R9, R207, 0x53, RZ ;  /* 0x00000053cf097824 */ /* 0x000fe400078e02ff */
[C---:B------:R-:W-:Y:S01]  /*4e40*/  IMAD.WIDE R204, R226.reuse, 0x2, R136 ;  /* 0x00000002e2cc7825 */ /* 0x040fe200078e0288 */
[----:B------:R-:W-:Y:S03]  /*4e50*/  STL [R1+0x11b0], R231 ;  /* 0x0011b0e701007387 */ /* 0x000fe60000100800 */
[----:B------:R-:W-:Y:S01]  /*4e60*/  IMAD.WIDE R24, R226, 0x2, R134 ;  /* 0x00000002e2187825 */ /* 0x000fe200078e0286 */
[----:B------:R-:W-:Y:S03]  /*4e70*/  STL.64 [R1+0xe48], R202 ;  /* 0x000e48ca01007387 */ /* 0x000fe60000100a00 */
[----:B------:R-:W-:-:S02]  /*4e80*/  IMAD R106, R208, 0x3b, RZ ;  /* 0x0000003bd06a7824 */ /* 0x000fc400078e02ff */
[----:B------:R-:W-:Y:S02]  /*4e90*/  IMAD R11, R209, 0x43, RZ ;  /* 0x00000043d10b7824 */ /* 0x000fe400078e02ff */
[--C-:B------:R-:W-:Y:S01]  /*4ea0*/  IMAD.WIDE R206, R222, 0x2, R136.reuse ;  /* 0x00000002dece7825 */ /* 0x100fe200078e0288 */
[----:B------:R-:W-:Y:S03]  /*4eb0*/  STL [R1+0x11c0], R227 ;  /* 0x0011c0e301007387 */ /* 0x000fe60000100800 */
[----:B------:R-:W-:Y:S02]  /*4ec0*/  IMAD R98, R212, 0x2b, RZ ;  /* 0x0000002bd4627824 */ /* 0x000fe400078e02ff */
[----:B------:R-:W-:Y:S02]  /*4ed0*/  IMAD R104, R213, 0x33, RZ ;  /* 0x00000033d5687824 */ /* 0x000fe400078e02ff */
[C---:B------:R-:W-:Y:S01]  /*4ee0*/  IMAD.WIDE R208, R218.reuse, 0x2, R136 ;  /* 0x00000002dad07825 */ /* 0x040fe200078e0288 */
[----:B------:R-:W-:Y:S03]  /*4ef0*/  STL.64 [R1+0xde8], R204 ;  /* 0x000de8cc01007387 */ /* 0x000fe60000100a00 */
[----:B------:R-:W-:Y:S01]  /*4f00*/  IMAD.WIDE R24, R218, 0x2, R134 ;  /* 0x00000002da187825 */ /* 0x000fe200078e0286 */
[----:B------:R-:W-:Y:S01]  /*4f10*/  STL.64 [R1+0xd88], R206 ;  /* 0x000d88ce01007387 */ /* 0x000fe20000100a00 */
[----:B------:R-:W-:Y:S01]  /*4f20*/  PRMT R193, RZ, 0x7610, R193 ;  /* 0x00007610ffc17816 */ /* 0x000fe200000000c1 */
[----:B------:R-:W0:Y:S01]  /*4f30*/  LDC R218, c[0x0][0x3c4] ;  /* 0x0000f100ffda7b82 */ /* 0x000e220000000800 */
[----:B------:R-:W-:-:S04]  /*4f40*/  IMAD.WIDE R26, R246, 0x2, R134 ;  /* 0x00000002f61a7825 */ /* 0x000fc800078e0286 */
[--C-:B------:R-:W-:Y:S01]  /*4f50*/  IMAD.WIDE R212, R214, 0x2, R136.reuse ;  /* 0x00000002d6d47825 */ /* 0x100fe200078e0288 */
[----:B------:R-:W-:Y:S03]  /*4f60*/  STL.64 [R1+0xd28], R208 ;  /* 0x000d28d001007387 */ /* 0x000fe60000100a00 */
[----:B------:R-:W-:Y:S01]  /*4f70*/  IMAD.WIDE R24, R102, 0x2, R136 ;  /* 0x0000000266187825 */ /* 0x000fe200078e0288 */
[----:B------:R-:W-:Y:S03]  /*4f80*/  STL.64 [R1+0xcc8], R212 ;  /* 0x000cc8d401007387 */ /* 0x000fe60000100a00 */
[--C-:B------:R-:W-:Y:S01]  /*4f90*/  IMAD.WIDE R26, R222, 0x2, R134.reuse ;  /* 0x00000002de1a7825 */ /* 0x100fe200078e0286 */
[----:B------:R1:W-:Y:S03]  /*4fa0*/  STL.64 [R1+0xc68], R24 ;  /* 0x000c681801007387 */ /* 0x0003e60000100a00 */
[----:B------:R-:W-:-:S04]  /*4fb0*/  IMAD.WIDE R26, R214, 0x2, R134 ;  /* 0x00000002d61a7825 */ /* 0x000fc800078e0286 */
[----:B------:R-:W-:-:S04]  /*4fc0*/  IMAD.WIDE R26, R102, 0x2, R134 ;  /* 0x00000002661a7825 */ /* 0x000fc800078e0286 */
[----:B------:R-:W-:-:S04]  /*4fd0*/  IMAD.WIDE R30, R35, 0x2, R134 ;  /* 0x00000002231e7825 */ /* 0x000fc800078e0286 */
[----:B-1----:R-:W-:-:S04]  /*4fe0*/  IMAD.WIDE R24, R35, 0x2, R136 ;  /* 0x0000000223187825 */ /* 0x002fc800078e0288 */
[----:B------:R-:W-:-:S04]  /*4ff0*/  IMAD.WIDE R26, R36, 0x2, R136 ;  /* 0x00000002241a7825 */ /* 0x000fc800078e0288 */
[----:B------:R-:W-:-:S04]  /*5000*/  IMAD.WIDE R28, R36, 0x2, R134 ;  /* 0x00000002241c7825 */ /* 0x000fc800078e0286 */
[----:B------:R-:W-:Y:S01]  /*5010*/  IMAD.WIDE R38, R101, 0x2, R134 ;  /* 0x0000000265267825 */ /* 0x000fe200078e0286 */
[----:B------:R-:W-:Y:S03]  /*5020*/  STL.64 [R1+0xc08], R24 ;  /* 0x000c081801007387 */ /* 0x000fe60000100a00 */
[----:B------:R-:W-:-:S04]  /*5030*/  IMAD.WIDE R30, R100, 0x2, R136 ;  /* 0x00000002641e7825 */ /* 0x000fc800078e0288 */
[----:B------:R-:W-:Y:S01]  /*5040*/  IMAD.WIDE R32, R100, 0x2, R134 ;  /* 0x0000000264207825 */ /* 0x000fe200078e0286 */
[----:B------:R-:W-:Y:S03]  /*5050*/  STL.64 [R1+0xba8], R26 ;  /* 0x000ba81a01007387 */ /* 0x000fe60000100a00 */
[----:B------:R-:W-:Y:S01]  /*5060*/  IMAD.WIDE R28, R101, 0x2, R136 ;  /* 0x00000002651c7825 */ /* 0x000fe200078e0288 */
[----:B------:R-:W3:Y:S03]  /*5070*/  @P4 LDG.E.U16 R210, desc[UR10][R24.64] ;  /* 0x0000000a18d24981 */ /* 0x000ee6000c1e1500 */
[C---:B------:R-:W-:Y:S01]  /*5080*/  IMAD.WIDE R38, R103.reuse, 0x2, R134 ;  /* 0x0000000267267825 */ /* 0x040fe200078e0286 */
[----:B------:R-:W-:Y:S03]  /*5090*/  STL.64 [R1+0xb48], R30 ;  /* 0x000b481e01007387 */ /* 0x000fe60000100a00 */
[----:B------:R-:W-:Y:S01]  /*50a0*/  IMAD.WIDE R32, R103, 0x2, R136 ;  /* 0x0000000267207825 */ /* 0x000fe200078e0288 */
[----:B------:R-:W-:Y:S03]  /*50b0*/  STL.64 [R1+0x968], R28 ;  /* 0x0009681c01007387 */ /* 0x000fe60000100a00 */
[C---:B------:R-:W-:Y:S01]  /*50c0*/  IMAD.WIDE R38, R138.reuse, 0x2, R134 ;  /* 0x000000028a267825 */ /* 0x040fe200078e0286 */
[----:B------:R-:W-:Y:S03]  /*50d0*/  STL.64 [R1+0xfc8], R32 ;  /* 0x000fc82001007387 */ /* 0x000fe60000100a00 */
[--C-:B------:R-:W-:Y:S01]  /*50e0*/  IMAD.WIDE R56, R138, 0x2, R136.reuse ;  /* 0x000000028a387825 */ /* 0x100fe200078e0288 */
[----:B------:R-:W-:Y:S03]  /*50f0*/  STL [R1+0x11d0], R139 ;  /* 0x0011d08b01007387 */ /* 0x000fe60000100800 */
[----:B------:R-:W-:-:S04]  /*5100*/  IMAD.WIDE R38, R215, 0x2, R136 ;  /* 0x00000002d7267825 */ /* 0x000fc800078e0288 */
[----:B------:R-:W-:Y:S01]  /*5110*/  IMAD.WIDE R42, R215, 0x2, R134 ;  /* 0x00000002d72a7825 */ /* 0x000fe200078e0286 */
[----:B------:R-:W-:Y:S03]  /*5120*/  STL.64 [R1+0xf58], R56 ;  /* 0x000f583801007387 */ /* 0x000fe60000100a00 */
        /* <DEDUP_REMOVED lines=13> */
[----:B------:R-:W-:-:S04]  /*5200*/  IMAD.WIDE R52, R221, 0x2, R134 ;  /* 0x00000002dd347825 */ /* 0x000fc800078e0286 */
[----:B------:R-:W-:Y:S01]  /*5210*/  IMAD.WIDE R58, R224, 0x2, R134 ;  /* 0x00000002e03a7825 */ /* 0x000fe200078e0286 */
[----:B------:R-:W-:Y:S03]  /*5220*/  STL.64 [R1+0xd78], R46 ;  /* 0x000d782e01007387 */ /* 0x000fe60000100a00 */
[----:B------:R-:W-:-:S04]  /*5230*/  IMAD.WIDE R50, R223, 0x2, R136 ;  /* 0x00000002df327825 */ /* 0x000fc800078e0288 */
[----:B------:R-:W-:Y:S01]  /*5240*/  IMAD.WIDE R54, R223, 0x2, R134 ;  /* 0x00000002df367825 */ /* 0x000fe200078e0286 */
[----:B------:R-:W-:Y:S03]  /*5250*/  STL.64 [R1+0xd18], R48 ;  /* 0x000d183001007387 */ /* 0x000fe60000100a00 */
[----:B------:R-:W-:-:S04]  /*5260*/  IMAD.WIDE R52, R224, 0x2, R136 ;  /* 0x00000002e0347825 */ /* 0x000fc800078e0288 */
[C---:B------:R-:W-:Y:S01]  /*5270*/  IMAD.WIDE R58, R225.reuse, 0x2, R134 ;  /* 0x00000002e13a7825 */ /* 0x040fe200078e0286 */
[----:B------:R-:W-:Y:S03]  /*5280*/  STL.64 [R1+0xcb8], R50 ;  /* 0x000cb83201007387 */ /* 0x000fe60000100a00 */
[--C-:B------:R-:W-:Y:S01]  /*5290*/  IMAD.WIDE R54, R225, 0x2, R136.reuse ;  /* 0x00000002e1367825 */ /* 0x100fe200078e0288 */
[----:B------:R-:W-:Y:S03]  /*52a0*/  STL.64 [R1+0xc58], R52 ;  /* 0x000c583401007387 */ /* 0x000fe60000100a00 */
[----:B------:R-:W-:-:S04]  /*52b0*/  IMAD.WIDE R68, R228, 0x2, R136 ;  /* 0x00000002e4447825 */ /* 0x000fc800078e0288 */
[----:B------:R-:W-:Y:S01]  /*52c0*/  IMAD.WIDE R58, R228, 0x2, R134 ;  /* 0x00000002e43a7825 */ /* 0x000fe200078e0286 */
[----:B------:R-:W-:Y:S03]  /*52d0*/  STL.64 [R1+0xbf8], R54 ;  /* 0x000bf83601007387 */ /* 0x000fe60000100a00 */
[--C-:B------:R-:W-:Y:S01]  /*52e0*/  IMAD.WIDE R60, R229, 0x2, R136.reuse ;  /* 0x00000002e53c7825 */ /* 0x100fe200078e0288 */
        /* <DEDUP_REMOVED lines=10> */
[--C-:B------:R-:W-:Y:S01]  /*5390*/  IMAD.WIDE R66, R236, 0x2, R136.reuse ;  /* 0x00000002ec427825 */ /* 0x100fe200078e0288 */
[----:B------:R-:W-:Y:S03]  /*53a0*/  STL.64 [R1+0xfb8], R64 ;  /* 0x000fb84001007387 */ /* 0x000fe60000100a00 */
[----:B------:R-:W-:Y:S01]  /*53b0*/  IMAD.WIDE R70, R237, 0x2, R136 ;  /* 0x00000002ed467825 */ /* 0x000fe200078e0288 */
[----:B------:R-:W-:Y:S03]  /*53c0*/  STL.64 [R1+0xf48], R66 ;  /* 0x000f484201007387 */ /* 0x000fe60000100a00 */
[----:B------:R-:W-:-:S02]  /*53d0*/  IMAD R240, R240, 0x32, RZ ;  /* 0x00000032f0f07824 */ /* 0x000fc400078e02ff */
[--C-:B------:R-:W-:Y:S01]  /*53e0*/  IMAD.WIDE R72, R236, 0x2, R134.reuse ;  /* 0x00000002ec487825 */ /* 0x100fe200078e0286 */
[----:B------:R1:W-:Y:S03]  /*53f0*/  STL.64 [R1+0xee8], R70 ;  /* 0x000ee84601007387 */ /* 0x0003e60000100a00 */
[----:B------:R-:W-:Y:S02]  /*5400*/  IMAD R241, R241, 0x3a, RZ ;  /* 0x0000003af1f17824 */ /* 0x000fe400078e02ff */
[----:B------:R-:W-:Y:S02]  /*5410*/  IMAD R243, R243, 0x42, RZ ;  /* 0x00000042f3f37824 */ /* 0x000fe400078e02ff */
[----:B------:R-:W-:-:S04]  /*5420*/  IMAD.WIDE R72, R237, 0x2, R134 ;  /* 0x00000002ed487825 */ /* 0x000fc800078e0286 */
[----:B------:R-:W-:Y:S02]  /*5430*/  IMAD R244, R244, 0x4a, RZ ;  /* 0x0000004af4f47824 */ /* 0x000fe400078e02ff */
[----:B-1----:R-:W-:-:S04]  /*5440*/  IMAD.WIDE R70, R239, 0x2, R136 ;  /* 0x00000002ef467825 */ /* 0x002fc800078e0288 */
[----:B------:R-:W-:-:S04]  /*5450*/  IMAD.WIDE R74, R239, 0x2, R134 ;  /* 0x00000002ef4a7825 */ /* 0x000fc800078e0286 */
[----:B------:R-:W-:-:S04]  /*5460*/  IMAD.WIDE R72, R240, 0x2, R136 ;  /* 0x00000002f0487825 */ /* 0x000fc800078e0288 */
[----:B------:R-:W-:Y:S01]  /*5470*/  IMAD.WIDE R76, R240, 0x2, R134 ;  /* 0x00000002f04c7825 */ /* 0x000fe200078e0286 */
[----:B------:R-:W-:Y:S03]  /*5480*/  STL.64 [R1+0xe88], R70 ;  /* 0x000e884601007387 */ /* 0x000fe60000100a00 */
[--C-:B------:R-:W-:Y:S01]  /*5490*/  IMAD.WIDE R74, R241, 0x2, R136.reuse ;  /* 0x00000002f14a7825 */ /* 0x100fe200078e0288 */
        /* <DEDUP_REMOVED lines=9> */
[----:B------:R-:W-:-:S04]  /*5530*/  IMAD.WIDE R78, R243, 0x2, R134 ;  /* 0x00000002f34e7825 */ /* 0x000fc800078e0286 */
[----:B------:R-:W-:Y:S02]  /*5540*/  IMAD R248, R248, 0x62, RZ ;  /* 0x00000062f8f87824 */ /* 0x000fe400078e02ff */
[----:B------:R-:W-:-:S04]  /*5550*/  IMAD.WIDE R78, R244, 0x2, R134 ;  /* 0x00000002f44e7825 */ /* 0x000fc800078e0286 */
[----:B-1----:R-:W-:-:S04]  /*5560*/  IMAD.WIDE R80, R245, 0x2, R136 ;  /* 0x00000002f5507825 */ /* 0x002fc800078e0288 */
[----:B------:R-:W-:Y:S01]  /*5570*/  IMAD.WIDE R84, R247, 0x2, R136 ;  /* 0x00000002f7547825 */ /* 0x000fe200078e0288 */
[----:B------:R1:W-:Y:S03]  /*5580*/  STL.64 [R1+0xca8], R80 ;  /* 0x000ca85001007387 */ /* 0x0003e60000100a00 */
[----:B------:R-:W-:Y:S01]  /*5590*/  IMAD.WIDE R78, R245, 0x2, R134 ;  /* 0x00000002f54e7825 */ /* 0x000fe200078e0286 */
[----:B------:R-:W-:Y:S03]  /*55a0*/  STL.64 [R1+0xc48], R84 ;  /* 0x000c485401007387 */ /* 0x000fe60000100a00 */
[----:B------:R-:W-:Y:S01]  /*55b0*/  IMAD.WIDE R82, R248, 0x2, R136 ;  /* 0x00000002f8527825 */ /* 0x000fe200078e0288 */
[----:B------:R0:W-:Y:S03]  /*55c0*/  STL.64 [R1+0x1290], R78 ;  /* 0x0012904e01007387 */ /* 0x0001e60000100a00 */
[----:B------:R-:W-:Y:S01]  /*55d0*/  IMAD R250, R250, 0x72, RZ ;  /* 0x00000072fafa7824 */ /* 0x000fe200078e02ff */
[----:B------:R2:W-:Y:S01]  /*55e0*/  STL.64 [R1+0xbe8], R82 ;  /* 0x000be85201007387 */ /* 0x0005e20000100a00 */
[----:B-1----:R-:W-:-:S04]  /*55f0*/  IMAD.WIDE R80, R247, 0x2, R134 ;  /* 0x00000002f7507825 */ /* 0x002fc800078e0286 */
[----:B------:R-:W-:Y:S02]  /*5600*/  IMAD R249, R249, 0x6a, RZ ;  /* 0x0000006af9f97824 */ /* 0x000fe400078e02ff */
[----:B0-----:R-:W-:-:S04]  /*5610*/  IMAD.WIDE R78, R250, 0x2, R136 ;  /* 0x00000002fa4e7825 */ /* 0x001fc800078e0288 */
[----:B--2---:R-:W-:Y:S01]  /*5620*/  IMAD.WIDE R82, R248, 0x2, R134 ;  /* 0x00000002f8527825 */ /* 0x004fe200078e0286 */
[----:B------:R-:W-:Y:S03]  /*5630*/  STL.64 [R1+0x1280], R80 ;  /* 0x0012805001007387 */ /* 0x000fe60000100a00 */
[----:B------:R-:W-:Y:S01]  /*5640*/  IMAD R252, R252, 0xb, RZ ;  /* 0x0000000bfcfc7824 */ /* 0x000fe200078e02ff */
[----:B------:R0:W-:Y:S01]  /*5650*/  STL.64 [R1+0x1270], R82 ;  /* 0x0012705201007387 */ /* 0x0001e20000100a00 */
[----:B------:R-:W-:-:S03]  /*5660*/  IMAD.WIDE R84, R249, 0x2, R136 ;  /* 0x00000002f9547825 */ /* 0x000fc600078e0288 */
[----:B------:R1:W-:Y:S01]  /*5670*/  STL.64 [R1+0xb28], R78 ;  /* 0x000b284e01007387 */ /* 0x0003e20000100a00 */
[----:B------:R-:W-:-:S04]  /*5680*/  IMAD.WIDE R86, R250, 0x2, R134 ;  /* 0x00000002fa567825 */ /* 0x000fc800078e0286 */
[----:B------:R-:W-:Y:S01]  /*5690*/  IMAD R251, R251, 0x7a, RZ ;  /* 0x0000007afbfb7824 */ /* 0x000fe200078e02ff */
[----:B------:R-:W-:Y:S01]  /*56a0*/  STL.64 [R1+0xb88], R84 ;  /* 0x000b885401007387 */ /* 0x000fe20000100a00 */
[----:B------:R-:W-:Y:S01]  /*56b0*/  IMAD R186, R186, 0x1b, RZ ;  /* 0x0000001bbaba7824 */ /* 0x000fe200078e02ff */
[----:B------:R-:W-:Y:S01]  /*56c0*/  PRMT R191, RZ, 0x7610, R191 ;  /* 0x00007610ffbf7816 */ /* 0x000fe200000000bf */
[C---:B------:R-:W-:Y:S01]  /*56d0*/  IMAD.WIDE R90, R252.reuse, 0x2, R134 ;  /* 0x00000002fc5a7825 */ /* 0x040fe200078e0286 */
[----:B------:R-:W-:Y:S01]  /*56e0*/  PRMT R211, RZ, 0x7610, R211 ;  /* 0x00007610ffd37816 */ /* 0x000fe200000000d3 */
[----:B0-----:R-:W0:Y:S02]  /*56f0*/  LDC R82, c[0x0][0x3c4] ;  /* 0x0000f100ff527b82 */ /* 0x001e240000000800 */
[--C-:B-1----:R-:W-:Y:S01]  /*5700*/  IMAD.WIDE R78, R252, 0x2, R136.reuse ;  /* 0x00000002fc4e7825 */ /* 0x102fe200078e0288 */
[----:B------:R1:W-:Y:S03]  /*5710*/  STL.64 [R1+0x1258], R86 ;  /* 0x0012585601007387 */ /* 0x0003e60000100a00 */
[----:B------:R-:W-:Y:S01]  /*5720*/  IMAD.WIDE R88, R251, 0x2, R136 ;  /* 0x00000002fb587825 */ /* 0x000fe200078e0288 */
[----:B------:R2:W-:Y:S04]  /*5730*/  STL.64 [R1+0x1018], R78 ;  /* 0x0010184e01007387 */ /* 0x0005e80000100a00 */
[----:B------:R-:W-:Y:S01]  /*5740*/  STL.64 [R1+0x948], R88 ;  /* 0x0009485801007387 */ /* 0x000fe20000100a00 */
[----:B------:R-:W-:Y:S01]  /*5750*/  IMAD.WIDE R92, R187, 0x2, R134 ;  /* 0x00000002bb5c7825 */ /* 0x000fe200078e0286 */
[----:B------:R-:W-:-:S02]  /*5760*/  PRMT R34, RZ, 0x7610, R34 ;  /* 0x00007610ff227816 */ /* 0x000fc40000000022 */
[----:B------:R-:W-:Y:S01]  /*5770*/  PRMT R37, RZ, 0x7610, R37 ;  /* 0x00007610ff257816 */ /* 0x000fe20000000025 */
[----:B------:R-:W-:Y:S01]  /*5780*/  IMAD.WIDE R94, R186, 0x2, R134 ;  /* 0x00000002ba5e7825 */ /* 0x000fe200078e0286 */
[----:B-1----:R-:W1:Y:S02]  /*5790*/  LDC R86, c[0x0][0x3c4] ;  /* 0x0000f100ff567b82 */ /* 0x002e640000000800 */
[----:B------:R-:W3:Y:S01]  /*57a0*/  @P4 LDG.E.U16 R34, desc[UR10][R40.64] ;  /* 0x0000000a28224981 */ /* 0x000ee2000c1e1500 */
[----:B--2---:R-:W-:-:S05]  /*57b0*/  IMAD.WIDE R78, R187, 0x2, R136 ;  /* 0x00000002bb4e7825 */ /* 0x004fca00078e0288 */
[----:B------:R2:W-:Y:S04]  /*57c0*/  STL.64 [R1+0xfa8], R78 ;  /* 0x000fa84e01007387 */ /* 0x0005e80000100a00 */
[----:B------:R4:W-:Y:S01]  /*57d0*/  STL.64 [R1+0x1240], R90 ;  /* 0x0012405a01007387 */ /* 0x0009e20000100a00 */
[----:B--2---:R-:W-:-:S04]  /*57e0*/  IMAD.WIDE R78, R186, 0x2, R136 ;  /* 0x00000002ba4e7825 */ /* 0x004fc800078e0288 */
[--C-:B------:R-:W-:Y:S01]  /*57f0*/  IMAD.WIDE R138, R11, 0x2, R136.reuse ;  /* 0x000000020b8a7825 */ /* 0x100fe200078e0288 */
[----:B------:R2:W-:Y:S01]  /*5800*/  STL.64 [R1+0xf38], R78 ;  /* 0x000f384e01007387 */ /* 0x0005e20000100a00 */
[----:B----4-:R-:W4:Y:S03]  /*5810*/  LDC R90, c[0x0][0x3c4] ;  /* 0x0000f100ff5a7b82 */ /* 0x010f260000000800 */
[----:B------:R0:W-:Y:S01]  /*5820*/  STL.64 [R1+0x1230], R92 ;  /* 0x0012305c01007387 */ /* 0x0001e20000100a00 */
[----:B--2---:R-:W-:-:S04]  /*5830*/  IMAD.WIDE R78, R96, 0x2, R136 ;  /* 0x00000002604e7825 */ /* 0x004fc800078e0288 */
[----:B------:R-:W-:Y:S01]  /*5840*/  IMAD.WIDE R226, R10, 0x2, R136 ;  /* 0x000000020ae27825 */ /* 0x000fe200078e0288 */
[----:B------:R2:W-:Y:S01]  /*5850*/  STL.64 [R1+0xed8], R78 ;  /* 0x000ed84e01007387 */ /* 0x0005e20000100a00 */
[----:B0-----:R-:W0:Y:S02]  /*5860*/  LDC R92, c[0x0][0x3c4] ;  /* 0x0000f100ff5c7b82 */ /* 0x001e240000000800 */
[----:B------:R-:W-:Y:S01]  /*5870*/  IMAD.WIDE R96, R96, 0x2, R134 ;  /* 0x0000000260607825 */ /* 0x000fe200078e0286 */
[----:B------:R-:W-:Y:S03]  /*5880*/  STL.64 [R1+0x1220], R94 ;  /* 0x0012205e01007387 */ /* 0x000fe60000100a00 */
[----:B--2---:R-:W-:-:S05]  /*5890*/  IMAD.WIDE R78, R98, 0x2, R136 ;  /* 0x00000002624e7825 */ /* 0x004fca00078e0288 */
[----:B------:R2:W-:Y:S01]  /*58a0*/  STL.64 [R1+0xe78], R78 ;  /* 0x000e784e01007387 */ /* 0x0005e20000100a00 */
[----:B------:R-:W-:-:S03]  /*58b0*/  IMAD.WIDE R98, R98, 0x2, R134 ;  /* 0x0000000262627825 */ /* 0x000fc600078e0286 */
[----:B------:R-:W-:Y:S01]  /*58c0*/  STL.64 [R1+0x1210], R96 ;  /* 0x0012106001007387 */ /* 0x000fe20000100a00 */
[----:B--2---:R-:W-:-:S05]  /*58d0*/  IMAD.WIDE R78, R104, 0x2, R136 ;  /* 0x00000002684e7825 */ /* 0x004fca00078e0288 */
[----:B------:R2:W-:Y:S01]  /*58e0*/  STL.64 [R1+0xe18], R78 ;  /* 0x000e184e01007387 */ /* 0x0005e20000100a00 */
[----:B------:R-:W-:-:S03]  /*58f0*/  IMAD.WIDE R104, R104, 0x2, R134 ;  /* 0x0000000268687825 */ /* 0x000fc600078e0286 */
[----:B------:R0:W-:Y:S01]  /*5900*/  STL.64 [R1+0x1200], R98 ;  /* 0x0012006201007387 */ /* 0x0001e20000100a00 */
[----:B------:R-:W-:-:S04]  /*5910*/  IMAD.WIDE R108, R11, 0x2, R134 ;  /* 0x000000020b6c7825 */ /* 0x000fc800078e0286 */
[----:B--2---:R-:W-:-:S04]  /*5920*/  IMAD.WIDE R78, R106, 0x2, R136 ;  /* 0x000000026a4e7825 */ /* 0x004fc800078e0288 */
[--C-:B------:R-:W-:Y:S01]  /*5930*/  IMAD.WIDE R106, R106, 0x2, R134.reuse ;  /* 0x000000026a6a7825 */ /* 0x100fe200078e0286 */
[----:B------:R-:W-:Y:S01]  /*5940*/  STL.64 [R1+0xdb8], R78 ;  /* 0x000db84e01007387 */ /* 0x000fe20000100a00 */
[----:B0-----:R-:W0:Y:S02]  /*5950*/  LDC R98, c[0x0][0x3c4] ;  /* 0x0000f100ff627b82 */ /* 0x001e240000000800 */
[----:B------:R-:W-:Y:S01]  /*5960*/  IMAD.WIDE R110, R10, 0x2, R134 ;  /* 0x000000020a6e7825 */ /* 0x000fe200078e0286 */
[----:B------:R-:W-:Y:S03]  /*5970*/  STL.64 [R1+0x11f0], R104 ;  /* 0x0011f06801007387 */ /* 0x000fe60000100a00 */
[C---:B------:R-:W-:Y:S01]  /*5980*/  IMAD.WIDE R230, R9.reuse, 0x2, R136 ;  /* 0x0000000209e67825 */ /* 0x040fe200078e0288 */
[----:B------:R2:W-:Y:S03]  /*5990*/  STL.64 [R1+0x11e0], R106 ;  /* 0x0011e06a01007387 */ /* 0x0005e60000100a00 */
[----:B------:R-:W-:Y:S01]  /*59a0*/  IMAD.WIDE R112, R9, 0x2, R134 ;  /* 0x0000000209707825 */ /* 0x000fe200078e0286 */
[----:B------:R0:W-:Y:S03]  /*59b0*/  STL.64 [R1+0xd58], R138 ;  /* 0x000d588a01007387 */ /* 0x0001e60000100a00 */
[C---:B------:R-:W-:Y:S01]  /*59c0*/  IMAD.WIDE R10, R8.reuse, 0x2, R136 ;  /* 0x00000002080a7825 */ /* 0x040fe200078e0288 */
[----:B------:R0:W-:Y:S03]  /*59d0*/  STL.64 [R1+0xcf8], R226 ;  /* 0x000cf8e201007387 */ /* 0x0001e60000100a00 */
[----:B------:R-:W-:Y:S01]  /*59e0*/  IMAD.WIDE R114, R8, 0x2, R134 ;  /* 0x0000000208727825 */ /* 0x000fe200078e0286 */
[----:B------:R0:W-:Y:S01]  /*59f0*/  STL.64 [R1+0xc98], R230 ;  /* 0x000c98e601007387 */ /* 0x0001e20000100a00 */
[----:B--2---:R-:W2:Y:S02]  /*5a00*/  LDC R106, c[0x0][0x3c4] ;  /* 0x0000f100ff6a7b82 */ /* 0x004ea40000000800 */
[--C-:B------:R-:W-:Y:S01]  /*5a10*/  IMAD.WIDE R8, R116, 0x2, R136.reuse ;  /* 0x0000000274087825 */ /* 0x100fe200078e0288 */
[----:B------:R0:W-:Y:S03]  /*5a20*/  STL.64 [R1+0xc38], R10 ;  /* 0x000c380a01007387 */ /* 0x0001e60000100a00 */
[C-C-:B------:R-:W-:Y:S01]  /*5a30*/  IMAD.WIDE R118, R7.reuse, 0x2, R136.reuse ;  /* 0x0000000207767825 */ /* 0x140fe200078e0288 */
[----:B------:R0:W-:Y:S03]  /*5a40*/  STL.64 [R1+0xbd8], R8 ;  /* 0x000bd80801007387 */ /* 0x0001e60000100a00 */
[----:B------:R-:W-:Y:S01]  /*5a50*/  IMAD.WIDE R122, R6, 0x2, R136 ;  /* 0x00000002067a7825 */ /* 0x000fe200078e0288 */
[----:B------:R0:W-:Y:S03]  /*5a60*/  STL.64 [R1+0xb78], R118 ;  /* 0x000b787601007387 */ /* 0x0001e60000100a00 */
[----:B------:R-:W-:-:S04]  /*5a70*/  IMAD.WIDE R222, R7, 0x2, R134 ;  /* 0x0000000207de7825 */ /* 0x000fc800078e0286 */
[----:B------:R-:W-:-:S04]  /*5a80*/  IMAD.WIDE R120, R6, 0x2, R134 ;  /* 0x0000000206787825 */ /* 0x000fc800078e0286 */
[C---:B------:R-:W-:Y:S01]  /*5a90*/  IMAD.WIDE R220, R5.reuse, 0x2, R136 ;  /* 0x0000000205dc7825 */ /* 0x040fe200078e0288 */
[----:B------:R0:W-:Y:S03]  /*5aa0*/  STL.64 [R1+0x9a8], R122 ;  /* 0x0009a87a01007387 */ /* 0x0001e60000100a00 */
[----:B------:R-:W-:-:S04]  /*5ab0*/  IMAD.WIDE R216, R5, 0x2, R134 ;  /* 0x0000000205d87825 */ /* 0x000fc800078e0286 */
[----:B------:R-:W-:-:S04]  /*5ac0*/  IMAD.WIDE R6, R4, 0x2, R136 ;  /* 0x0000000204067825 */ /* 0x000fc800078e0288 */
[----:B------:R-:W-:Y:S01]  /*5ad0*/  IMAD.WIDE R124, R4, 0x2, R134 ;  /* 0x00000002047c7825 */ /* 0x000fe200078e0286 */
[----:B------:R-:W-:Y:S03]  /*5ae0*/  STL.64 [R1+0x938], R220 ;  /* 0x000938dc01007387 */ /* 0x000fe60000100a00 */
[--C-:B------:R-:W-:Y:S01]  /*5af0*/  IMAD.WIDE R4, R126, 0x2, R136.reuse ;  /* 0x000000027e047825 */ /* 0x100fe200078e0288 */
[----:B------:R0:W-:Y:S03]  /*5b00*/  STL.64 [R1+0x1008], R6 ;  /* 0x0010080601007387 */ /* 0x0001e60000100a00 */
[----:B------:R-:W-:Y:S02]  /*5b10*/  IMAD R23, R23, 0x3c, RZ ;  /* 0x0000003c17177824 */ /* 0x000fe400078e02ff */
[----:B------:R-:W-:Y:S01]  /*5b20*/  IMAD.WIDE R184, R128, 0x2, R136 ;  /* 0x0000000280b87825 */ /* 0x000fe200078e0288 */
[----:B------:R0:W-:Y:S03]  /*5b30*/  STL.64 [R1+0xf98], R4 ;  /* 0x000f980401007387 */ /* 0x0001e60000100a00 */
[----:B------:R-:W-:-:S02]  /*5b40*/  IMAD R21, R21, 0x44, RZ ;  /* 0x0000004415157824 */ /* 0x000fc400078e02ff */
[--C-:B------:R-:W-:Y:S01]  /*5b50*/  IMAD.WIDE R182, R130, 0x2, R136.reuse ;  /* 0x0000000282b67825 */ /* 0x100fe200078e0288 */
[----:B------:R0:W-:Y:S03]  /*5b60*/  STL.64 [R1+0xf28], R184 ;  /* 0x000f28b801007387 */ /* 0x0001e60000100a00 */
[----:B------:R-:W-:Y:S02]  /*5b70*/  IMAD R20, R20, 0x4c, RZ ;  /* 0x0000004c14147824 */ /* 0x000fe400078e02ff */
[----:B------:R-:W-:Y:S01]  /*5b80*/  IMAD.WIDE R180, R132, 0x2, R136 ;  /* 0x0000000284b47825 */ /* 0x000fe200078e0288 */
[----:B------:R0:W-:Y:S03]  /*5b90*/  STL.64 [R1+0xec8], R182 ;  /* 0x000ec8b601007387 */ /* 0x0001e60000100a00 */
[----:B------:R-:W-:-:S02]  /*5ba0*/  IMAD R19, R19, 0x54, RZ ;  /* 0x0000005413137824 */ /* 0x000fc400078e02ff */
[----:B------:R-:W-:-:S04]  /*5bb0*/  IMAD.WIDE R178, R140, 0x2, R136 ;  /* 0x000000028cb27825 */ /* 0x000fc800078e0288 */
[----:B------:R-:W-:Y:S01]  /*5bc0*/  IMAD.WIDE R176, R140, 0x2, R134 ;  /* 0x000000028cb07825 */ /* 0x000fe200078e0286 */
[----:B------:R0:W-:Y:S03]  /*5bd0*/  STL.64 [R1+0xe68], R180 ;  /* 0x000e68b401007387 */ /* 0x0001e60000100a00 */
[----:B------:R-:W-:Y:S02]  /*5be0*/  IMAD R17, R17, 0x5c, RZ ;  /* 0x0000005c11117824 */ /* 0x000fe400078e02ff */
[----:B------:R-:W-:Y:S01]  /*5bf0*/  IMAD.WIDE R140, R23, 0x2, R136 ;  /* 0x00000002178c7825 */ /* 0x000fe200078e0288 */
[----:B------:R-:W-:Y:S03]  /*5c00*/  STL.64 [R1+0xe08], R178 ;  /* 0x000e08b201007387 */ /* 0x000fe60000100a00 */
[----:B-----5:R-:W-:-:S02]  /*5c10*/  IMAD R16, R16, 0x64, RZ ;  /* 0x0000006410107824 */ /* 0x020fc400078e02ff */
[--C-:B------:R-:W-:Y:S01]  /*5c20*/  IMAD.WIDE R144, R21, 0x2, R136.reuse ;  /* 0x0000000215907825 */ /* 0x100fe200078e0288 */
[----:B------:R-:W-:Y:S03]  /*5c30*/  STL.64 [R1+0xda8], R140 ;  /* 0x000da88c01007387 */ /* 0x000fe60000100a00 */
[----:B------:R-:W-:Y:S02]  /*5c40*/  IMAD R15, R15, 0x6c, RZ ;  /* 0x0000006c0f0f7824 */ /* 0x000fe400078e02ff */
[----:B------:R-:W-:Y:S01]  /*5c50*/  IMAD.WIDE R146, R20, 0x2, R136 ;  /* 0x0000000214927825 */ /* 0x000fe200078e0288 */
[----:B------:R-:W-:Y:S03]  /*5c60*/  STL.64 [R1+0xd48], R144 ;  /* 0x000d489001007387 */ /* 0x000fe60000100a00 */
[----:B------:R-:W-:-:S02]  /*5c70*/  IMAD R13, R13, 0x74, RZ ;  /* 0x000000740d0d7824 */ /* 0x000fc400078e02ff */
        /* <DEDUP_REMOVED lines=17> */
[----:B------:R-:W-:-:S04]  /*5d90*/  IMAD.WIDE R172, R21, 0x2, R134 ;  /* 0x0000000215ac7825 */ /* 0x000fc800078e0286 */
[----:B------:R-:W-:-:S04]  /*5da0*/  IMAD.WIDE R170, R20, 0x2, R134 ;  /* 0x0000000214aa7825 */ /* 0x000fc800078e0286 */
[----:B------:R-:W-:Y:S01]  /*5db0*/  IMAD.WIDE R160, R3, 0x2, R136 ;  /* 0x0000000203a07825 */ /* 0x000fe200078e0288 */
[----:B------:R-:W-:Y:S03]  /*5dc0*/  STL.64 [R1+0x928], R102 ;  /* 0x0009286601007387 */ /* 0x000fe60000100a00 */
[----:B------:R-:W-:Y:S02]  /*5dd0*/  IMAD R22, R22, 0x2d, RZ ;  /* 0x0000002d16167824 */ /* 0x000fe400078e02ff */
[----:B------:R-:W-:-:S04]  /*5de0*/  IMAD.WIDE R158, R13, 0x2, R134 ;  /* 0x000000020d9e7825 */ /* 0x000fc800078e0286 */
[----:B------:R-:W-:-:S04]  /*5df0*/  IMAD.WIDE R100, R12, 0x2, R134 ;  /* 0x000000020c647825 */ /* 0x000fc800078e0286 */
[----:B------:R-:W-:Y:S01]  /*5e00*/  IMAD.WIDE R20, R2, 0x2, R136 ;  /* 0x0000000202147825 */ /* 0x000fe200078e0288 */
[----:B------:R-:W-:Y:S03]  /*5e10*/  STL.64 [R1+0xff8], R160 ;  /* 0x000ff8a001007387 */ /* 0x000fe60000100a00 */
[----:B------:R-:W-:Y:S02]  /*5e20*/  IMAD R142, R142, 0x35, RZ ;  /* 0x000000358e8e7824 */ /* 0x000fe400078e02ff */
[----:B------:R-:W-:-:S04]  /*5e30*/  IMAD.WIDE R166, R17, 0x2, R134 ;  /* 0x0000000211a67825 */ /* 0x000fc800078e0286 */
[----:B------:R-:W-:-:S04]  /*5e40*/  IMAD.WIDE R164, R16, 0x2, R134 ;  /* 0x0000000210a47825 */ /* 0x000fc800078e0286 */
[--C-:B------:R-:W-:Y:S01]  /*5e50*/  IMAD.WIDE R12, R14, 0x2, R136.reuse ;  /* 0x000000020e0c7825 */ /* 0x100fe200078e0288 */
[----:B------:R-:W-:Y:S03]  /*5e60*/  STL.64 [R1+0xf88], R20 ;  /* 0x000f881401007387 */ /* 0x000fe60000100a00 */
[----:B------:R-:W-:Y:S01]  /*5e70*/  IMAD.WIDE R16, R18, 0x2, R136 ;  /* 0x0000000212107825 */ /* 0x000fe200078e0288 */
[----:B------:R-:W-:Y:S03]  /*5e80*/  STL.64 [R1+0xf18], R12 ;  /* 0x000f180c01007387 */ /* 0x000fe60000100a00 */
[----:B------:R-:W-:-:S04]  /*5e90*/  IMAD.WIDE R168, R19, 0x2, R134 ;  /* 0x0000000213a87825 */ /* 0x000fc800078e0286 */
[----:B------:R-:W-:Y:S01]  /*5ea0*/  IMAD.WIDE R186, R18, 0x2, R134 ;  /* 0x0000000212ba7825 */ /* 0x000fe200078e0286 */
[----:B------:R-:W-:Y:S03]  /*5eb0*/  STL.64 [R1+0xeb8], R16 ;  /* 0x000eb81001007387 */ /* 0x000fe60000100a00 */
[--C-:B------:R-:W-:Y:S01]  /*5ec0*/  IMAD.WIDE R18, R22, 0x2, R136.reuse ;  /* 0x0000000216127825 */ /* 0x100fe200078e0288 */
[----:B------:R-:W5:Y:S03]  /*5ed0*/  LDL.64 R236, [R1+0xc68] ;  /* 0x000c680001ec7983 */ /* 0x000f660000100a00 */
[----:B------:R-:W-:Y:S01]  /*5ee0*/  IMAD.WIDE R242, R142, 0x2, R136 ;  /* 0x000000028ef27825 */ /* 0x000fe200078e0288 */
[----:B------:R-:W-:Y:S04]  /*5ef0*/  STL.64 [R1+0xe58], R18 ;  /* 0x000e581201007387 */ /* 0x000fe80000100a00 */
[----:B------:R-:W-:Y:S04]  /*5f00*/  STL.64 [R1+0xdf8], R242 ;  /* 0x000df8f201007387 */ /* 0x000fe80000100a00 */
[----:B------:R-:W2:Y:S01]  /*5f10*/  LDL.LU.64 R194, [R1+0x13a0] ;  /* 0x0013a00001c27983 */ /* 0x000ea20000300a00 */
[----:B------:R-:W-:-:S02]  /*5f20*/  IMAD R246, R143, 0x3d, RZ ;  /* 0x0000003d8ff67824 */ /* 0x000fc400078e02ff */
[----:B------:R-:W-:-:S04]  /*5f30*/  IMAD.WIDE R224, R229, 0x2, R134 ;  /* 0x00000002e5e07825 */ /* 0x000fc800078e0286 */
[----:B------:R-:W-:-:S04]  /*5f40*/  IMAD.WIDE R228, R251, 0x2, R134 ;  /* 0x00000002fbe47825 */ /* 0x000fc800078e0286 */
[----:B------:R-:W-:-:S05]  /*5f50*/  IMAD.WIDE R250, R246, 0x2, R136 ;  /* 0x00000002f6fa7825 */ /* 0x000fca00078e0288 */
[----:B------:R-:W-:Y:S04]  /*5f60*/  STL.64 [R1+0xd98], R250 ;  /* 0x000d98fa01007387 */ /* 0x000fe80000100a00 */
[----:B------:R-:W3:Y:S04]  /*5f70*/  LDL.LU.64 R196, [R1+0x1398] ;  /* 0x0013980001c47983 */ /* 0x000ee80000300a00 */
[----:B--2---:R-:W2:Y:S04]  /*5f80*/  @P4 LDG.E.U16 R194, desc[UR10][R198.64] ;  /* 0x0000000ac6c24981 */ /* 0x004ea8000c1e1500 */
[----:B------:R-:W2:Y:S04]  /*5f90*/  LDL.LU.64 R198, [R1+0x1390] ;  /* 0x0013900001c67983 */ /* 0x000ea80000300a00 */
[----:B---3--:R-:W3:Y:S04]  /*5fa0*/  @P4 LDG.E.U16 R196, desc[UR10][R200.64] ;  /* 0x0000000ac8c44981 */ /* 0x008ee8000c1e1500 */
        /* <DEDUP_REMOVED lines=8> */
[----:B------:R-:W5:Y:S04]  /*6030*/  LDL.LU.64 R208, [R1+0x1368] ;  /* 0x0013680001d07983 */ /* 0x000f680000300a00 */
[----:B--2---:R-:W2:Y:S04]  /*6040*/  @P4 LDG.E.U16 R206, desc[UR10][R212.64] ;  /* 0x0000000ad4ce4981 */ /* 0x004ea8000c1e1500 */
[----:B------:R-:W2:Y:S04]  /*6050*/  LDL.LU.64 R212, [R1+0x1360] ;  /* 0x0013600001d47983 */ /* 0x000ea80000300a00 */
[----:B------:R-:W3:Y:S01]  /*6060*/  LDL.LU.64 R24, [R1+0x1358] ;  /* 0x0013580001187983 */ /* 0x000ee20000300a00 */
[----:B------:R-:W-:-:S02]  /*6070*/  IMAD R234, R234, 0x18, RZ ;  /* 0x00000018eaea7824 */ /* 0x000fc400078e02ff */
[--C-:B------:R-:W-:Y:S01]  /*6080*/  IMAD.WIDE R232, R249, 0x2, R134.reuse ;  /* 0x00000002f9e87825 */ /* 0x100fe200078e0286 */
[----:B-----5:R5:W4:Y:S04]  /*6090*/  @P4 LDG.E.U16 R208, desc[UR10][R236.64] ;  /* 0x0000000aecd04981 */ /* 0x020b28000c1e1500 */
[----:B--2---:R-:W2:Y:S04]  /*60a0*/  @P4 LDG.E.U16 R212, desc[UR10][R26.64] ;  /* 0x0000000a1ad44981 */ /* 0x004ea8000c1e1500 */
[----:B---3--:R-:W3:Y:S01]  /*60b0*/  @P4 LDG.E.U16 R24, desc[UR10][R30.64] ;  /* 0x0000000a1e184981 */ /* 0x008ee2000c1e1500 */
[----:B------:R-:W-:Y:S01]  /*60c0*/  IMAD.WIDE R234, R234, 0x2, R134 ;  /* 0x00000002eaea7825 */ /* 0x000fe200078e0286 */
[----:B-----5:R-:W5:Y:S02]  /*60d0*/  LDC R236, c[0x0][0x3c4] ;  /* 0x0000f100ffec7b82 */ /* 0x020f640000000800 */
[----:B------:R-:W2:Y:S04]  /*60e0*/  LDL.LU.64 R26, [R1+0x1350] ;  /* 0x00135000011a7983 */ /* 0x000ea80000300a00 */
[----:B------:R-:W3:Y:S04]  /*60f0*/  LDL.LU.64 R30, [R1+0x1348] ;  /* 0x00134800011e7983 */ /* 0x000ee80000300a00 */
[----:B------:R0:W4:Y:S02]  /*6100*/  @P4 LDG.E.U16 R193, desc[UR10][R234.64] ;  /* 0x0000000aeac14981 */ /* 0x000124000c1e1500 */
[----:B0-----:R-:W0:Y:S02]  /*6110*/  LDC R234, c[0x0][0x3c4] ;  /* 0x0000f100ffea7b82 */ /* 0x001e240000000800 */
[----:B0-----:R-:W-:-:S04]  /*6120*/  IMAD R234, R234, 0x28, RZ ;  /* 0x00000028eaea7824 */ /* 0x001fc800078e02ff */
[----:B------:R-:W-:-:S05]  /*6130*/  IMAD.WIDE R234, R234, 0x2, R134 ;  /* 0x00000002eaea7825 */ /* 0x000fca00078e0286 */
[----:B------:R0:W4:Y:S02]  /*6140*/  @P4 LDG.E.U16 R197, desc[UR10][R234.64] ;  /* 0x0000000aeac54981 */ /* 0x000124000c1e1500 */
[----:B0-----:R-:W0:Y:S02]  /*6150*/  LDC R234, c[0x0][0x3c4] ;  /* 0x0000f100ffea7b82 */ /* 0x001e240000000800 */
[----:B0-----:R-:W-:-:S04]  /*6160*/  IMAD R234, R234, 0x38, RZ ;  /* 0x00000038eaea7824 */ /* 0x001fc800078e02ff */
[----:B------:R-:W-:-:S05]  /*6170*/  IMAD.WIDE R234, R234, 0x2, R134 ;  /* 0x00000002eaea7825 */ /* 0x000fca00078e0286 */
[----:B------:R0:W4:Y:S02]  /*6180*/  @P4 LDG.E.U16 R201, desc[UR10][R234.64] ;  /* 0x0000000aeac94981 */ /* 0x000124000c1e1500 */
[----:B0-----:R-:W0:Y:S02]  /*6190*/  LDC R234, c[0x0][0x3c4] ;  /* 0x0000f100ffea7b82 */ /* 0x001e240000000800 */
[----:B--2---:R-:W2:Y:S01]  /*61a0*/  @P4 LDG.E.U16 R26, desc[UR10][R28.64] ;  /* 0x0000000a1c1a4981 */ /* 0x004ea2000c1e1500 */
[----:B------:R-:W-:-:S05]  /*61b0*/  IMAD.WIDE R248, R246, 0x2, R134 ;  /* 0x00000002f6f87825 */ /* 0x000fca00078e0286 */
[----:B------:R-:W1:Y:S01]  /*61c0*/  LDC R246, c[0x0][0x3c4] ;  /* 0x0000f100fff67b82 */ /* 0x000e620000000800 */
[----:B---3--:R-:W3:Y:S04]  /*61d0*/  @P4 LDG.E.U16 R30, desc[UR10][R56.64] ;  /* 0x0000000a381e4981 */ /* 0x008ee8000c1e1500 */
[----:B------:R-:W2:Y:S01]  /*61e0*/  LDL.LU.64 R28, [R1+0x1340] ;  /* 0x00134000011c7983 */ /* 0x000ea20000300a00 */
[----:B0-----:R-:W-:-:S04]  /*61f0*/  IMAD R234, R234, 0x48, RZ ;  /* 0x00000048eaea7824 */ /* 0x001fc800078e02ff */
[----:B------:R-:W-:-:S05]  /*6200*/  IMAD.WIDE R234, R234, 0x2, R134 ;  /* 0x00000002eaea7825 */ /* 0x000fca00078e0286 */
[----:B------:R0:W3:Y:S02]  /*6210*/  @P4 LDG.E.U16 R205, desc[UR10][R234.64] ;  /* 0x0000000aeacd4981 */ /* 0x0000e4000c1e1500 */
[----:B0-----:R-:W0:Y:S02]  /*6220*/  LDC R234, c[0x0][0x3c4] ;  /* 0x0000f100ffea7b82 */ /* 0x001e240000000800 */
[----:B0-----:R-:W-:-:S04]  /*6230*/  IMAD R234, R234, 0x58, RZ ;  /* 0x00000058eaea7824 */ /* 0x001fc800078e02ff */
[----:B------:R-:W-:-:S05]  /*6240*/  IMAD.WIDE R234, R234, 0x2, R134 ;  /* 0x00000002eaea7825 */ /* 0x000fca00078e0286 */
[----:B------:R0:W3:Y:S02]  /*6250*/  @P4 LDG.E.U16 R209, desc[UR10][R234.64] ;  /* 0x0000000aead14981 */ /* 0x0000e4000c1e1500 */
[----:B0-----:R-:W0:Y:S02]  /*6260*/  LDC R234, c[0x0][0x3c4] ;  /* 0x0000f100ffea7b82 */ /* 0x001e240000000800 */
[----:B0-----:R-:W-:-:S04]  /*6270*/  IMAD R234, R234, 0x68, RZ ;  /* 0x00000068eaea7824 */ /* 0x001fc800078e02ff */
[----:B------:R-:W-:-:S05]  /*6280*/  IMAD.WIDE R234, R234, 0x2, R134 ;  /* 0x00000002eaea7825 */ /* 0x000fca00078e0286 */
[----:B------:R0:W3:Y:S02]  /*6290*/  @P4 LDG.E.U16 R213, desc[UR10][R234.64] ;  /* 0x0000000aead54981 */ /* 0x0000e4000c1e1500 */
[----:B0-----:R-:W-:Y:S02]  /*62a0*/  IMAD R234, R238, 0x45, RZ ;  /* 0x00000045eeea7824 */ /* 0x001fe400078e02ff */
[----:B-1----:R-:W-:Y:S02]  /*62b0*/  IMAD R238, R246, 0x4d, RZ ;  /* 0x0000004df6ee7824 */ /* 0x002fe400078e02ff */
[----:B------:R-:W-:-:S05]  /*62c0*/  IMAD.WIDE R246, R234, 0x2, R136 ;  /* 0x00000002eaf67825 */ /* 0x000fca00078e0288 */
[----:B------:R-:W-:Y:S01]  /*62d0*/  STL.64 [R1+0xd38], R246 ;  /* 0x000d38f601007387 */ /* 0x000fe20000100a00 */
[----:B------:R-:W-:-:S04]  /*62e0*/  IMAD.SHL.U32 R218, R218, 0x10, RZ ;  /* 0x00000010dada7824 */ /* 0x000fc800078e00ff */
[----:B------:R-:W-:-:S05]  /*62f0*/  IMAD.WIDE R218, R218, 0x2, R134 ;  /* 0x00000002dada7825 */ /* 0x000fca00078e0286 */
[----:B------:R0:W3:Y:S02]  /*6300*/  @P4 LDG.E.U16 R191, desc[UR10][R218.64] ;  /* 0x0000000adabf4981 */ /* 0x0000e4000c1e1500 */
[----:B0-----:R-:W0:Y:S02]  /*6310*/  LDC R218, c[0x0][0x3c4] ;  /* 0x0000f100ffda7b82 */ /* 0x001e240000000800 */
[----:B0-----:R-:W-:-:S05]  /*6320*/  SHF.L.U32 R218, R218, 0x5, RZ ;  /* 0x00000005dada7819 */ /* 0x001fca00000006ff */
[----:B------:R-:W-:-:S05]  /*6330*/  IMAD.WIDE R218, R218, 0x2, R134 ;  /* 0x00000002dada7825 */ /* 0x000fca00078e0286 */
[----:B------:R0:W3:Y:S02]  /*6340*/  @P4 LDG.E.U16 R195, desc[UR10][R218.64] ;  /* 0x0000000adac34981 */ /* 0x0000e4000c1e1500 */
[----:B0-----:R-:W0:Y:S02]  /*6350*/  LDC R218, c[0x0][0x3c4] ;  /* 0x0000f100ffda7b82 */ /* 0x001e240000000800 */
[----:B--2---:R-:W2:Y:S04]  /*6360*/  @P4 LDG.E.U16 R28, desc[UR10][R32.64] ;  /* 0x0000000a201c4981 */ /* 0x004ea8000c1e1500 */
[----:B------:R-:W2:Y:S01]  /*6370*/  LDL.LU.64 R32, [R1+0x1338] ;  /* 0x0013380001207983 */ /* 0x000ea20000300a00 */
[----:B0-----:R-:W-:-:S04]  /*6380*/  IMAD R218, R218, 0x30, RZ ;  /* 0x00000030dada7824 */ /* 0x001fc800078e02ff */
[----:B------:R-:W-:-:S05]  /*6390*/  IMAD.WIDE R218, R218, 0x2, R134 ;  /* 0x00000002dada7825 */ /* 0x000fca00078e0286 */
[----:B------:R0:W2:Y:S02]  /*63a0*/  @P4 LDG.E.U16 R199, desc[UR10][R218.64] ;  /* 0x0000000adac74981 */ /* 0x0000a4000c1e1500 */
[----:B0-----:R-:W0:Y:S02]  /*63b0*/  LDC R218, c[0x0][0x3c4] ;  /* 0x0000f100ffda7b82 */ /* 0x001e240000000800 */
[----:B0-----:R-:W-:-:S04]  /*63c0*/  IMAD.SHL.U32 R218, R218, 0x40, RZ ;  /* 0x00000040dada7824 */ /* 0x001fc800078e00ff */
        /* <DEDUP_REMOVED lines=18> */
[----:B0-----:R-:W-:-:S05]  /*64f0*/  IMAD.WIDE R218, R238, 0x2, R136 ;  /* 0x00000002eeda7825 */ /* 0x001fca00078e0288 */
[----:B------:R-:W-:Y:S04]  /*6500*/  STL.64 [R1+0xcd8], R218 ;  /* 0x000cd8da01007387 */ /* 0x000fe80000100a00 */
[----:B------:R-:W3:Y:S04]  /*6510*/  LDL.LU.64 R56, [R1+0x1330] ;  /* 0x0013300001387983 */ /* 0x000ee80000300a00 */
[----:B--2---:R-:W2:Y:S04]  /*6520*/  @P4 LDG.E.U16 R32, desc[UR10][R38.64] ;  /* 0x0000000a26204981 */ /* 0x004ea8000c1e1500 */
[----:B------:R-:W2:Y:S04]  /*6530*/  LDL.LU.64 R38, [R1+0x1328] ;  /* 0x0013280001267983 */ /* 0x000ea80000300a00 */
[----:B------:R-:W4:Y:S01]  /*6540*/  LDL.LU.64 R40, [R1+0x1320] ;  /* 0x0013200001287983 */ /* 0x000f220000300a00 */
[----:B------:R-:W-:-:S02]  /*6550*/  IMAD.WIDE R244, R234, 0x2, R134 ;  /* 0x00000002eaf47825 */ /* 0x000fc400078e0286 */
[----:B------:R-:W0:Y:S01]  /*6560*/  LDC R234, c[0x0][0x3c4] ;  /* 0x0000f100ffea7b82 */ /* 0x000e220000000800 */
[----:B---3--:R-:W3:Y:S04]  /*6570*/  @P4 LDG.E.U16 R56, desc[UR10][R58.64] ;  /* 0x0000000a3a384981 */ /* 0x008ee8000c1e1500 */
[----:B--2---:R-:W2:Y:S04]  /*6580*/  @P4 LDG.E.U16 R38, desc[UR10][R42.64] ;  /* 0x0000000a2a264981 */ /* 0x004ea8000c1e1500 */
[----:B----4-:R-:W4:Y:S04]  /*6590*/  @P4 LDG.E.U16 R40, desc[UR10][R44.64] ;  /* 0x0000000a2c284981 */ /* 0x010f28000c1e1500 */
[----:B------:R-:W2:Y:S04]  /*65a0*/  LDL.LU.64 R42, [R1+0x1318] ;  /* 0x00131800012a7983 */ /* 0x000ea80000300a00 */
[----:B------:R-:W3:Y:S04]  /*65b0*/  LDL.LU.64 R44, [R1+0x1310] ;  /* 0x00131000012c7983 */ /* 0x000ee80000300a00 */
[----:B--2---:R-:W2:Y:S04]  /*65c0*/  @P4 LDG.E.U16 R42, desc[UR10][R46.64] ;  /* 0x0000000a2e2a4981 */ /* 0x004ea8000c1e1500 */
[----:B---3--:R-:W3:Y:S04]  /*65d0*/  @P4 LDG.E.U16 R44, desc[UR10][R48.64] ;  /* 0x0000000a302c4981 */ /* 0x008ee8000c1e1500 */
        /* <DEDUP_REMOVED lines=9> */
[----:B------:R-:W3:Y:S04]  /*6670*/  LDL.64 R94, [R1+0xee8] ;  /* 0x000ee800015e7983 */ /* 0x000ee80000100a00 */
[----:B------:R-:W3:Y:S01]  /*6680*/  LDL.LU.64 R68, [R1+0x12e0] ;  /* 0x0012e00001447983 */ /* 0x000ee20000300a00 */
        /* <DEDUP_REMOVED lines=15> */
[----:B------:R0:W2:Y:S01]  /*6780*/  @P4 LDG.E.U16 R55, desc[UR10][R224.64] ;  /* 0x0000000ae0374981 */ /* 0x0000a2000c1e1500 */
[----:B-----5:R-:W-:Y:S02]  /*6790*/  IMAD R236, R236, 0x19, RZ ;  /* 0x00000019ecec7824 */ /* 0x020fe400078e02ff */
[----:B------:R-:W-:Y:S01]  /*67a0*/  IMAD R82, R82, 0xa, RZ ;  /* 0x0000000a52527824 */ /* 0x000fe200078e02ff */
[----:B---3--:R-:W3:Y:S04]  /*67b0*/  @P4 LDG.E.U16 R68, desc[UR10][R72.64] ;  /* 0x0000000a48444981 */ /* 0x008ee8000c1e1500 */
[----:B------:R-:W5:Y:S01]  /*67c0*/  LDL.LU.64 R60, [R1+0x12d8] ;  /* 0x0012d800013c7983 */ /* 0x000f620000300a00 */
[----:B0-----:R-:W-:Y:S01]  /*67d0*/  IMAD R234, R234, 0x41, RZ ;  /* 0x00000041eaea7824 */ /* 0x001fe200078e02ff */
[----:B------:R-:W0:Y:S02]  /*67e0*/  LDC R224, c[0x0][0x3c4] ;  /* 0x0000f100ffe07b82 */ /* 0x000e240000000800 */
[----:B------:R-:W2:Y:S01]  /*67f0*/  LDL.LU.64 R58, [R1+0x12d0] ;  /* 0x0012d000013a7983 */ /* 0x000ea20000300a00 */
[----:B------:R-:W-:-:S05]  /*6800*/  IMAD.WIDE R234, R234, 0x2, R134 ;  /* 0x00000002eaea7825 */ /* 0x000fca00078e0286 */
[----:B------:R1:W3:Y:S02]  /*6810*/  @P4 LDG.E.U16 R43, desc[UR10][R234.64] ;  /* 0x0000000aea2b4981 */ /* 0x0002e4000c1e1500 */
[----:B-1----:R-:W1:Y:S02]  /*6820*/  LDC R234, c[0x0][0x3c4] ;  /* 0x0000f100ffea7b82 */ /* 0x002e640000000800 */
[----:B-1----:R-:W-:-:S04]  /*6830*/  IMAD R234, R234, 0x51, RZ ;  /* 0x00000051eaea7824 */ /* 0x002fc800078e02ff */
[----:B------:R-:W-:-:S05]  /*6840*/  IMAD.WIDE R234, R234, 0x2, R134 ;  /* 0x00000002eaea7825 */ /* 0x000fca00078e0286 */
[----:B------:R1:W3:Y:S02]  /*6850*/  @P4 LDG.E.U16 R47, desc[UR10][R234.64] ;  /* 0x0000000aea2f4981 */ /* 0x0002e4000c1e1500 */
[----:B-1----:R-:W1:Y:S02]  /*6860*/  LDC R234, c[0x0][0x3c4] ;  /* 0x0000f100ffea7b82 */ /* 0x002e640000000800 */
[----:B-1----:R-:W-:-:S04]  /*6870*/  IMAD R234, R234, 0x61, RZ ;  /* 0x00000061eaea7824 */ /* 0x002fc800078e02ff */
[----:B------:R-:W-:-:S05]  /*6880*/  IMAD.WIDE R234, R234, 0x2, R134 ;  /* 0x00000002eaea7825 */ /* 0x000fca00078e0286 */
[----:B------:R1:W3:Y:S02]  /*6890*/  @P4 LDG.E.U16 R51, desc[UR10][R234.64] ;  /* 0x0000000aea334981 */ /* 0x0002e4000c1e1500 */
[----:B-1----:R-:W-:-:S04]  /*68a0*/  IMAD R234, R238, 0x55, RZ ;  /* 0x00000055eeea7824 */ /* 0x002fc800078e02ff */
[----:B------:R-:W-:-:S05]  /*68b0*/  IMAD.WIDE R238, R234, 0x2, R136 ;  /* 0x00000002eaee7825 */ /* 0x000fca00078e0288 */
[----:B------:R-:W-:Y:S04]  /*68c0*/  STL.64 [R1+0xc78], R238 ;  /* 0x000c78ee01007387 */ /* 0x000fe80000100a00 */
[----:B------:R-:W3:Y:S04]  /*68d0*/  LDL.64 R104, [R1+0xd08] ;  /* 0x000d080001687983 */ /* 0x000ee80000100a00 */
[----:B------:R-:W3:Y:S01]  /*68e0*/  LDL.64 R78, [R1+0xca8] ;  /* 0x000ca800014e7983 */ /* 0x000ee20000100a00 */
[----:B------:R-:W-:-:S05]  /*68f0*/  IMAD.WIDE R236, R236, 0x2, R134 ;  /* 0x00000002ecec7825 */ /* 0x000fca00078e0286 */
[----:B------:R1:W3:Y:S02]  /*6900*/  @P4 LDG.E.U16 R31, desc[UR10][R236.64] ;  /* 0x0000000aec1f4981 */ /* 0x0002e4000c1e1500 */
[----:B-1----:R-:W1:Y:S02]  /*6910*/  LDC R236, c[0x0][0x3c4] ;  /* 0x0000f100ffec7b82 */ /* 0x002e640000000800 */
[----:B-1----:R-:W-:-:S04]  /*6920*/  IMAD R236, R236, 0x29, RZ ;  /* 0x00000029ecec7824 */ /* 0x002fc800078e02ff */
[----:B------:R-:W-:-:S05]  /*6930*/  IMAD.WIDE R236, R236, 0x2, R134 ;  /* 0x00000002ecec7825 */ /* 0x000fca00078e0286 */
[----:B------:R1:W3:Y:S02]  /*6940*/  @P4 LDG.E.U16 R37, desc[UR10][R236.64] ;  /* 0x0000000aec254981 */ /* 0x0002e4000c1e1500 */
[----:B-1----:R-:W1:Y:S01]  /*6950*/  LDC R236, c[0x0][0x3c4] ;  /* 0x0000f100ffec7b82 */ /* 0x002e620000000800 */
[--C-:B------:R-:W-:Y:S01]  /*6960*/  IMAD.WIDE R82, R82, 0x2, R134.reuse ;  /* 0x0000000252527825 */ /* 0x100fe200078e0286 */
[----:B-----5:R-:W5:Y:S04]  /*6970*/  @P4 LDG.E.U16 R60, desc[UR10][R64.64] ;  /* 0x0000000a403c4981 */ /* 0x020f68000c1e1500 */
[----:B--2---:R-:W2:Y:S01]  /*6980*/  @P4 LDG.E.U16 R58, desc[UR10][R62.64] ;  /* 0x0000000a3e3a4981 */ /* 0x004ea2000c1e1500 */
[----:B-1----:R-:W-:Y:S02]  /*6990*/  IMAD R236, R236, 0x39, RZ ;  /* 0x00000039ecec7824 */ /* 0x002fe400078e02ff */
[----:B0-----:R-:W-:Y:S01]  /*69a0*/  IMAD R225, R224, 0x5d, RZ ;  /* 0x0000005de0e17824 */ /* 0x001fe200078e02ff */
[----:B------:R-:W2:Y:S04]  /*69b0*/  @P4 LDG.E.U16 R59, desc[UR10][R82.64] ;  /* 0x0000000a523b4981 */ /* 0x000ea8000c1e1500 */
[----:B------:R-:W2:Y:S01]  /*69c0*/  LDL.LU.64 R62, [R1+0x12c8] ;  /* 0x0012c800013e7983 */ /* 0x000ea20000300a00 */
[----:B------:R-:W-:Y:S01]  /*69d0*/  IMAD.WIDE R236, R236, 0x2, R134 ;  /* 0x00000002ecec7825 */ /* 0x000fe200078e0286 */
[----:B------:R-:W0:Y:S02]  /*69e0*/  LDC R224, c[0x0][0x3c4] ;  /* 0x0000f100ffe07b82 */ /* 0x000e240000000800 */
[----:B------:R-:W3:Y:S04]  /*69f0*/  LDL.64 R80, [R1+0xc48] ;  /* 0x000c480001507983 */ /* 0x000ee80000100a00 */
[----:B------:R1:W3:Y:S04]  /*6a00*/  @P4 LDG.E.U16 R41, desc[UR10][R236.64] ;  /* 0x0000000aec294981 */ /* 0x0002e8000c1e1500 */
[----:B------:R-:W3:Y:S04]  /*6a10*/  LDL.64 R82, [R1+0xbe8] ;  /* 0x000be80001527983 */ /* 0x000ee80000100a00 */
[----:B------:R-:W3:Y:S01]  /*6a20*/  LDL.LU.64 R64, [R1+0x12c0] ;  /* 0x0012c00001407983 */ /* 0x000ee20000300a00 */
[----:B-1----:R-:W1:Y:S02]  /*6a30*/  LDC R236, c[0x0][0x3c4] ;  /* 0x0000f100ffec7b82 */ /* 0x002e640000000800 */
[----:B-1----:R-:W-:-:S04]  /*6a40*/  IMAD R236, R236, 0x49, RZ ;  /* 0x00000049ecec7824 */ /* 0x002fc800078e02ff */
[----:B------:R-:W-:-:S05]  /*6a50*/  IMAD.WIDE R236, R236, 0x2, R134 ;  /* 0x00000002ecec7825 */ /* 0x000fca00078e0286 */
[----:B------:R1:W4:Y:S02]  /*6a60*/  @P4 LDG.E.U16 R45, desc[UR10][R236.64] ;  /* 0x0000000aec2d4981 */ /* 0x000324000c1e1500 */
        /* <DEDUP_REMOVED lines=12> */
[----:B-1----:R-:W-:-:S04]  /*6b30*/  IMAD.WIDE R236, R234, 0x2, R134 ;  /* 0x00000002eaec7825 */ /* 0x002fc800078e0286 */
[----:B------:R-:W-:-:S05]  /*6b40*/  IMAD.WIDE R234, R225, 0x2, R136 ;  /* 0x00000002e1ea7825 */ /* 0x000fca00078e0288 */
[----:B------:R-:W-:Y:S04]  /*6b50*/  STL.64 [R1+0xc18], R234 ;  /* 0x000c18ea01007387 */ /* 0x000fe80000100a00 */
[----:B--2---:R-:W2:Y:S04]  /*6b60*/  @P4 LDG.E.U16 R62, desc[UR10][R66.64] ;  /* 0x0000000a423e4981 */ /* 0x004ea8000c1e1500 */
[----:B------:R-:W2:Y:S01]  /*6b70*/  LDL.LU.64 R66, [R1+0x12b8] ;  /* 0x0012b80001427983 */ /* 0x000ea20000300a00 */
[----:B------:R-:W-:-:S04]  /*6b80*/  IMAD R90, R90, 0x1a, RZ ;  /* 0x0000001a5a5a7824 */ /* 0x000fc800078e02ff */
[--C-:B------:R-:W-:Y:S01]  /*6b90*/  IMAD.WIDE R90, R90, 0x2, R134.reuse ;  /* 0x000000025a5a7825 */ /* 0x100fe200078e0286 */
[----:B---3--:R1:W3:Y:S04]  /*6ba0*/  @P4 LDG.E.U16 R64, desc[UR10][R94.64] ;  /* 0x0000000a5e404981 */ /* 0x0082e8000c1e1500 */
[----:B------:R0:W3:Y:S01]  /*6bb0*/  @P4 LDG.E.U16 R63, desc[UR10][R90.64] ;  /* 0x0000000a5a3f4981 */ /* 0x0000e2000c1e1500 */
[----:B------:R-:W-:Y:S02]  /*6bc0*/  IMAD R86, R86, 0x12, RZ ;  /* 0x0000001256567824 */ /* 0x000fe400078e02ff */
[----:B------:R-:W-:Y:S01]  /*6bd0*/  IMAD R92, R92, 0x22, RZ ;  /* 0x000000225c5c7824 */ /* 0x000fe200078e02ff */
[----:B-1----:R-:W1:Y:S08]  /*6be0*/  LDC R94, c[0x0][0x3c4] ;  /* 0x0000f100ff5e7b82 */ /* 0x002e700000000800 */
[----:B0-----:R-:W0:Y:S01]  /*6bf0*/  LDC R90, c[0x0][0x3c4] ;  /* 0x0000f100ff5a7b82 */ /* 0x001e220000000800 */
[----:B------:R-:W-:-:S05]  /*6c00*/  IMAD.WIDE R86, R86, 0x2, R134 ;  /* 0x0000000256567825 */ /* 0x000fca00078e0286 */
[----:B------:R-:W3:Y:S04]  /*6c10*/  @P4 LDG.E.U16 R61, desc[UR10][R86.64] ;  /* 0x0000000a563d4981 */ /* 0x000ee8000c1e1500 */
[----:B------:R-:W3:Y:S01]  /*6c20*/  LDL.64 R86, [R1+0xb28] ;  /* 0x000b280001567983 */ /* 0x000ee20000100a00 */
[----:B0-----:R-:W-:-:S04]  /*6c30*/  IMAD R90, R90, 0x2a, RZ ;  /* 0x0000002a5a5a7824 */ /* 0x001fc800078e02ff */
[--C-:B------:R-:W-:Y:S01]  /*6c40*/  IMAD.WIDE R90, R90, 0x2, R134.reuse ;  /* 0x000000025a5a7825 */ /* 0x100fe200078e0286 */
[----:B--2---:R-:W2:Y:S04]  /*6c50*/  @P4 LDG.E.U16 R66, desc[UR10][R70.64] ;  /* 0x0000000a46424981 */ /* 0x004ea8000c1e1500 */
[----:B------:R-:W2:Y:S04]  /*6c60*/  @P4 LDG.E.U16 R67, desc[UR10][R90.64] ;  /* 0x0000000a5a434981 */ /* 0x000ea8000c1e1500 */
[----:B------:R-:W2:Y:S04]  /*6c70*/  LDL.LU.64 R70, [R1+0x12b0] ;  /* 0x0012b00001467983 */ /* 0x000ea80000300a00 */
[----:B------:R-:W3:Y:S04]  /*6c80*/  LDL.64 R90, [R1+0x1018] ;  /* 0x00101800015a7983 */ /* 0x000ee80000100a00 */
[----:B------:R-:W3:Y:S01]  /*6c90*/  LDL.LU.64 R72, [R1+0x12a8] ;  /* 0x0012a80001487983 */ /* 0x000ee20000300a00 */
[----:B------:R-:W-:-:S05]  /*6ca0*/  IMAD.WIDE R92, R92, 0x2, R134 ;  /* 0x000000025c5c7825 */ /* 0x000fca00078e0286 */
[----:B------:R0:W4:Y:S02]  /*6cb0*/  @P4 LDG.E.U16 R65, desc[UR10][R92.64] ;  /* 0x0000000a5c414981 */ /* 0x000124000c1e1500 */
[----:B0-----:R-:W0:Y:S01]  /*6cc0*/  LDC R92, c[0x0][0x3c4] ;  /* 0x0000f100ff5c7b82 */ /* 0x001e220000000800 */
[----:B-1----:R-:W-:-:S04]  /*6cd0*/  IMAD R94, R94, 0x3a, RZ ;  /* 0x0000003a5e5e7824 */ /* 0x002fc800078e02ff */
[----:B------:R-:W-:-:S04]  /*6ce0*/  IMAD.WIDE R94, R94, 0x2, R134 ;  /* 0x000000025e5e7825 */ /* 0x000fc800078e0286 */
[----:B0-----:R-:W-:-:S04]  /*6cf0*/  IMAD R92, R92, 0x32, RZ ;  /* 0x000000325c5c7824 */ /* 0x001fc800078e02ff */
[----:B------:R-:W-:-:S05]  /*6d00*/  IMAD.WIDE R92, R92, 0x2, R134 ;  /* 0x000000025c5c7825 */ /* 0x000fca00078e0286 */
[----:B------:R-:W4:Y:S04]  /*6d10*/  @P4 LDG.E.U16 R69, desc[UR10][R92.64] ;  /* 0x0000000a5c454981 */ /* 0x000f28000c1e1500 */
[----:B------:R-:W4:Y:S04]  /*6d20*/  LDL.64 R92, [R1+0xfa8] ;  /* 0x000fa800015c7983 */ /* 0x000f280000100a00 */
[----:B--2---:R-:W2:Y:S04]  /*6d30*/  @P4 LDG.E.U16 R70, desc[UR10][R74.64] ;  /* 0x0000000a4a464981 */ /* 0x004ea8000c1e1500 */
[----:B------:R-:W2:Y:S04]  /*6d40*/  @P4 LDG.E.U16 R71, desc[UR10][R94.64] ;  /* 0x0000000a5e474981 */ /* 0x000ea8000c1e1500 */
[----:B---3--:R-:W3:Y:S04]  /*6d50*/  @P4 LDG.E.U16 R72, desc[UR10][R76.64] ;  /* 0x0000000a4c484981 */ /* 0x008ee8000c1e1500 */
[----:B------:R-:W2:Y:S04]  /*6d60*/  LDL.LU.64 R74, [R1+0x12a0] ;  /* 0x0012a000014a7983 */ /* 0x000ea80000300a00 */
[----:B------:R-:W3:Y:S04]  /*6d70*/  LDL.64 R94, [R1+0xf38] ;  /* 0x000f3800015e7983 */ /* 0x000ee80000100a00 */
[----:B------:R-:W3:Y:S01]  /*6d80*/  LDL.LU.64 R76, [R1+0x1298] ;  /* 0x00129800014c7983 */ /* 0x000ee20000300a00 */
[----:B------:R-:W-:-:S02]  /*6d90*/  IMAD R98, R98, 0x42, RZ ;  /* 0x0000004262627824 */ /* 0x000fc400078e02ff */
[----:B------:R-:W-:Y:S01]  /*6da0*/  IMAD R106, R106, 0x4a, RZ ;  /* 0x0000004a6a6a7824 */ /* 0x000fe200078e02ff */
[----:B------:R-:W4:Y:S01]  /*6db0*/  LDL.64 R96, [R1+0xed8] ;  /* 0x000ed80001607983 */ /* 0x000f220000100a00 */
[----:B------:R-:W-:-:S04]  /*6dc0*/  IMAD.WIDE R98, R98, 0x2, R134 ;  /* 0x0000000262627825 */ /* 0x000fc800078e0286 */
[----:B------:R-:W-:Y:S01]  /*6dd0*/  IMAD.WIDE R106, R106, 0x2, R134 ;  /* 0x000000026a6a7825 */ /* 0x000fe200078e0286 */
[----:B------:R-:W4:Y:S04]  /*6de0*/  @P4 LDG.E.U16 R73, desc[UR10][R98.64] ;  /* 0x0000000a62494981 */ /* 0x000f28000c1e1500 */
[----:B------:R-:W4:Y:S04]  /*6df0*/  LDL.64 R98, [R1+0xe78] ;  /* 0x000e780001627983 */ /* 0x000f280000100a00 */
[----:B--2---:R-:W2:Y:S04]  /*6e00*/  @P4 LDG.E.U16 R74, desc[UR10][R104.64] ;  /* 0x0000000a684a4981 */ /* 0x004ea8000c1e1500 */
[----:B------:R-:W2:Y:S04]  /*6e10*/  @P4 LDG.E.U16 R75, desc[UR10][R106.64] ;  /* 0x0000000a6a4b4981 */ /* 0x000ea8000c1e1500 */
[----:B---3--:R-:W3:Y:S04]  /*6e20*/  @P4 LDG.E.U16 R76, desc[UR10][R78.64] ;  /* 0x0000000a4e4c4981 */ /* 0x008ee8000c1e1500 */
[----:B------:R-:W2:Y:S04]  /*6e30*/  LDL.64 R104, [R1+0xe18] ;  /* 0x000e180001687983 */ /* 0x000ea80000100a00 */
[----:B------:R-:W2:Y:S04]  /*6e40*/  LDL.64 R106, [R1+0xdb8] ;  /* 0x000db800016a7983 */ /* 0x000ea80000100a00 */
[----:B------:R-:W2:Y:S04]  /*6e50*/  LDL.LU.64 R78, [R1+0x1290] ;  /* 0x00129000014e7983 */ /* 0x000ea80000300a00 */
[----:B--2---:R-:W2:Y:S04]  /*6e60*/  @P4 LDG.E.U16 R77, desc[UR10][R78.64] ;  /* 0x0000000a4e4d4981 */ /* 0x004ea8000c1e1500 */
        /* <DEDUP_REMOVED lines=9> */
[----:B--2---:R-:W2:Y:S01]  /*6f00*/  @P4 LDG.E.U16 R82, desc[UR10][R84.64] ;  /* 0x0000000a54524981 */ /* 0x004ea2000c1e1500 */
[----:B------:R-:W-:-:S02]  /*6f10*/  IMAD R224, R224, 0x65, RZ ;  /* 0x00000065e0e07824 */ /* 0x000fc400078e02ff */
[----:B------:R-:W-:Y:S01]  /*6f20*/  IMAD.WIDE R116, R116, 0x2, R134 ;  /* 0x0000000274747825 */ /* 0x000fe200078e0286 */
[----:B------:R-:W-:Y:S01]  /*6f30*/  PRMT R188, RZ, 0x7610, R188 ;  /* 0x00007610ffbc7816 */ /* 0x000fe200000000bc */
[----:B------:R-:W2:Y:S04]  /*6f40*/  @P4 LDG.E.U16 R83, desc[UR10][R232.64] ;  /* 0x0000000ae8534981 */ /* 0x000ea8000c1e1500 */
[----:B------:R-:W2:Y:S01]  /*6f50*/  LDL.LU.64 R84, [R1+0x1260] ;  /* 0x0012600001547983 */ /* 0x000ea20000300a00 */
[----:B------:R-:W-:Y:S01]  /*6f60*/  IMAD.WIDE R126, R126, 0x2, R134 ;  /* 0x000000027e7e7825 */ /* 0x000fe200078e0286 */
[----:B------:R-:W-:Y:S02]  /*6f70*/  PRMT R189, RZ, 0x7610, R189 ;  /* 0x00007610ffbd7816 */ /* 0x000fe400000000bd */
[----:B------:R-:W3:Y:S01]  /*6f80*/  @P4 LDG.E.U16 R188, desc[UR10][R136.64] ;  /* 0x0000000a88bc4981 */ /* 0x000ee2000c1e1500 */
[----:B------:R-:W-:-:S03]  /*6f90*/  IMAD.WIDE R128, R128, 0x2, R134 ;  /* 0x0000000280807825 */ /* 0x000fc600078e0286 */
[----:B------:R-:W3:Y:S04]  /*6fa0*/  @P4 LDG.E.U16 R189, desc[UR10][R134.64] ;  /* 0x0000000a86bd4981 */ /* 0x000ee8000c1e1500 */
[----:B--2---:R-:W2:Y:S04]  /*6fb0*/  @P4 LDG.E.U16 R84, desc[UR10][R86.64] ;  /* 0x0000000a56544981 */ /* 0x004ea8000c1e1500 */
[----:B------:R-:W2:Y:S04]  /*6fc0*/  LDL.LU.64 R86, [R1+0x1258] ;  /* 0x0012580001567983 */ /* 0x000ea80000300a00 */
[----:B--2---:R-:W2:Y:S04]  /*6fd0*/  @P4 LDG.E.U16 R85, desc[UR10][R86.64] ;  /* 0x0000000a56554981 */ /* 0x004ea8000c1e1500 */
[----:B------:R-:W2:Y:S04]  /*6fe0*/  LDL.LU.64 R86, [R1+0x1250] ;  /* 0x0012500001567983 */ /* 0x000ea80000300a00 */
[----:B--2---:R-:W2:Y:S04]  /*6ff0*/  @P4 LDG.E.U16 R86, desc[UR10][R88.64] ;  /* 0x0000000a58564981 */ /* 0x004ea8000c1e1500 */
[----:B------:R0:W2:Y:S04]  /*7000*/  @P4 LDG.E.U16 R87, desc[UR10][R228.64] ;  /* 0x0000000ae4574981 */ /* 0x0000a8000c1e1500 */
[----:B------:R-:W2:Y:S04]  /*7010*/  LDL.LU.64 R88, [R1+0x1248] ;  /* 0x0012480001587983 */ /* 0x000ea80000300a00 */
[----:B--2---:R-:W2:Y:S04]  /*7020*/  @P4 LDG.E.U16 R88, desc[UR10][R90.64] ;  /* 0x0000000a5a584981 */ /* 0x004ea8000c1e1500 */
[----:B------:R-:W2:Y:S01]  /*7030*/  LDL.LU.64 R90, [R1+0x1240] ;  /* 0x00124000015a7983 */ /* 0x000ea20000300a00 */
[----:B0-----:R-:W-:-:S03]  /*7040*/  IMAD.WIDE R228, R224, 0x2, R136 ;  /* 0x00000002e0e47825 */ /* 0x001fc600078e0288 */
[----:B--2---:R-:W2:Y:S04]  /*7050*/  @P4 LDG.E.U16 R89, desc[UR10][R90.64] ;  /* 0x0000000a5a594981 */ /* 0x004ea8000c1e1500 */
[----:B------:R-:W4:Y:S04]  /*7060*/  LDL.LU.64 R90, [R1+0x1238] ;  /* 0x00123800015a7983 */ /* 0x000f280000300a00 */
[----:B------:R-:W-:Y:S04]  /*7070*/  STL.64 [R1+0xbb8], R228 ;  /* 0x000bb8e401007387 */ /* 0x000fe80000100a00 */
[----:B----4-:R-:W4:Y:S04]  /*7080*/  @P4 LDG.E.U16 R90, desc[UR10][R92.64] ;  /* 0x0000000a5c5a4981 */ /* 0x010f28000c1e1500 */
        /* <DEDUP_REMOVED lines=24> */
[----:B------:R-:W2:Y:S04]  /*7210*/  @P4 LDG.E.U16 R107, desc[UR10][R108.64] ;  /* 0x0000000a6c6b4981 */ /* 0x000ea8000c1e1500 */
[----:B------:R-:W2:Y:S04]  /*7220*/  LDL.LU R139, [R1+0x11d0] ;  /* 0x0011d000018b7983 */ /* 0x000ea80000300800 */
[----:B------:R-:W3:Y:S01]  /*7230*/  LDL.LU.64 R108, [R1+0x11c8] ;  /* 0x0011c800016c7983 */ /* 0x000ee20000300a00 */
[----:B------:R-:W-:-:S04]  /*7240*/  IMAD.WIDE R130, R130, 0x2, R134 ;  /* 0x0000000282827825 */ /* 0x000fc800078e0286 */
[----:B------:R-:W-:Y:S01]  /*7250*/  IMAD.WIDE R132, R132, 0x2, R134 ;  /* 0x0000000284847825 */ /* 0x000fe200078e0286 */
[----:B--2---:R-:W2:Y:S04]  /*7260*/  @P4 LDG.E.U16 R139, desc[UR10][R140.64] ;  /* 0x0000000a8c8b4981 */ /* 0x004ea8000c1e1500 */
[----:B---3--:R0:W3:Y:S04]  /*7270*/  @P4 LDG.E.U16 R108, desc[UR10][R226.64] ;  /* 0x0000000ae26c4981 */ /* 0x0080e8000c1e1500 */
[----:B------:R-:W2:Y:S04]  /*7280*/  @P4 LDG.E.U16 R109, desc[UR10][R110.64] ;  /* 0x0000000a6e6d4981 */ /* 0x000ea8000c1e1500 */
[----:B------:R-:W2:Y:S01]  /*7290*/  LDL.LU R227, [R1+0x11c0] ;  /* 0x0011c00001e37983 */ /* 0x000ea20000300800 */
[----:B0-----:R-:W0:Y:S03]  /*72a0*/  LDC R226, c[0x0][0x3c4] ;  /* 0x0000f100ffe27b82 */ /* 0x001e260000000800 */
[----:B------:R-:W2:Y:S04]  /*72b0*/  LDL.LU.64 R110, [R1+0x11b8] ;  /* 0x0011b800016e7983 */ /* 0x000ea80000300a00 */
[----:B--2---:R1:W2:Y:S04]  /*72c0*/  @P4 LDG.E.U16 R110, desc[UR10][R230.64] ;  /* 0x0000000ae66e4981 */ /* 0x0042a8000c1e1500 */
[----:B------:R-:W2:Y:S04]  /*72d0*/  @P4 LDG.E.U16 R111, desc[UR10][R112.64] ;  /* 0x0000000a706f4981 */ /* 0x000ea8000c1e1500 */
[----:B------:R-:W2:Y:S01]  /*72e0*/  LDL.LU R231, [R1+0x11b0] ;  /* 0x0011b00001e77983 */ /* 0x000ea20000300800 */
[----:B-1----:R-:W1:Y:S03]  /*72f0*/  LDC R230, c[0x0][0x3c4] ;  /* 0x0000f100ffe67b82 */ /* 0x002e660000000800 */
[----:B------:R-:W2:Y:S04]  /*7300*/  LDL.LU.64 R112, [R1+0x11a8] ;  /* 0x0011a80001707983 */ /* 0x000ea80000300a00 */
[----:B--2---:R-:W2:Y:S04]  /*7310*/  @P4 LDG.E.U16 R112, desc[UR10][R10.64] ;  /* 0x0000000a0a704981 */ /* 0x004ea8000c1e1500 */
[----:B------:R-:W2:Y:S04]  /*7320*/  @P4 LDG.E.U16 R113, desc[UR10][R114.64] ;  /* 0x0000000a72714981 */ /* 0x000ea8000c1e1500 */
[----:B------:R-:W2:Y:S04]  /*7330*/  LDL.LU.64 R10, [R1+0x11a0] ;  /* 0x0011a000010a7983 */ /* 0x000ea80000300a00 */
[----:B------:R-:W2:Y:S04]  /*7340*/  LDL.LU.64 R114, [R1+0x1198] ;  /* 0x0011980001727983 */ /* 0x000ea80000300a00 */
[----:B--2---:R-:W2:Y:S04]  /*7350*/  @P4 LDG.E.U16 R114, desc[UR10][R8.64] ;  /* 0x0000000a08724981 */ /* 0x004ea8000c1e1500 */
[----:B------:R-:W2:Y:S04]  /*7360*/  @P4 LDG.E.U16 R115, desc[UR10][R116.64] ;  /* 0x0000000a74734981 */ /* 0x000ea8000c1e1500 */
[----:B------:R-:W2:Y:S04]  /*7370*/  LDL.LU.64 R8, [R1+0x1190] ;  /* 0x0011900001087983 */ /* 0x000ea80000300a00 */
[----:B------:R-:W2:Y:S04]  /*7380*/  LDL.LU.64 R116, [R1+0x1188] ;  /* 0x0011880001747983 */ /* 0x000ea80000300a00 */
[----:B--2---:R-:W2:Y:S01]  /*7390*/  @P4 LDG.E.U16 R116, desc[UR10][R118.64] ;  /* 0x0000000a76744981 */ /* 0x004ea2000c1e1500 */
[----:B-1----:R-:W-:-:S03]  /*73a0*/  IMAD R230, R230, 0x6d, RZ ;  /* 0x0000006de6e67824 */ /* 0x002fc600078e02ff */
[----:B------:R1:W2:Y:S04]  /*73b0*/  @P4 LDG.E.U16 R117, desc[UR10][R222.64] ;  /* 0x0000000ade754981 */ /* 0x0002a8000c1e1500 */
[----:B------:R-:W2:Y:S01]  /*73c0*/  LDL.LU.64 R118, [R1+0x1180] ;  /* 0x0011800001767983 */ /* 0x000ea20000300a00 */
[----:B-1----:R-:W-:-:S03]  /*73d0*/  IMAD.WIDE R222, R230, 0x2, R136 ;  /* 0x00000002e6de7825 */ /* 0x002fc600078e0288 */
[----:B--2---:R-:W2:Y:S04]  /*73e0*/  @P4 LDG.E.U16 R118, desc[UR10][R122.64] ;  /* 0x0000000a7a764981 */ /* 0x004ea8000c1e1500 */
[----:B------:R-:W2:Y:S04]  /*73f0*/  @P4 LDG.E.U16 R119, desc[UR10][R120.64] ;  /* 0x0000000a78774981 */ /* 0x000ea8000c1e1500 */
[----:B------:R-:W2:Y:S04]  /*7400*/  LDL.LU.64 R122, [R1+0x1178] ;  /* 0x00117800017a7983 */ /* 0x000ea80000300a00 */
[----:B------:R-:W3:Y:S04]  /*7410*/  LDL.LU.64 R120, [R1+0x1170] ;  /* 0x0011700001787983 */ /* 0x000ee80000300a00 */
[----:B------:R1:W-:Y:S04]  /*7420*/  STL.64 [R1+0xb58], R222 ;  /* 0x000b58de01007387 */ /* 0x0003e80000100a00 */
[----:B--2---:R-:W2:Y:S04]  /*7430*/  @P4 LDG.E.U16 R122, desc[UR10][R6.64] ;  /* 0x0000000a067a4981 */ /* 0x004ea8000c1e1500 */
[----:B------:R-:W2:Y:S01]  /*7440*/  @P4 LDG.E.U16 R123, desc[UR10][R124.64] ;  /* 0x0000000a7c7b4981 */ /* 0x000ea2000c1e1500 */
[----:B0-----:R-:W-:-:S03]  /*7450*/  IMAD R226, R226, 0x75, RZ ;  /* 0x00000075e2e27824 */ /* 0x001fc600078e02ff */
[----:B---3--:R0:W3:Y:S04]  /*7460*/  @P4 LDG.E.U16 R121, desc[UR10][R216.64] ;  /* 0x0000000ad8794981 */ /* 0x0080e8000c1e1500 */
[----:B------:R-:W2:Y:S04]  /*7470*/  LDL.LU.64 R6, [R1+0x1168] ;  /* 0x0011680001067983 */ /* 0x000ea80000300a00 */
[----:B------:R-:W2:Y:S01]  /*7480*/  LDL.LU.64 R124, [R1+0x1160] ;  /* 0x00116000017c7983 */ /* 0x000ea20000300a00 */
[----:B0-----:R-:W-:-:S03]  /*7490*/  IMAD.WIDE R216, R226, 0x2, R136 ;  /* 0x00000002e2d87825 */ /* 0x001fc600078e0288 */
[----:B------:R0:W3:Y:S04]  /*74a0*/  @P4 LDG.E.U16 R120, desc[UR10][R220.64] ;  /* 0x0000000adc784981 */ /* 0x0000e8000c1e1500 */
[----:B--2---:R-:W2:Y:S04]  /*74b0*/  @P4 LDG.E.U16 R124, desc[UR10][R4.64] ;  /* 0x0000000a047c4981 */ /* 0x004ea8000c1e1500 */
[----:B------:R-:W2:Y:S04]  /*74c0*/  @P4 LDG.E.U16 R125, desc[UR10][R126.64] ;  /* 0x0000000a7e7d4981 */ /* 0x000ea8000c1e1500 */
[----:B------:R-:W2:Y:S04]  /*74d0*/  LDL.LU.64 R4, [R1+0x1158] ;  /* 0x0011580001047983 */ /* 0x000ea80000300a00 */
[----:B------:R0:W-:Y:S04]  /*74e0*/  STL.64 [R1+0x988], R216 ;  /* 0x000988d801007387 */ /* 0x0001e80000100a00 */
[----:B------:R-:W2:Y:S04]  /*74f0*/  LDL.LU.64 R126, [R1+0x1150] ;  /* 0x00115000017e7983 */ /* 0x000ea80000300a00 */
[----:B--2---:R-:W2:Y:S04]  /*7500*/  @P4 LDG.E.U16 R126, desc[UR10][R184.64] ;  /* 0x0000000ab87e4981 */ /* 0x004ea8000c1e1500 */
[----:B------:R-:W2:Y:S04]  /*7510*/  @P4 LDG.E.U16 R127, desc[UR10][R128.64] ;  /* 0x0000000a807f4981 */ /* 0x000ea8000c1e1500 */
[----:B------:R-:W2:Y:S04]  /*7520*/  LDL.LU.64 R184, [R1+0x1148] ;  /* 0x0011480001b87983 */ /* 0x000ea80000300a00 */
[----:B------:R-:W3:Y:S01]  /*7530*/  LDL.LU.64 R128, [R1+0x1140] ;  /* 0x0011400001807983 */ /* 0x000ee20000300a00 */
[----:B------:R-:W-:-:S04]  /*7540*/  IMAD.WIDE R174, R23, 0x2, R134 ;  /* 0x0000000217ae7825 */ /* 0x000fc800078e0286 */
[----:B------:R-:W-:-:S04]  /*7550*/  IMAD.WIDE R162, R3, 0x2, R134 ;  /* 0x0000000203a27825 */ /* 0x000fc800078e0286 */
[--C-:B0-----:R-:W-:Y:S02]  /*7560*/  IMAD.WIDE R220, R230, 0x2, R134.reuse ;  /* 0x00000002e6dc7825 */ /* 0x101fe400078e0286 */
[----:B------:R-:W0:Y:S02]  /*7570*/  LDC R230, c[0x0][0x3c4] ;  /* 0x0000f100ffe67b82 */ /* 0x000e240000000800 */
[----:B------:R-:W-:-:S04]  /*7580*/  IMAD.WIDE R214, R15, 0x2, R134 ;  /* 0x000000020fd67825 */ /* 0x000fc800078e0286 */
[----:B------:R-:W-:-:S04]  /*7590*/  IMAD.WIDE R232, R225, 0x2, R134 ;  /* 0x00000002e1e87825 */ /* 0x000fc800078e0286 */
[----:B------:R-:W-:Y:S01]  /*75a0*/  IMAD.WIDE R142, R142, 0x2, R134 ;  /* 0x000000028e8e7825 */ /* 0x000fe200078e0286 */
[----:B------:R-:W-:-:S04]  /*75b0*/  @!UP0 UIADD3 UR4, UPT, UPT, -UR14, 0x100000, URZ ;  /* 0x001000000e048890 */ /* 0x000fc8000fffe1ff */
[----:B------:R-:W-:Y:S02]  /*75c0*/  @!UP0 USHF.L.U32 UR5, UR4, 0xb, URZ ;  /* 0x0000000b04058899 */ /* 0x000fe400080006ff */
[----:B------:R-:W-:Y:S01]  /*75d0*/  @!UP0 USHF.L.U32 UR4, UR4, 0x1, URZ ;  /* 0x0000000104048899 */ /* 0x000fe200080006ff */
[----:B------:R-:W-:Y:S01]  /*75e0*/  VOTEU.ALL UP1, P0 ;  /* 0x0000000000ff7886 */ /* 0x000fe20000020000 */
[----:B--2---:R-:W2:Y:S04]  /*75f0*/  @P4 LDG.E.U16 R185, desc[UR10][R216.64] ;  /* 0x0000000ad8b94981 */ /* 0x004ea8000c1e1500 */
[----:B---3--:R-:W3:Y:S04]  /*7600*/  @P4 LDG.E.U16 R128, desc[UR10][R182.64] ;  /* 0x0000000ab6804981 */ /* 0x008ee8000c1e1500 */
[----:B------:R-:W2:Y:S01]  /*7610*/  @P4 LDG.E.U16 R129, desc[UR10][R130.64] ;  /* 0x0000000a82814981 */ /* 0x000ea2000c1e1500 */
[----:B0-----:R-:W-:Y:S01]  /*7620*/  IMAD R230, R230, 0x7d, RZ ;  /* 0x0000007de6e67824 */ /* 0x001fe200078e02ff */
[----:B------:R0:W0:Y:S01]  /*7630*/  @!UP1 SYNCS.EXCH.64 URZ, [UR9+0x70008], UR4 ;  /* 0x0700080409ff95b2 */ /* 0x0000220008000100 */
[--C-:B------:R-:W-:Y:S01]  /*7640*/  IMAD.WIDE R2, R2, 0x2, R134.reuse ;  /* 0x0000000202027825 */ /* 0x100fe200078e0286 */
[----:B------:R-:W2:Y:S04]  /*7650*/  @P4 LDG.E.U16 R184, desc[UR10][R220.64] ;  /* 0x0000000adcb84981 */ /* 0x000ea8000c1e1500 */
[----:B------:R-:W2:Y:S04]  /*7660*/  LDL.LU.64 R182, [R1+0x1138] ;  /* 0x0011380001b67983 */ /* 0x000ea80000300a00 */
[----:B------:R-:W3:Y:S01]  /*7670*/  LDL.LU.64 R130, [R1+0x1130] ;  /* 0x0011300001827983 */ /* 0x000ee20000300a00 */
[----:B------:R-:W-:-:S04]  /*7680*/  IMAD.WIDE R14, R14, 0x2, R134 ;  /* 0x000000020e0e7825 */ /* 0x000fc800078e0286 */
[----:B------:R-:W-:-:S04]  /*7690*/  IMAD.WIDE R22, R22, 0x2, R134 ;  /* 0x0000000216167825 */ /* 0x000fc800078e0286 */
[----:B------:R-:W-:-:S05]  /*76a0*/  IMAD.WIDE R224, R224, 0x2, R134 ;  /* 0x00000002e0e07825 */ /* 0x000fca00078e0286 */
[----:B--2---:R-:W2:Y:S04]  /*76b0*/  @P4 LDG.E.U16 R182, desc[UR10][R224.64] ;  /* 0x0000000ae0b64981 */ /* 0x004ea8000c1e1500 */
[----:B---3--:R-:W3:Y:S04]  /*76c0*/  @P4 LDG.E.U16 R130, desc[UR10][R180.64] ;  /* 0x0000000ab4824981 */ /* 0x008ee8000c1e1500 */
[----:B------:R-:W2:Y:S04]  /*76d0*/  @P4 LDG.E.U16 R131, desc[UR10][R132.64] ;  /* 0x0000000a84834981 */ /* 0x000ea8000c1e1500 */
[----:B------:R1:W2:Y:S04]  /*76e0*/  @P4 LDG.E.U16 R183, desc[UR10][R222.64] ;  /* 0x0000000adeb74981 */ /* 0x0002a8000c1e1500 */
[----:B------:R-:W2:Y:S04]  /*76f0*/  LDL.LU.64 R180, [R1+0x1128] ;  /* 0x0011280001b47983 */ /* 0x000ea80000300a00 */
[----:B------:R-:W3:Y:S01]  /*7700*/  LDL.LU.64 R132, [R1+0x1120] ;  /* 0x0011200001847983 */ /* 0x000ee20000300a00 */
[----:B------:R-:W-:-:S02]  /*7710*/  PRMT R35, RZ, 0x7610, R35 ;  /* 0x00007610ff237816 */ /* 0x000fc40000000023 */
[----:B------:R-:W-:Y:S01]  /*7720*/  PRMT R36, RZ, 0x7610, R36 ;  /* 0x00007610ff247816 */ /* 0x000fe20000000024 */
[----:B0-----:R-:W-:Y:S01]  /*7730*/  UIADD3 UR5, UPT, UPT, UR8, 0x100, URZ ;  /* 0x0000010008057890 */ /* 0x001fe2000fffe0ff */
[----:B-1----:R-:W0:Y:S01]  /*7740*/  LDC R222, c[0x0][0x3a8] ;  /* 0x0000ea00ffde7b82 */ /* 0x002e220000000800 */
[----:B--2---:R-:W2:Y:S04]  /*7750*/  @P4 LDG.E.U16 R180, desc[UR10][R232.64] ;  /* 0x0000000ae8b44981 */ /* 0x004ea8000c1e1500 */
[----:B---3--:R-:W3:Y:S04]  /*7760*/  @P4 LDG.E.U16 R132, desc[UR10][R178.64] ;  /* 0x0000000ab2844981 */ /* 0x008ee8000c1e1500 */
[----:B------:R-:W2:Y:S04]  /*7770*/  @P4 LDG.E.U16 R133, desc[UR10][R176.64] ;  /* 0x0000000ab0854981 */ /* 0x000ea8000c1e1500 */
[----:B------:R-:W2:Y:S04]  /*7780*/  @P4 LDG.E.U16 R181, desc[UR10][R228.64] ;  /* 0x0000000ae4b54981 */ /* 0x000ea8000c1e1500 */
[----:B------:R-:W2:Y:S04]  /*7790*/  LDL.LU.64 R178, [R1+0x1118] ;  /* 0x0011180001b27983 */ /* 0x000ea80000300a00 */
[----:B------:R-:W3:Y:S04]  /*77a0*/  LDL.LU.64 R176, [R1+0x1110] ;  /* 0x0011100001b07983 */ /* 0x000ee80000300a00 */
[----:B------:R-:W4:Y:S04]  /*77b0*/  LDL.LU.64 R140, [R1+0x1108] ;  /* 0x00110800018c7983 */ /* 0x000f280000300a00 */
[----:B--2---:R-:W2:Y:S04]  /*77c0*/  @P4 LDG.E.U16 R178, desc[UR10][R236.64] ;  /* 0x0000000aecb24981 */ /* 0x004ea8000c1e1500 */
[----:B---3--:R-:W3:Y:S04]  /*77d0*/  @P4 LDG.E.U16 R176, desc[UR10][R240.64] ;  /* 0x0000000af0b04981 */ /* 0x008ee8000c1e1500 */
[----:B----4-:R-:W4:Y:S04]  /*77e0*/  @P4 LDG.E.U16 R140, desc[UR10][R174.64] ;  /* 0x0000000aae8c4981 */ /* 0x010f28000c1e1500 */
[----:B------:R-:W2:Y:S04]  /*77f0*/  @P4 LDG.E.U16 R141, desc[UR10][R144.64] ;  /* 0x0000000a908d4981 */ /* 0x000ea8000c1e1500 */
[----:B------:R-:W2:Y:S04]  /*7800*/  @P4 LDG.E.U16 R177, desc[UR10][R238.64] ;  /* 0x0000000aeeb14981 */ /* 0x000ea8000c1e1500 */
[----:B------:R-:W2:Y:S04]  /*7810*/  LDL.LU.64 R174, [R1+0x1100] ;  /* 0x0011000001ae7983 */ /* 0x000ea80000300a00 */
[----:B------:R-:W3:Y:S04]  /*7820*/  LDL.LU.64 R144, [R1+0x10f8] ;  /* 0x0010f80001907983 */ /* 0x000ee80000300a00 */
[----:B------:R-:W4:Y:S04]  /*7830*/  @P4 LDG.E.U16 R179, desc[UR10][R234.64] ;  /* 0x0000000aeab34981 */ /* 0x000f28000c1e1500 */
[----:B--2---:R-:W2:Y:S04]  /*7840*/  @P4 LDG.E.U16 R174, desc[UR10][R244.64] ;  /* 0x0000000af4ae4981 */ /* 0x004ea8000c1e1500 */
[----:B---3--:R-:W3:Y:S04]  /*7850*/  @P4 LDG.E.U16 R144, desc[UR10][R172.64] ;  /* 0x0000000aac904981 */ /* 0x008ee8000c1e1500 */
[----:B------:R-:W2:Y:S04]  /*7860*/  @P4 LDG.E.U16 R145, desc[UR10][R146.64] ;  /* 0x0000000a92914981 */ /* 0x000ea8000c1e1500 */
[----:B------:R-:W2:Y:S04]  /*7870*/  @P4 LDG.E.U16 R175, desc[UR10][R218.64] ;  /* 0x0000000adaaf4981 */ /* 0x000ea8000c1e1500 */
[----:B------:R-:W2:Y:S04]  /*7880*/  LDL.LU.64 R172, [R1+0x10f0] ;  /* 0x0010f00001ac7983 */ /* 0x000ea80000300a00 */
[----:B------:R-:W3:Y:S04]  /*7890*/  LDL.LU.64 R146, [R1+0x10e8] ;  /* 0x0010e80001927983 */ /* 0x000ee80000300a00 */
[----:B--2---:R-:W2:Y:S04]  /*78a0*/  @P4 LDG.E.U16 R172, desc[UR10][R248.64] ;  /* 0x0000000af8ac4981 */ /* 0x004ea8000c1e1500 */
[----:B---3--:R-:W3:Y:S04]  /*78b0*/  @P4 LDG.E.U16 R146, desc[UR10][R170.64] ;  /* 0x0000000aaa924981 */ /* 0x008ee8000c1e1500 */
[----:B------:R-:W2:Y:S04]  /*78c0*/  @P4 LDG.E.U16 R147, desc[UR10][R148.64] ;  /* 0x0000000a94934981 */ /* 0x000ea8000c1e1500 */
[----:B------:R1:W2:Y:S04]  /*78d0*/  @P4 LDG.E.U16 R173, desc[UR10][R246.64] ;  /* 0x0000000af6ad4981 */ /* 0x0002a8000c1e1500 */
[----:B------:R-:W2:Y:S04]  /*78e0*/  LDL.LU.64 R170, [R1+0x10e0] ;  /* 0x0010e00001aa7983 */ /* 0x000ea80000300a00 */
[----:B------:R-:W3:Y:S01]  /*78f0*/  LDL.LU.64 R148, [R1+0x10d8] ;  /* 0x0010d80001947983 */ /* 0x000ee20000300a00 */
[----:B-1----:R-:W1:Y:S03]  /*7900*/  LDC R246, c[0x0][0x3c4] ;  /* 0x0000f100fff67b82 */ /* 0x002e660000000800 */
[----:B--2---:R-:W2:Y:S04]  /*7910*/  @P4 LDG.E.U16 R170, desc[UR10][R142.64] ;  /* 0x0000000a8eaa4981 */ /* 0x004ea8000c1e1500 */
[----:B---3--:R-:W3:Y:S04]  /*7920*/  @P4 LDG.E.U16 R148, desc[UR10][R168.64] ;  /* 0x0000000aa8944981 */ /* 0x008ee8000c1e1500 */
[----:B------:R-:W2:Y:S04]  /*7930*/  @P4 LDG.E.U16 R149, desc[UR10][R150.64] ;  /* 0x0000000a96954981 */ /* 0x000ea8000c1e1500 */
[----:B------:R-:W2:Y:S04]  /*7940*/  @P4 LDG.E.U16 R171, desc[UR10][R250.64] ;  /* 0x0000000afaab4981 */ /* 0x000ea8000c1e1500 */
[----:B------:R-:W2:Y:S04]  /*7950*/  LDL.LU.64 R168, [R1+0x10d0] ;  /* 0x0010d00001a87983 */ /* 0x000ea80000300a00 */
[----:B------:R-:W3:Y:S01]  /*7960*/  LDL.LU.64 R150, [R1+0x10c8] ;  /* 0x0010c80001967983 */ /* 0x000ee20000300a00 */
[----:B-1----:R-:W-:-:S03]  /*7970*/  IMAD R246, R246, 0x16, RZ ;  /* 0x00000016f6f67824 */ /* 0x002fc600078e02ff */
        /* <DEDUP_REMOVED lines=17> */
[----:B------:R-:W2:Y:S04]  /*7a90*/  @P4 LDG.E.U16 R154, desc[UR10][R214.64] ;  /* 0x0000000ad69a4981 */ /* 0x000ea8000c1e1500 */
[----:B------:R-:W2:Y:S04]  /*7aa0*/  LDL.LU.64 R156, [R1+0x10a0] ;  /* 0x0010a000019c7983 */ /* 0x000ea80000300a00 */
[----:B--2---:R-:W2:Y:S04]  /*7ab0*/  @P4 LDG.E.U16 R156, desc[UR10][R158.64] ;  /* 0x0000000a9e9c4981 */ /* 0x004ea8000c1e1500 */
[----:B------:R1:W2:Y:S04]  /*7ac0*/  @P4 LDG.E.U16 R157, desc[UR10][R102.64] ;  /* 0x0000000a669d4981 */ /* 0x0002a8000c1e1500 */
[----:B------:R-:W2:Y:S04]  /*7ad0*/  LDL.LU.64 R158, [R1+0x1098] ;  /* 0x00109800019e7983 */ /* 0x000ea80000300a00 */
[----:B--2---:R-:W2:Y:S01]  /*7ae0*/  @P4 LDG.E.U16 R159, desc[UR10][R160.64] ;  /* 0x0000000aa09f4981 */ /* 0x004ea2000c1e1500 */
[----:B-1----:R-:W-:-:S03]  /*7af0*/  IMAD.WIDE R102, R230, 0x2, R136 ;  /* 0x00000002e6667825 */ /* 0x002fc600078e0288 */
[----:B------:R1:W2:Y:S01]  /*7b00*/  @P4 LDG.E.U16 R158, desc[UR10][R100.64] ;  /* 0x0000000a649e4981 */ /* 0x0002a2000c1e1500 */
[----:B------:R-:W-:-:S03]  /*7b10*/  IMAD.WIDE R214, R226, 0x2, R134 ;  /* 0x00000002e2d67825 */ /* 0x000fc600078e0286 */
[----:B------:R-:W2:Y:S04]  /*7b20*/  @P4 LDG.E.U16 R5, desc[UR10][R102.64] ;  /* 0x0000000a66054981 */ /* 0x000ea8000c1e1500 */
[----:B------:R-:W2:Y:S01]  /*7b30*/  LDL.LU.64 R160, [R1+0x1090] ;  /* 0x0010900001a07983 */ /* 0x000ea20000300a00 */
[----:B-1----:R-:W-:-:S03]  /*7b40*/  IMAD.WIDE R100, R230, 0x2, R134 ;  /* 0x00000002e6647825 */ /* 0x002fc600078e0286 */
[----:B------:R-:W3:Y:S04]  /*7b50*/  @P4 LDG.E.U16 R4, desc[UR10][R214.64] ;  /* 0x0000000ad6044981 */ /* 0x000ee8000c1e1500 */
[----:B------:R1:W3:Y:S04]  /*7b60*/  @P4 LDG.E.U16 R6, desc[UR10][R100.64] ;  /* 0x0000000a64064981 */ /* 0x0002e8000c1e1500 */
[----:B--2---:R-:W2:Y:S04]  /*7b70*/  @P4 LDG.E.U16 R160, desc[UR10][R162.64] ;  /* 0x0000000aa2a04981 */ /* 0x004ea8000c1e1500 */
[----:B------:R-:W2:Y:S04]  /*7b80*/  @P4 LDG.E.U16 R161, desc[UR10][R20.64] ;  /* 0x0000000a14a14981 */ /* 0x000ea8000c1e1500 */
[----:B------:R-:W2:Y:S04]  /*7b90*/  LDL.LU.64 R162, [R1+0x1088] ;  /* 0x0010880001a27983 */ /* 0x000ea80000300a00 */
[----:B------:R0:W-:Y:S04]  /*7ba0*/  STL.64 [R1+0x918], R102 ;  /* 0x0009186601007387 */ /* 0x0001e80000100a00 */
[----:B------:R-:W3:Y:S01]  /*7bb0*/  LDL.LU.64 R20, [R1+0x1080] ;  /* 0x0010800001147983 */ /* 0x000ee20000300a00 */
[----:B-1----:R-:W-:-:S05]  /*7bc0*/  IMAD.WIDE R100, R227, 0x2, R136 ;  /* 0x00000002e3647825 */ /* 0x002fca00078e0288 */
[----:B------:R1:W3:Y:S01]  /*7bd0*/  @P4 LDG.E.U16 R11, desc[UR10][R100.64] ;  /* 0x0000000a640b4981 */ /* 0x0002e2000c1e1500 */
[----:B------:R-:W-:-:S04]  /*7be0*/  IMAD.WIDE R218, R242, 0x2, R136 ;  /* 0x00000002f2da7825 */ /* 0x000fc800078e0288 */
[----:B------:R-:W-:Y:S01]  /*7bf0*/  IMAD.WIDE R216, R242, 0x2, R134 ;  /* 0x00000002f2d87825 */ /* 0x000fe200078e0286 */
[----:B------:R-:W3:Y:S03]  /*7c00*/  @P4 LDG.E.U16 R7, desc[UR10][R218.64] ;  /* 0x0000000ada074981 */ /* 0x000ee6000c1e1500 */
[C---:B------:R-:W-:Y:S01]  /*7c10*/  IMAD.WIDE R214, R246.reuse, 0x2, R136 ;  /* 0x00000002f6d67825 */ /* 0x040fe200078e0288 */
[----:B------:R-:W3:Y:S03]  /*7c20*/  @P4 LDG.E.U16 R8, desc[UR10][R216.64] ;  /* 0x0000000ad8084981 */ /* 0x000ee6000c1e1500 */
[----:B0-----:R-:W-:Y:S01]  /*7c30*/  IMAD.WIDE R102, R246, 0x2, R134 ;  /* 0x00000002f6667825 */ /* 0x001fe200078e0286 */
[----:B------:R0:W3:Y:S04]  /*7c40*/  @P4 LDG.E.U16 R9, desc[UR10][R214.64] ;  /* 0x0000000ad6094981 */ /* 0x0000e8000c1e1500 */
[----:B------:R0:W3:Y:S01]  /*7c50*/  @P4 LDG.E.U16 R10, desc[UR10][R102.64] ;  /* 0x0000000a660a4981 */ /* 0x0000e2000c1e1500 */
[----:B------:R-:W0:Y:S03]  /*7c60*/  S2R R242, SR_TID.X ;  /* 0x0000000000f27919 */ /* 0x000e260000002100 */
[----:B--2---:R-:W2:Y:S04]  /*7c70*/  @P4 LDG.E.U16 R162, desc[UR10][R2.64] ;  /* 0x0000000a02a24981 */ /* 0x004ea8000c1e1500 */
[----:B------:R0:W2:Y:S04]  /*7c80*/  @P4 LDG.E.U16 R163, desc[UR10][R12.64] ;  /* 0x0000000a0ca34981 */ /* 0x0000a8000c1e1500 */
[----:B------:R-:W2:Y:S04]  /*7c90*/  LDL.LU.64 R2, [R1+0x1078] ;  /* 0x0010780001027983 */ /* 0x000ea80000300a00 */
[----:B------:R-:W2:Y:S04]  /*7ca0*/  LDL.LU.64 R12, [R1+0x1070] ;  /* 0x00107000010c7983 */ /* 0x000ea80000300a00 */
[----:B------:R-:W2:Y:S04]  /*7cb0*/  LDL.LU.64 R14, [R1+0x1068] ;  /* 0x00106800010e7983 */ /* 0x000ea80000300a00 */
[----:B------:R-:W2:Y:S04]  /*7cc0*/  LDL.LU.64 R16, [R1+0x1060] ;  /* 0x0010600001107983 */ /* 0x000ea80000300a00 */
[----:B------:R-:W2:Y:S04]  /*7cd0*/  LDL.LU.64 R186, [R1+0x1058] ;  /* 0x0010580001ba7983 */ /* 0x000ea80000300a00 */
[----:B------:R-:W3:Y:S04]  /*7ce0*/  LDL.LU.64 R18, [R1+0x1050] ;  /* 0x0010500001127983 */ /* 0x000ee80000300a00 */
[----:B------:R-:W3:Y:S04]  /*7cf0*/  LDL.LU.64 R22, [R1+0x1048] ;  /* 0x0010480001167983 */ /* 0x000ee80000300a00 */
[----:B------:R-:W4:Y:S04]  /*7d00*/  LDL.LU.64 R142, [R1+0x1040] ;  /* 0x00104000018e7983 */ /* 0x000f280000300a00 */
[----:B------:R-:W-:Y:S04]  /*7d10*/  STL.64 [R1+0xfe8], R218 ;  /* 0x000fe8da01007387 */ /* 0x000fe80000100a00 */
[----:B------:R-:W-:Y:S04]  /*7d20*/  STL.64 [R1+0xf78], R214 ;  /* 0x000f78d601007387 */ /* 0x000fe80000100a00 */
[----:B------:R1:W-:Y:S01]  /*7d30*/  STL.64 [R1+0x1030], R100 ;  /* 0x0010306401007387 */ /* 0x0003e20000100a00 */
[----:B0-----:R-:W-:-:S02]  /*7d40*/  LOP3.LUT R138, R242, 0xc0, RZ, 0xc0, !PT ;  /* 0x000000c0f28a7812 */ /* 0x001fc400078ec0ff */
[----:B-1----:R-:W-:-:S05]  /*7d50*/  LOP3.LUT R100, R242, 0x3f, RZ, 0xc0, !PT ;  /* 0x0000003ff2647812 */ /* 0x002fca00078ec0ff */
[----:B------:R-:W-:-:S05]  /*7d60*/  IMAD.SHL.U32 R223, R100, 0x2, RZ ;  /* 0x0000000264df7824 */ /* 0x000fca00078e00ff */
[----:B------:R-:W-:-:S04]  /*7d70*/  LEA R138, R138, R223, 0x8 ;  /* 0x000000df8a8a7211 */ /* 0x000fc800078e40ff */
[----:B------:R-:W-:Y:S01]  /*7d80*/  LOP3.LUT R214, R138, 0x10, RZ, 0x3c, !PT ;  /* 0x000000108ad67812 */ /* 0x000fe200078e3cff */
[----:B------:R-:W-:Y:S04]  /*7d90*/  STS.U16 [R138+UR9], R188 ;  /* 0x000000bc8a007988 */ /* 0x000fe80008000409 */
[----:B------:R-:W-:Y:S04]  /*7da0*/  STS.U16 [R138+UR9+0x10000], R189 ;  /* 0x010000bd8a007988 */ /* 0x000fe80008000409 */
[----:B------:R0:W-:Y:S04]  /*7db0*/  STS.U16 [R138+UR9+0x800], R190 ;  /* 0x000800be8a007988 */ /* 0x0001e80008000409 */
[----:B------:R-:W-:Y:S04]  /*7dc0*/  STS.U16 [R138+UR9+0x10800], R191 ;  /* 0x010800bf8a007988 */ /* 0x000fe80008000409 */
[----:B------:R-:W-:Y:S01]  /*7dd0*/  STS.U16 [R138+UR9+0xc00], R192 ;  /* 0x000c00c08a007988 */ /* 0x000fe20008000409 */
[----:B------:R-:W-:Y:S01]  /*7de0*/  IMAD R102, R231, 0x7, RZ ;  /* 0x00000007e7667824 */ /* 0x000fe200078e02ff */
[----:B0-----:R-:W0:Y:S02]  /*7df0*/  LDC R190, c[0x0][0x3d8] ;  /* 0x0000f600ffbe7b82 */ /* 0x001e240000000800 */
[----:B------:R-:W-:Y:S04]  /*7e00*/  STS.U16 [R138+UR9+0x10c00], R193 ;  /* 0x010c00c18a007988 */ /* 0x000fe80008000409 */
[----:B------:R1:W-:Y:S04]  /*7e10*/  STS.U16 [R138+UR9+0x1000], R194 ;  /* 0x001000c28a007988 */ /* 0x0003e80008000409 */
[----:B------:R-:W-:Y:S04]  /*7e20*/  STS.U16 [R138+UR9+0x11000], R195 ;  /* 0x011000c38a007988 */ /* 0x000fe80008000409 */
[----:B------:R5:W-:Y:S04]  /*7e30*/  STS.U16 [R138+UR9+0x1400], R196 ;  /* 0x001400c48a007988 */ /* 0x000be80008000409 */
[----:B------:R0:W-:Y:S01]  /*7e40*/  STS.U16 [R138+UR9+0x11400], R197 ;  /* 0x011400c58a007988 */ /* 0x0001e20008000409 */
[----:B-1----:R-:W1:Y:S03]  /*7e50*/  LDC R194, c[0x0][0x3d8] ;  /* 0x0000f600ffc27b82 */ /* 0x002e660000000800 */
[----:B------:R-:W-:Y:S04]  /*7e60*/  STS.U16 [R138+UR9+0x1800], R198 ;  /* 0x001800c68a007988 */ /* 0x000fe80008000409 */
[----:B------:R-:W-:Y:S01]  /*7e70*/  STS.U16 [R138+UR9+0x11800], R199 ;  /* 0x011800c78a007988 */ /* 0x000fe20008000409 */
[----:B-----5:R-:W5:Y:S03]  /*7e80*/  LDC R196, c[0x0][0x3d8] ;  /* 0x0000f600ffc47b82 */ /* 0x020f660000000800 */
        /* <DEDUP_REMOVED lines=17> */
[----:B------:R-:W-:Y:S01]  /*7fa0*/  STS.U16 [R138+UR9+0x13c00], R27 ;  /* 0x013c001b8a007988 */ /* 0x000fe20008000409 */
[----:B0-----:R-:W-:Y:S01]  /*7fb0*/  SHF.R.U32.HI R197, RZ, 0x7, R242 ;  /* 0x00000007ffc57819 */ /* 0x001fe200000116f2 */
[----:B------:R-:W0:Y:S03]  /*7fc0*/  LDC R195, c[0x0][0x3d8] ;  /* 0x0000f600ffc37b82 */ /* 0x000e260000000800 */
[----:B------:R-:W-:Y:S01]  /*7fd0*/  SGXT.U32 R197, R197, 0x1 ;  /* 0x00000001c5c5781a */ /* 0x000fe20000000000 */
[----:B------:R-:W-:-:S04]  /*7fe0*/  IMAD.WIDE R100, R102, 0x2, R136 ;  /* 0x0000000266647825 */ /* 0x000fc800078e0288 */
[----:B------:R-:W0:Y:S01]  /*7ff0*/  LDC R193, c[0x0][0x3d8] ;  /* 0x0000f600ffc17b82 */ /* 0x000e220000000800 */
[----:B------:R0:W4:Y:S07]  /*8000*/  @P4 LDG.E.U16 R35, desc[UR10][R100.64] ;  /* 0x0000000a64234981 */ /* 0x00012e000c1e1500 */
[----:B------:R-:W0:Y:S08]  /*8010*/  LDC R192, c[0x0][0x3d8] ;  /* 0x0000f600ffc07b82 */ /* 0x000e300000000800 */
[----:B------:R-:W0:Y:S01]  /*8020*/  LDC R191, c[0x0][0x3d8] ;  /* 0x0000f600ffbf7b82 */ /* 0x000e220000000800 */
[----:B--2---:R-:W-:Y:S04]  /*8030*/  STS.U16 [R138+UR9+0x400], R186 ;  /* 0x000400ba8a007988 */ /* 0x004fe80008000409 */
[----:B------:R-:W-:Y:S04]  /*8040*/  STS.U16 [R138+UR9+0x10400], R187 ;  /* 0x010400bb8a007988 */ /* 0x000fe80008000409 */
[----:B---3--:R-:W-:Y:S04]  /*8050*/  STS.U16 [R214+UR9+0x480], R23 ;  /* 0x00048017d6007988 */ /* 0x008fe80008000409 */
        /* <DEDUP_REMOVED lines=23> */
[----:B--2---:R-:W-:-:S03]  /*81d0*/  LOP3.LUT R20, R138, 0x20, RZ, 0x3c, !PT ;  /* 0x000000208a147812 */ /* 0x004fc600078e3cff */
        /* <DEDUP_REMOVED lines=9> */
[----:B------:R-:W-:Y:S01]  /*8270*/  STS.U16 [R20+UR9+0x100], R19 ;  /* 0x0001001314007988 */ /* 0x000fe20008000409 */
[----:B--2---:R-:W-:-:S03]  /*8280*/  LOP3.LUT R18, R138, 0x30, RZ, 0x3c, !PT ;  /* 0x000000308a127812 */ /* 0x004fc600078e3cff */
[----:B------:R-:W-:Y:S04]  /*8290*/  STS.U16 [R20+UR9+0x500], R58 ;  /* 0x0005003a14007988 */ /* 0x000fe80008000409 */
[----:B------:R-:W-:Y:S04]  /*82a0*/  STS.U16 [R20+UR9+0x10500], R59 ;  /* 0x0105003b14007988 */ /* 0x000fe80008000409 */
[----:B------:R-:W-:Y:S04]  /*82b0*/  STS.U16 [R20+UR9+0x900], R60 ;  /* 0x0009003c14007988 */ /* 0x000fe80008000409 */
[----:B------:R-:W-:Y:S04]  /*82c0*/  STS.U16 [R20+UR9+0x10900], R61 ;  /* 0x0109003d14007988 */ /* 0x000fe80008000409 */
[----:B------:R-:W-:Y:S04]  /*82d0*/  STS.U16 [R20+UR9+0xd00], R62 ;  /* 0x000d003e14007988 */ /* 0x000fe80008000409 */
[----:B------:R2:W-:Y:S04]  /*82e0*/  STS.U16 [R20+UR9+0x10d00], R63 ;  /* 0x010d003f14007988 */ /* 0x0005e80008000409 */
[----:B------:R3:W-:Y:S04]  /*82f0*/  STS.U16 [R20+UR9+0x1100], R64 ;  /* 0x0011004014007988 */ /* 0x0007e80008000409 */
[----:B------:R0:W-:Y:S01]  /*8300*/  STS.U16 [R20+UR9+0x11100], R65 ;  /* 0x0111004114007988 */ /* 0x0001e20008000409 */
[----:B------:R-:W-:Y:S01]  /*8310*/  LOP3.LUT R37, R138, 0x60, RZ, 0x3c, !PT ;  /* 0x000000608a257812 */ /* 0x000fe200078e3cff */
[----:B--2---:R-:W2:Y:S02]  /*8320*/  LDC R63, c[0x0][0x3c4] ;  /* 0x0000f100ff3f7b82 */ /* 0x004ea40000000800 */
[----:B------:R0:W-:Y:S04]  /*8330*/  STS.U16 [R20+UR9+0x1500], R66 ;  /* 0x0015004214007988 */ /* 0x0001e80008000409 */
[----:B------:R0:W-:Y:S02]  /*8340*/  STS.U16 [R20+UR9+0x11500], R67 ;  /* 0x0115004314007988 */ /* 0x0001e40008000409 */
[----:B---3--:R-:W3:Y:S02]  /*8350*/  LDC R64, c[0x0][0x3c4] ;  /* 0x0000f100ff407b82 */ /* 0x008ee40000000800 */
[----:B------:R1:W-:Y:S04]  /*8360*/  STS.U16 [R20+UR9+0x1900], R68 ;  /* 0x0019004414007988 */ /* 0x0003e80008000409 */
[----:B------:R1:W-:Y:S02]  /*8370*/  STS.U16 [R20+UR9+0x11900], R69 ;  /* 0x0119004514007988 */ /* 0x0003e40008000409 */
[----:B0-----:R-:W0:Y:S02]  /*8380*/  LDC R65, c[0x0][0x3c4] ;  /* 0x0000f100ff417b82 */ /* 0x001e240000000800 */
[----:B------:R1:W-:Y:S04]  /*8390*/  STS.U16 [R20+UR9+0x1d00], R70 ;  /* 0x001d004614007988 */ /* 0x0003e80008000409 */
[----:B------:R-:W-:Y:S02]  /*83a0*/  STS.U16 [R20+UR9+0x11d00], R71 ;  /* 0x011d004714007988 */ /* 0x000fe40008000409 */
[----:B------:R-:W0:Y:S02]  /*83b0*/  LDC R66, c[0x0][0x3c4] ;  /* 0x0000f100ff427b82 */ /* 0x000e240000000800 */
[----:B------:R0:W-:Y:S04]  /*83c0*/  STS.U16 [R20+UR9+0x2100], R72 ;  /* 0x0021004814007988 */ /* 0x0001e80008000409 */
[----:B------:R-:W-:Y:S02]  /*83d0*/  STS.U16 [R20+UR9+0x12100], R73 ;  /* 0x0121004914007988 */ /* 0x000fe40008000409 */
[----:B------:R-:W0:Y:S02]  /*83e0*/  LDC R67, c[0x0][0x3c4] ;  /* 0x0000f100ff437b82 */ /* 0x000e240000000800 */
[----:B------:R-:W-:Y:S04]  /*83f0*/  STS.U16 [R20+UR9+0x2500], R74 ;  /* 0x0025004a14007988 */ /* 0x000fe80008000409 */
[----:B------:R-:W-:Y:S02]  /*8400*/  STS.U16 [R20+UR9+0x12500], R75 ;  /* 0x0125004b14007988 */ /* 0x000fe40008000409 */
[----:B-1----:R-:W1:Y:S02]  /*8410*/  LDC R68, c[0x0][0x3c4] ;  /* 0x0000f100ff447b82 */ /* 0x002e640000000800 */
[----:B------:R-:W-:Y:S04]  /*8420*/  STS.U16 [R20+UR9+0x2900], R76 ;  /* 0x0029004c14007988 */ /* 0x000fe80008000409 */
[----:B------:R-:W-:Y:S02]  /*8430*/  STS.U16 [R20+UR9+0x12900], R77 ;  /* 0x0129004d14007988 */ /* 0x000fe40008000409 */
[----:B------:R-:W1:Y:S02]  /*8440*/  LDC R69, c[0x0][0x3c4] ;  /* 0x0000f100ff457b82 */ /* 0x000e640000000800 */
[----:B------:R-:W-:Y:S04]  /*8450*/  STS.U16 [R20+UR9+0x2d00], R78 ;  /* 0x002d004e14007988 */ /* 0x000fe80008000409 */
[----:B------:R-:W-:Y:S02]  /*8460*/  STS.U16 [R20+UR9+0x12d00], R79 ;  /* 0x012d004f14007988 */ /* 0x000fe40008000409 */
[----:B------:R-:W1:Y:S02]  /*8470*/  LDC R70, c[0x0][0x3c4] ;  /* 0x0000f100ff467b82 */ /* 0x000e640000000800 */
        /* <DEDUP_REMOVED lines=8> */
[----:B------:R-:W-:Y:S01]  /*8500*/  PRMT R58, RZ, 0x7610, R58 ;  /* 0x00007610ff3a7816 */ /* 0x000fe2000000003a */
[----:B--2---:R-:W-:Y:S01]  /*8510*/  IMAD R63, R63, 0x3e, RZ ;  /* 0x0000003e3f3f7824 */ /* 0x004fe200078e02ff */
[----:B------:R-:W-:Y:S01]  /*8520*/  PRMT R55, RZ, 0x7610, R55 ;  /* 0x00007610ff377816 */ /* 0x000fe20000000037 */
[----:B------:R2:W-:Y:S01]  /*8530*/  STS.U16 [R18+UR9+0x10180], R16 ;  /* 0x0101801012007988 */ /* 0x0005e20008000409 */
[----:B---3--:R-:W-:Y:S01]  /*8540*/  IMAD R64, R64, 0x46, RZ ;  /* 0x0000004640407824 */ /* 0x008fe200078e02ff */
[----:B0-----:R-:W0:Y:S02]  /*8550*/  LDC R72, c[0x0][0x3c4] ;  /* 0x0000f100ff487b82 */ /* 0x001e240000000800 */
[----:B------:R-:W-:Y:S01]  /*8560*/  STS.U16 [R18+UR9+0x180], R17 ;  /* 0x0001801112007988 */ /* 0x000fe20008000409 */
[----:B--2---:R-:W-:-:S03]  /*8570*/  LOP3.LUT R16, R138, 0x40, RZ, 0x3c, !PT ;  /* 0x000000408a107812 */ /* 0x004fc600078e3cff */
[----:B------:R-:W-:Y:S01]  /*8580*/  STS.U16 [R18+UR9+0x580], R88 ;  /* 0x0005805812007988 */ /* 0x000fe20008000409 */
[----:B------:R-:W-:Y:S01]  /*8590*/  IMAD R65, R65, 0x4e, RZ ;  /* 0x0000004e41417824 */ /* 0x000fe200078e02ff */
[----:B------:R-:W-:Y:S01]  /*85a0*/  PRMT R56, RZ, 0x7610, R56 ;  /* 0x00007610ff387816 */ /* 0x000fe20000000038 */
[----:B------:R-:W2:Y:S01]  /*85b0*/  LDC R71, c[0x0][0x3c4] ;  /* 0x0000f100ff477b82 */ /* 0x000ea20000000800 */
[----:B------:R3:W-:Y:S04]  /*85c0*/  STS.U16 [R18+UR9+0x10580], R89 ;  /* 0x0105805912007988 */ /* 0x0007e80008000409 */
[----:B------:R-:W-:Y:S01]  /*85d0*/  STS.U16 [R18+UR9+0x980], R90 ;  /* 0x0009805a12007988 */ /* 0x000fe20008000409 */
[----:B------:R-:W-:Y:S02]  /*85e0*/  PRMT R54, RZ, 0x7610, R54 ;  /* 0x00007610ff367816 */ /* 0x000fe40000000036 */
[----:B------:R-:W-:Y:S01]  /*85f0*/  PRMT R52, RZ, 0x7610, R52 ;  /* 0x00007610ff347816 */ /* 0x000fe20000000034 */
[----:B------:R-:W-:Y:S01]  /*8600*/  STS.U16 [R18+UR9+0x10980], R91 ;  /* 0x0109805b12007988 */ /* 0x000fe20008000409 */
[----:B------:R-:W-:Y:S01]  /*8610*/  IMAD R66, R66, 0x56, RZ ;  /* 0x0000005642427824 */ /* 0x000fe200078e02ff */
[----:B------:R-:W0:Y:S02]  /*8620*/  LDC R77, c[0x0][0x3c4] ;  /* 0x0000f100ff4d7b82 */ /* 0x000e240000000800 */
[----:B------:R-:W-:Y:S04]  /*8630*/  STS.U16 [R18+UR9+0xd80], R92 ;  /* 0x000d805c12007988 */ /* 0x000fe80008000409 */
[----:B------:R-:W-:Y:S01]  /*8640*/  STS.U16 [R18+UR9+0x10d80], R93 ;  /* 0x010d805d12007988 */ /* 0x000fe20008000409 */
[----:B------:R-:W-:Y:S01]  /*8650*/  IMAD R67, R67, 0x5e, RZ ;  /* 0x0000005e43437824 */ /* 0x000fe200078e02ff */
[----:B------:R-:W-:Y:S01]  /*8660*/  PRMT R49, RZ, 0x7610, R49 ;  /* 0x00007610ff317816 */ /* 0x000fe20000000031 */
[----:B------:R-:W0:Y:S01]  /*8670*/  LDC R73, c[0x0][0x3c4] ;  /* 0x0000f100ff497b82 */ /* 0x000e220000000800 */
[----:B------:R-:W-:Y:S04]  /*8680*/  STS.U16 [R18+UR9+0x1180], R94 ;  /* 0x0011805e12007988 */ /* 0x000fe80008000409 */
[----:B------:R-:W-:Y:S01]  /*8690*/  STS.U16 [R18+UR9+0x11180], R95 ;  /* 0x0111805f12007988 */ /* 0x000fe20008000409 */
[----:B------:R-:W-:Y:S01]  /*86a0*/  PRMT R48, RZ, 0x7610, R48 ;  /* 0x00007610ff307816 */ /* 0x000fe20000000030 */
[----:B-1----:R-:W-:Y:S01]  /*86b0*/  IMAD R68, R68, 0x66, RZ ;  /* 0x0000006644447824 */ /* 0x002fe200078e02ff */
[----:B------:R-:W1:Y:S01]  /*86c0*/  LDC R74, c[0x0][0x3c4] ;  /* 0x0000f100ff4a7b82 */ /* 0x000e620000000800 */
[----:B------:R-:W-:Y:S04]  /*86d0*/  STS.U16 [R18+UR9+0x1580], R96 ;  /* 0x0015806012007988 */ /* 0x000fe80008000409 */
[----:B------:R-:W-:Y:S01]  /*86e0*/  STS.U16 [R18+UR9+0x11580], R97 ;  /* 0x0115806112007988 */ /* 0x000fe20008000409 */
[----:B------:R-:W-:-:S02]  /*86f0*/  PRMT R51, RZ, 0x7610, R51 ;  /* 0x00007610ff337816 */ /* 0x000fc40000000033 */
[----:B------:R-:W0:Y:S01]  /*8700*/  LDC R75, c[0x0][0x3c4] ;  /* 0x0000f100ff4b7b82 */ /* 0x000e220000000800 */
[----:B------:R-:W-:Y:S04]  /*8710*/  STS.U16 [R18+UR9+0x1980], R98 ;  /* 0x0019806212007988 */ /* 0x000fe80008000409 */
[----:B------:R-:W-:Y:S01]  /*8720*/  STS.U16 [R18+UR9+0x11980], R99 ;  /* 0x0119806312007988 */ /* 0x000fe20008000409 */
[----:B------:R-:W-:Y:S02]  /*8730*/  IMAD R69, R69, 0x6e, RZ ;  /* 0x0000006e45457824 */ /* 0x000fe400078e02ff */
[----:B------:R-:W0:Y:S01]  /*8740*/  LDC R81, c[0x0][0x3c4] ;  /* 0x0000f100ff517b82 */ /* 0x000e220000000800 */
[----:B------:R-:W-:Y:S04]  /*8750*/  STS.U16 [R18+UR9+0x1d80], R104 ;  /* 0x001d806812007988 */ /* 0x000fe80008000409 */
[----:B------:R-:W-:Y:S01]  /*8760*/  STS.U16 [R18+UR9+0x11d80], R105 ;  /* 0x011d806912007988 */ /* 0x000fe20008000409 */
[----:B------:R-:W-:-:S02]  /*8770*/  PRMT R44, RZ, 0x7610, R44 ;  /* 0x00007610ff2c7816 */ /* 0x000fc4000000002c */
[----:B------:R-:W0:Y:S01]  /*8780*/  LDC R76, c[0x0][0x3c4] ;  /* 0x0000f100ff4c7b82 */ /* 0x000e220000000800 */
[----:B------:R-:W-:Y:S04]  /*8790*/  STS.U16 [R18+UR9+0x2180], R106 ;  /* 0x0021806a12007988 */ /* 0x000fe80008000409 */
[----:B------:R-:W-:Y:S03]  /*87a0*/  STS.U16 [R18+UR9+0x12180], R107 ;  /* 0x0121806b12007988 */ /* 0x000fe60008000409 */
[----:B------:R-:W0:Y:S01]  /*87b0*/  LDC R78, c[0x0][0x3c4] ;  /* 0x0000f100ff4e7b82 */ /* 0x000e220000000800 */
        /* <DEDUP_REMOVED lines=11> */
[----:B------:R-:W1:Y:S01]  /*8870*/  LDC R83, c[0x0][0x3c4] ;  /* 0x0000f100ff537b82 */ /* 0x000e620000000800 */
[----:B------:R-:W-:Y:S04]  /*8880*/  STS.U16 [R18+UR9+0x3180], R114 ;  /* 0x0031807212007988 */ /* 0x000fe80008000409 */
[----:B------:R-:W-:Y:S01]  /*8890*/  STS.U16 [R18+UR9+0x13180], R115 ;  /* 0x0131807312007988 */ /* 0x000fe20008000409 */
[----:B------:R-:W-:Y:S02]  /*88a0*/  PRMT R46, RZ, 0x7610, R46 ;  /* 0x00007610ff2e7816 */ /* 0x000fe4000000002e */
[----:B------:R-:W1:Y:S01]  /*88b0*/  LDC R82, c[0x0][0x3c4] ;  /* 0x0000f100ff527b82 */ /* 0x000e620000000800 */
[----:B------:R-:W-:Y:S04]  /*88c0*/  STS.U16 [R18+UR9+0x3580], R116 ;  /* 0x0035807412007988 */ /* 0x000fe80008000409 */
[----:B------:R-:W-:Y:S01]  /*88d0*/  STS.U16 [R18+UR9+0x13580], R117 ;  /* 0x0135807512007988 */ /* 0x000fe20008000409 */
[----:B------:R-:W-:-:S02]  /*88e0*/  PRMT R40, RZ, 0x7610, R40 ;  /* 0x00007610ff287816 */ /* 0x000fc40000000028 */
[----:B------:R-:W-:Y:S01]  /*88f0*/  PRMT R43, RZ, 0x7610, R43 ;  /* 0x00007610ff2b7816 */ /* 0x000fe2000000002b */
[----:B------:R-:W-:Y:S01]  /*8900*/  STS.U16 [R18+UR9+0x3980], R118 ;  /* 0x0039807612007988 */ /* 0x000fe20008000409 */
[----:B------:R-:W-:Y:S01]  /*8910*/  PRMT R41, RZ, 0x7610, R41 ;  /* 0x00007610ff297816 */ /* 0x000fe20000000029 */
[----:B------:R-:W4:Y:S02]  /*8920*/  LDC R84, c[0x0][0x3c4] ;  /* 0x0000f100ff547b82 */ /* 0x000f240000000800 */
[----:B------:R-:W-:Y:S04]  /*8930*/  STS.U16 [R18+UR9+0x13980], R119 ;  /* 0x0139807712007988 */ /* 0x000fe80008000409 */
[----:B------:R-:W-:Y:S01]  /*8940*/  STS.U16 [R18+UR9+0x3d80], R120 ;  /* 0x003d807812007988 */ /* 0x000fe20008000409 */
[----:B------:R-:W-:Y:S01]  /*8950*/  PRMT R42, RZ, 0x7610, R42 ;  /* 0x00007610ff2a7816 */ /* 0x000fe2000000002a */
[----:B------:R-:W4:Y:S02]  /*8960*/  LDC R85, c[0x0][0x3c4] ;  /* 0x0000f100ff557b82 */ /* 0x000f240000000800 */
[----:B------:R-:W-:Y:S04]  /*8970*/  STS.U16 [R18+UR9+0x13d80], R121 ;  /* 0x013d807912007988 */ /* 0x000fe80008000409 */
[----:B------:R0:W-:Y:S01]  /*8980*/  STS.U16 [R16+UR9+0x10200], R14 ;  /* 0x0102000e10007988 */ /* 0x0001e20008000409 */
[----:B---3--:R-:W-:Y:S01]  /*8990*/  IMAD.WIDE R88, R63, 0x2, R136 ;  /* 0x000000023f587825 */ /* 0x008fe200078e0288 */
[----:B------:R-:W-:Y:S01]  /*89a0*/  PRMT R33, RZ, 0x7610, R33 ;  /* 0x00007610ff217816 */ /* 0x000fe20000000021 */
[----:B------:R-:W3:Y:S01]  /*89b0*/  LDC R86, c[0x0][0x3c4] ;  /* 0x0000f100ff567b82 */ /* 0x000ee20000000800 */
[----:B------:R-:W-:Y:S04]  /*89c0*/  STS.U16 [R16+UR9+0x200], R15 ;  /* 0x0002000f10007988 */ /* 0x000fe80008000409 */
[----:B------:R-:W-:Y:S01]  /*89d0*/  STS.U16 [R16+UR9+0x600], R122 ;  /* 0x0006007a10007988 */ /* 0x000fe20008000409 */
[----:B0-----:R-:W-:Y:S01]  /*89e0*/  LOP3.LUT R14, R138, 0x50, RZ, 0x3c, !PT ;  /* 0x000000508a0e7812 */ /* 0x001fe200078e3cff */
[----:B------:R-:W-:-:S02]  /*89f0*/  IMAD R72, R72, 0xf, RZ ;  /* 0x0000000f48487824 */ /* 0x000fc400078e02ff */
[----:B------:R-:W-:Y:S01]  /*8a00*/  STS.U16 [R16+UR9+0x10600], R123 ;  /* 0x0106007b10007988 */ /* 0x000fe20008000409 */
[----:B------:R-:W-:Y:S01]  /*8a10*/  PRMT R57, RZ, 0x7610, R57 ;  /* 0x00007610ff397816 */ /* 0x000fe20000000039 */
[----:B--2---:R-:W-:Y:S01]  /*8a20*/  IMAD R71, R71, 0x7e, RZ ;  /* 0x0000007e47477824 */ /* 0x004fe200078e02ff */
[----:B------:R-:W-:Y:S01]  /*8a30*/  PRMT R38, RZ, 0x7610, R38 ;  /* 0x00007610ff267816 */ /* 0x000fe20000000026 */
[----:B------:R-:W-:Y:S01]  /*8a40*/  STS.U16 [R16+UR9+0xa00], R124 ;  /* 0x000a007c10007988 */ /* 0x000fe20008000409 */
[----:B------:R-:W-:Y:S01]  /*8a50*/  IMAD R77, R77, 0x37, RZ ;  /* 0x000000374d4d7824 */ /* 0x000fe200078e02ff */
[----:B------:R-:W-:Y:S01]  /*8a60*/  PRMT R39, RZ, 0x7610, R39 ;  /* 0x00007610ff277816 */ /* 0x000fe20000000027 */
[----:B------:R-:W-:Y:S01]  /*8a70*/  IMAD R73, R73, 0x17, RZ ;  /* 0x0000001749497824 */ /* 0x000fe200078e02ff */
[----:B------:R-:W-:Y:S01]  /*8a80*/  STS.U16 [R16+UR9+0x10a00], R125 ;  /* 0x010a007d10007988 */ /* 0x000fe20008000409 */
[----:B------:R-:W-:Y:S01]  /*8a90*/  PRMT R23, RZ, 0x7610, R23 ;  /* 0x00007610ff177816 */ /* 0x000fe20000000017 */
[----:B-1----:R-:W-:Y:S01]  /*8aa0*/  IMAD R74, R74, 0x1f, RZ ;  /* 0x0000001f4a4a7824 */ /* 0x002fe200078e02ff */
[----:B------:R-:W-:Y:S01]  /*8ab0*/  PRMT R53, RZ, 0x7610, R53 ;  /* 0x00007610ff357816 */ /* 0x000fe20000000035 */
[----:B------:R-:W-:Y:S01]  /*8ac0*/  STS.U16 [R16+UR9+0xe00], R126 ;  /* 0x000e007e10007988 */ /* 0x000fe20008000409 */
[----:B------:R-:W-:Y:S01]  /*8ad0*/  IMAD R75, R75, 0x27, RZ ;  /* 0x000000274b4b7824 */ /* 0x000fe200078e02ff */
[----:B------:R-:W-:Y:S01]  /*8ae0*/  PRMT R31, RZ, 0x7610, R31 ;  /* 0x00007610ff1f7816 */ /* 0x000fe2000000001f */
[----:B------:R-:W-:Y:S01]  /*8af0*/  IMAD R81, R81, 0x57, RZ ;  /* 0x0000005751517824 */ /* 0x000fe200078e02ff */
[----:B------:R-:W-:Y:S01]  /*8b00*/  STS.U16 [R16+UR9+0x10e00], R127 ;  /* 0x010e007f10007988 */ /* 0x000fe20008000409 */
[----:B------:R-:W-:Y:S01]  /*8b10*/  PRMT R50, RZ, 0x7610, R50 ;  /* 0x00007610ff327816 */ /* 0x000fe20000000032 */
[----:B------:R-:W-:Y:S01]  /*8b20*/  IMAD R76, R76, 0x2f, RZ ;  /* 0x0000002f4c4c7824 */ /* 0x000fe200078e02ff */
[----:B------:R-:W-:Y:S01]  /*8b30*/  PRMT R34, RZ, 0x7610, R34 ;  /* 0x00007610ff227816 */ /* 0x000fe20000000022 */
[----:B------:R-:W-:Y:S01]  /*8b40*/  STS.U16 [R16+UR9+0x1200], R128 ;  /* 0x0012008010007988 */ /* 0x000fe20008000409 */
[----:B------:R-:W-:-:S02]  /*8b50*/  PRMT R29, RZ, 0x7610, R29 ;  /* 0x00007610ff1d7816 */ /* 0x000fc4000000001d */
[----:B------:R-:W-:Y:S01]  /*8b60*/  PRMT R27, RZ, 0x7610, R27 ;  /* 0x00007610ff1b7816 */ /* 0x000fe2000000001b */
[----:B------:R-:W-:Y:S01]  /*8b70*/  STS.U16 [R16+UR9+0x11200], R129 ;  /* 0x0112008110007988 */ /* 0x000fe20008000409 */
[----:B------:R-:W-:Y:S01]  /*8b80*/  IMAD R78, R78, 0x3f, RZ ;  /* 0x0000003f4e4e7824 */ /* 0x000fe200078e02ff */
[----:B------:R-:W-:Y:S01]  /*8b90*/  PRMT R28, RZ, 0x7610, R28 ;  /* 0x00007610ff1c7816 */ /* 0x000fe2000000001c */
[----:B------:R-:W-:Y:S01]  /*8ba0*/  IMAD R79, R79, 0x47, RZ ;  /* 0x000000474f4f7824 */ /* 0x000fe200078e02ff */
[----:B------:R-:W-:Y:S01]  /*8bb0*/  STS.U16 [R16+UR9+0x1600], R130 ;  /* 0x0016008210007988 */ /* 0x000fe20008000409 */
[----:B------:R-:W-:Y:S01]  /*8bc0*/  IMAD R80, R80, 0x4f, RZ ;  /* 0x0000004f50507824 */ /* 0x000fe200078e02ff */
[----:B------:R-:W-:Y:S01]  /*8bd0*/  PRMT R25, RZ, 0x7610, R25 ;  /* 0x00007610ff197816 */ /* 0x000fe20000000019 */
[----:B------:R-:W-:Y:S01]  /*8be0*/  IMAD R83, R83, 0x67, RZ ;  /* 0x0000006753537824 */ /* 0x000fe200078e02ff */
[----:B------:R0:W-:Y:S01]  /*8bf0*/  STS.U16 [R16+UR9+0x11600], R131 ;  /* 0x0116008310007988 */ /* 0x0001e20008000409 */
[----:B------:R-:W-:Y:S01]  /*8c00*/  PRMT R21, RZ, 0x7610, R21 ;  /* 0x00007610ff157816 */ /* 0x000fe20000000015 */
[----:B------:R-:W-:Y:S01]  /*8c10*/  IMAD.WIDE R102, R102, 0x2, R134 ;  /* 0x0000000266667825 */ /* 0x000fe200078e0286 */
[----:B------:R-:W-:Y:S01]  /*8c20*/  PRMT R19, RZ, 0x7610, R19 ;  /* 0x00007610ff137816 */ /* 0x000fe20000000013 */
[----:B------:R-:W-:Y:S01]  /*8c30*/  STS.U16 [R16+UR9+0x1a00], R132 ;  /* 0x001a008410007988 */ /* 0x000fe20008000409 */
[----:B------:R-:W-:Y:S01]  /*8c40*/  PRMT R17, RZ, 0x7610, R17 ;  /* 0x00007610ff117816 */ /* 0x000fe20000000011 */
[----:B------:R-:W-:Y:S01]  /*8c50*/  IMAD R82, R82, 0x5f, RZ ;  /* 0x0000005f52527824 */ /* 0x000fe200078e02ff */
[----:B------:R-:W-:Y:S01]  /*8c60*/  PRMT R62, RZ, 0x7610, R62 ;  /* 0x00007610ff3e7816 */ /* 0x000fe2000000003e */
[----:B------:R-:W-:Y:S01]  /*8c70*/  STS.U16 [R16+UR9+0x11a00], R133 ;  /* 0x011a008510007988 */ /* 0x000fe20008000409 */
[----:B------:R-:W-:Y:S01]  /*8c80*/  IMAD.WIDE R188, R227, 0x2, R134 ;  /* 0x00000002e3bc7825 */ /* 0x000fe200078e0286 */
[----:B0-----:R-:W0:Y:S02]  /*8c90*/  LDC R131, c[0x0][0x3d8] ;  /* 0x0000f600ff837b82 */ /* 0x001e240000000800 */
[----:B------:R-:W-:Y:S04]  /*8ca0*/  STS.U16 [R16+UR9+0x1e00], R139 ;  /* 0x001e008b10007988 */ /* 0x000fe80008000409 */
[----:B----4-:R-:W-:Y:S01]  /*8cb0*/  STS.U16 [R16+UR9+0x11e00], R140 ;  /* 0x011e008c10007988 */ /* 0x010fe20008000409 */
[----:B------:R-:W-:Y:S01]  /*8cc0*/  PRMT R61, RZ, 0x7610, R61 ;  /* 0x00007610ff3d7816 */ /* 0x000fe2000000003d */
[----:B------:R-:W1:Y:S02]  /*8cd0*/  LDC R120, c[0x0][0x3d8] ;  /* 0x0000f600ff787b82 */ /* 0x000e640000000800 */
[----:B------:R-:W-:Y:S04]  /*8ce0*/  STS.U16 [R16+UR9+0x2200], R141 ;  /* 0x0022008d10007988 */ /* 0x000fe80008000409 */
[----:B------:R-:W-:Y:S01]  /*8cf0*/  STS.U16 [R16+UR9+0x12200], R144 ;  /* 0x0122009010007988 */ /* 0x000fe20008000409 */
[----:B------:R-:W-:Y:S01]  /*8d00*/  PRMT R59, RZ, 0x7610, R59 ;  /* 0x00007610ff3b7816 */ /* 0x000fe2000000003b */
[----:B------:R-:W2:Y:S02]  /*8d10*/  LDC R121, c[0x0][0x3d8] ;  /* 0x0000f600ff797b82 */ /* 0x000ea40000000800 */
[----:B------:R-:W-:Y:S04]  /*8d20*/  STS.U16 [R16+UR9+0x2600], R145 ;  /* 0x0026009110007988 */ /* 0x000fe80008000409 */
[----:B------:R4:W-:Y:S01]  /*8d30*/  STS.U16 [R16+UR9+0x12600], R146 ;  /* 0x0126009210007988 */ /* 0x0009e20008000409 */
[----:B------:R-:W-:Y:S01]  /*8d40*/  PRMT R60, RZ, 0x7610, R60 ;  /* 0x00007610ff3c7816 */ /* 0x000fe2000000003c */
[----:B------:R-:W0:Y:S02]  /*8d50*/  LDC R114, c[0x0][0x3d8] ;  /* 0x0000f600ff727b82 */ /* 0x000e240000000800 */
[----:B------:R-:W-:Y:S04]  /*8d60*/  STS.U16 [R16+UR9+0x2a00], R147 ;  /* 0x002a009310007988 */ /* 0x000fe80008000409 */
[----:B------:R-:W-:Y:S02]  /*8d70*/  STS.U16 [R16+UR9+0x12a00], R148 ;  /* 0x012a009410007988 */ /* 0x000fe40008000409 */
[----:B----4-:R-:W4:Y:S02]  /*8d80*/  LDC R146, c[0x0][0x3d8] ;  /* 0x0000f600ff927b82 */ /* 0x010f240000000800 */
[----:B------:R-:W-:Y:S04]  /*8d90*/  STS.U16 [R16+UR9+0x2e00], R149 ;  /* 0x002e009510007988 */ /* 0x000fe80008000409 */
[----:B------:R-:W-:Y:S01]  /*8da0*/  STS.U16 [R16+UR9+0x12e00], R150 ;  /* 0x012e009610007988 */ /* 0x000fe20008000409 */
[----:B------:R-:W0:Y:S01]  /*8db0*/  S2R R246, SR_CTAID.Y ;  /* 0x0000000000f67919 */ /* 0x000e220000002600 */
[----:B------:R-:W-:Y:S01]  /*8dc0*/  PRMT R32, RZ, 0x7610, R32 ;  /* 0x00007610ff207816 */ /* 0x000fe20000000020 */
[----:B------:R-:W0:Y:S01]  /*8dd0*/  LDC R115, c[0x0][0x3d8] ;  /* 0x0000f600ff737b82 */ /* 0x000e220000000800 */
[----:B------:R-:W-:Y:S04]  /*8de0*/  STS.U16 [R16+UR9+0x3200], R151 ;  /* 0x0032009710007988 */ /* 0x000fe80008000409 */
[----:B------:R1:W-:Y:S01]  /*8df0*/  STS.U16 [R16+UR9+0x13200], R152 ;  /* 0x0132009810007988 */ /* 0x0003e20008000409 */
[----:B------:R-:W-:-:S02]  /*8e00*/  PRMT R30, RZ, 0x7610, R30 ;  /* 0x00007610ff1e7816 */ /* 0x000fc4000000001e */
[----:B------:R-:W0:Y:S01]  /*8e10*/  LDC R116, c[0x0][0x3d8] ;  /* 0x0000f600ff747b82 */ /* 0x000e220000000800 */
[----:B------:R2:W-:Y:S04]  /*8e20*/  STS.U16 [R16+UR9+0x3600], R153 ;  /* 0x0036009910007988 */ /* 0x0005e80008000409 */
[----:B------:R-:W-:Y:S03]  /*8e30*/  STS.U16 [R16+UR9+0x13600], R154 ;  /* 0x0136009a10007988 */ /* 0x000fe60008000409 */
[----:B-1----:R-:W1:Y:S01]  /*8e40*/  LDC R152, c[0x0][0x3d8] ;  /* 0x0000f600ff987b82 */ /* 0x002e620000000800 */
[----:B------:R-:W-:Y:S04]  /*8e50*/  STS.U16 [R16+UR9+0x3a00], R155 ;  /* 0x003a009b10007988 */ /* 0x000fe80008000409 */
[----:B------:R-:W-:Y:S03]  /*8e60*/  STS.U16 [R16+UR9+0x13a00], R156 ;  /* 0x013a009c10007988 */ /* 0x000fe60008000409 */
[----:B------:R-:W0:Y:S01]  /*8e70*/  LDC R151, c[0x0][0x3d8] ;  /* 0x0000f600ff977b82 */ /* 0x000e220000000800 */
[----:B------:R3:W-:Y:S04]  /*8e80*/  STS.U16 [R16+UR9+0x3e00], R157 ;  /* 0x003e009d10007988 */ /* 0x0007e80008000409 */
[----:B------:R-:W-:Y:S03]  /*8e90*/  STS.U16 [R16+UR9+0x13e00], R158 ;  /* 0x013e009e10007988 */ /* 0x000fe60008000409 */
[----:B--2---:R-:W2:Y:S01]  /*8ea0*/  LDC R153, c[0x0][0x3d8] ;  /* 0x0000f600ff997b82 */ /* 0x004ea20000000800 */
[----:B------:R4:W-:Y:S04]  /*8eb0*/  STS.U16 [R14+UR9+0x10280], R12 ;  /* 0x0102800c0e007988 */ /* 0x0009e80008000409 */
[----:B------:R-:W2:Y:S03]  /*8ec0*/  @P4 LDG.E.U16 R56, desc[UR10][R88.64] ;  /* 0x0000000a58384981 */ /* 0x000ea6000c1e1500 */
[----:B---3--:R-:W3:Y:S01]  /*8ed0*/  LDC R157, c[0x0][0x3d8] ;  /* 0x0000f600ff9d7b82 */ /* 0x008ee20000000800 */
[----:B------:R-:W-:Y:S01]  /*8ee0*/  PRMT R15, RZ, 0x7610, R15 ;  /* 0x00007610ff0f7816 */ /* 0x000fe2000000000f */
[----:B------:R-:W-:Y:S01]  /*8ef0*/  IMAD.WIDE R94, R73, 0x2, R136 ;  /* 0x00000002495e7825 */ /* 0x000fe200078e0288 */
[----:B------:R-:W-:Y:S04]  /*8f00*/  STS.U16 [R14+UR9+0x280], R13 ;  /* 0x0002800d0e007988 */ /* 0x000fe80008000409 */
[----:B------:R1:W-:Y:S01]  /*8f10*/  STS.U16 [R14+UR9+0x680], R159 ;  /* 0x0006809f0e007988 */ /* 0x0003e20008000409 */
[----:B----4-:R-:W4:Y:S03]  /*8f20*/  LDC R12, c[0x0][0x3d8] ;  /* 0x0000f600ff0c7b82 */ /* 0x010f260000000800 */
[----:B------:R-:W-:Y:S04]  /*8f30*/  STS.U16 [R14+UR9+0x10680], R160 ;  /* 0x010680a00e007988 */ /* 0x000fe80008000409 */
[----:B------:R-:W-:Y:S01]  /*8f40*/  STS.U16 [R14+UR9+0xa80], R161 ;  /* 0x000a80a10e007988 */ /* 0x000fe20008000409 */
[----:B------:R-:W2:Y:S03]  /*8f50*/  LDC R158, c[0x0][0x3d8] ;  /* 0x0000f600ff9e7b82 */ /* 0x000ea60000000800 */
[----:B------:R-:W-:Y:S04]  /*8f60*/  STS.U16 [R14+UR9+0x10a80], R162 ;  /* 0x010a80a20e007988 */ /* 0x000fe80008000409 */
[----:B------:R0:W-:Y:S01]  /*8f70*/  STS.U16 [R14+UR9+0xe80], R163 ;  /* 0x000e80a30e007988 */ /* 0x0001e20008000409 */
[----:B-1----:R-:W1:Y:S03]  /*8f80*/  LDC R159, c[0x0][0x3d8] ;  /* 0x0000f600ff9f7b82 */ /* 0x002e660000000800 */
[----:B------:R0:W-:Y:S04]  /*8f90*/  STS.U16 [R14+UR9+0x10e80], R164 ;  /* 0x010e80a40e007988 */ /* 0x0001e80008000409 */
[----:B------:R0:W-:Y:S01]  /*8fa0*/  STS.U16 [R14+UR9+0x1280], R165 ;  /* 0x001280a50e007988 */ /* 0x0001e20008000409 */
[----:B----4-:R-:W-:Y:S01]  /*8fb0*/  IMAD R197, R197, R12, RZ ;  /* 0x0000000cc5c57224 */ /* 0x010fe200078e02ff */
[----:B0-----:R-:W0:Y:S02]  /*8fc0*/  LDC R163, c[0x0][0x3d8] ;  /* 0x0000f600ffa37b82 */ /* 0x001e240000000800 */
[----:B------:R-:W-:Y:S01]  /*8fd0*/  STS.U16 [R14+UR9+0x11280], R166 ;  /* 0x011280a60e007988 */ /* 0x000fe20008000409 */
[----:B------:R-:W-:-:S03]  /*8fe0*/  IMAD R131, R131, 0x2, R197 ;  /* 0x0000000283837824 */ /* 0x000fc600078e02c5 */
[----:B------:R-:W-:Y:S01]  /*8ff0*/  STS.U16 [R14+UR9+0x1680], R167 ;  /* 0x001680a70e007988 */ /* 0x000fe20008000409 */
[----:B------:R-:W-:Y:S01]  /*9000*/  IMAD R152, R152, 0x2, R131 ;  /* 0x0000000298987824 */ /* 0x000fe200078e0283 */
[----:B------:R-:W4:Y:S02]  /*9010*/  LDC R164, c[0x0][0x3d8] ;  /* 0x0000f600ffa47b82 */ /* 0x000f240000000800 */
[----:B------:R-:W-:Y:S04]  /*9020*/  STS.U16 [R14+UR9+0x11680], R168 ;  /* 0x011680a80e007988 */ /* 0x000fe80008000409 */
[----:B------:R1:W-:Y:S01]  /*9030*/  STS.U16 [R14+UR9+0x1a80], R169 ;  /* 0x001a80a90e007988 */ /* 0x0003e20008000409 */
[----:B------:R-:W-:Y:S01]  /*9040*/  PRMT R18, RZ, 0x7610, R18 ;  /* 0x00007610ff127816 */ /* 0x000fe20000000012 */
[----:B------:R-:W0:Y:S02]  /*9050*/  LDC R165, c[0x0][0x3d8] ;  /* 0x0000f600ffa57b82 */ /* 0x000e240000000800 */
[----:B------:R3:W-:Y:S04]  /*9060*/  STS.U16 [R14+UR9+0x11a80], R170 ;  /* 0x011a80aa0e007988 */ /* 0x0007e80008000409 */
[----:B------:R3:W-:Y:S01]  /*9070*/  STS.U16 [R14+UR9+0x1e80], R171 ;  /* 0x001e80ab0e007988 */ /* 0x0007e20008000409 */
[----:B------:R-:W-:Y:S01]  /*9080*/  PRMT R26, RZ, 0x7610, R26 ;  /* 0x00007610ff1a7816 */ /* 0x000fe2000000001a */
[----:B-1----:R-:W1:Y:S02]  /*9090*/  LDC R169, c[0x0][0x3d8] ;  /* 0x0000f600ffa97b82 */ /* 0x002e640000000800 */
[----:B------:R-:W-:Y:S04]  /*90a0*/  STS.U16 [R14+UR9+0x11e80], R172 ;  /* 0x011e80ac0e007988 */ /* 0x000fe80008000409 */
[----:B------:R-:W-:Y:S01]  /*90b0*/  STS.U16 [R14+UR9+0x2280], R173 ;  /* 0x002280ad0e007988 */ /* 0x000fe20008000409 */
[----:B------:R-:W-:Y:S01]  /*90c0*/  PRMT R24, RZ, 0x7610, R24 ;  /* 0x00007610ff187816 */ /* 0x000fe20000000018 */
[----:B---3--:R-:W3:Y:S02]  /*90d0*/  LDC R170, c[0x0][0x3d8] ;  /* 0x0000f600ffaa7b82 */ /* 0x008ee40000000800 */
[----:B------:R-:W-:Y:S04]  /*90e0*/  STS.U16 [R14+UR9+0x12280], R174 ;  /* 0x012280ae0e007988 */ /* 0x000fe80008000409 */
[----:B------:R5:W-:Y:S01]  /*90f0*/  STS.U16 [R14+UR9+0x2680], R175 ;  /* 0x002680af0e007988 */ /* 0x000be20008000409 */
[----:B------:R-:W-:Y:S01]  /*9100*/  PRMT R22, RZ, 0x7610, R22 ;  /* 0x00007610ff167816 */ /* 0x000fe20000000016 */
[----:B------:R-:W0:Y:S02]  /*9110*/  LDC R171, c[0x0][0x3d8] ;  /* 0x0000f600ffab7b82 */ /* 0x000e240000000800 */
[----:B------:R-:W-:Y:S04]  /*9120*/  STS.U16 [R14+UR9+0x12680], R176 ;  /* 0x012680b00e007988 */ /* 0x000fe80008000409 */
[----:B------:R-:W-:Y:S01]  /*9130*/  STS.U16 [R14+UR9+0x2a80], R177 ;  /* 0x002a80b10e007988 */ /* 0x000fe20008000409 */
[----:B------:R-:W-:Y:S01]  /*9140*/  PRMT R20, RZ, 0x7610, R20 ;  /* 0x00007610ff147816 */ /* 0x000fe20000000014 */
[----:B-----5:R-:W5:Y:S02]  /*9150*/  LDC R175, c[0x0][0x3d8] ;  /* 0x0000f600ffaf7b82 */ /* 0x020f640000000800 */
[----:B------:R-:W-:Y:S04]  /*9160*/  STS.U16 [R14+UR9+0x12a80], R178 ;  /* 0x012a80b20e007988 */ /* 0x000fe80008000409 */
[----:B------:R-:W-:Y:S02]  /*9170*/  STS.U16 [R14+UR9+0x2e80], R179 ;  /* 0x002e80b30e007988 */ /* 0x000fe40008000409 */
[----:B------:R-:W0:Y:S02]  /*9180*/  LDC R154, c[0x0][0x3d8] ;  /* 0x0000f600ff9a7b82 */ /* 0x000e240000000800 */
        /* <DEDUP_REMOVED lines=9> */
[----:B------:R1:W-:Y:S04]  /*9220*/  STS.U16 [R14+UR9+0x13a80], R4 ;  /* 0x013a80040e007988 */ /* 0x0003e80008000409 */
[----:B------:R-:W-:Y:S02]  /*9230*/  STS.U16 [R14+UR9+0x3e80], R5 ;  /* 0x003e80050e007988 */ /* 0x000fe40008000409 */
[----:B------:R-:W0:Y:S02]  /*9240*/  LDC R149, c[0x0][0x3d8] ;  /* 0x0000f600ff957b82 */ /* 0x000e240000000800 */
[----:B------:R-:W-:Y:S04]  /*9250*/  STS.U16 [R14+UR9+0x13e80], R6 ;  /* 0x013e80060e007988 */ /* 0x000fe80008000409 */
[----:B------:R3:W-:Y:S02]  /*9260*/  STS.U16 [R37+UR9+0x300], R0 ;  /* 0x0003000025007988 */ /* 0x0007e40008000409 */
[----:B-1----:R-:W1:Y:S01]  /*9270*/  LDC R4, c[0x0][0x3c4] ;  /* 0x0000f100ff047b82 */ /* 0x002e620000000800 */
[----:B------:R-:W-:Y:S01]  /*9280*/  LEA R151, R151, R152, 0x1 ;  /* 0x0000009897977211 */ /* 0x000fe200078e08ff */
[----:B------:R-:W5:Y:S04]  /*9290*/  @P4 LDG.E.U16 R36, desc[UR10][R102.64] ;  /* 0x0000000a66244981 */ /* 0x000f68000c1e1500 */
[----:B------:R0:W5:Y:S02]  /*92a0*/  @P4 LDG.E.U16 R62, desc[UR10][R188.64] ;  /* 0x0000000abc3e4981 */ /* 0x000164000c1e1500 */
[----:B---3--:R-:W3:Y:S01]  /*92b0*/  LDC R0, c[0x0][0x3c4] ;  /* 0x0000f100ff007b82 */ /* 0x008ee20000000800 */
[----:B------:R-:W-:Y:S01]  /*92c0*/  PRMT R16, RZ, 0x7610, R16 ;  /* 0x00007610ff107816 */ /* 0x000fe20000000010 */
[----:B------:R-:W5:Y:S06]  /*92d0*/  @P4 LDG.E.U16 R32, desc[UR10][R94.64] ;  /* 0x0000000a5e204981 */ /* 0x000f6c000c1e1500 */
[----:B------:R-:W0:Y:S01]  /*92e0*/  LDC R5, c[0x0][0x3c4] ;  /* 0x0000f100ff057b82 */ /* 0x000e220000000800 */
[----:B------:R-:W-:-:S04]  /*92f0*/  IMAD R196, R196, 0x2, R151 ;  /* 0x00000002c4c47824 */ /* 0x000fc800078e0297 */
[----:B------:R-:W-:Y:S02]  /*9300*/  IMAD R146, R146, 0x2, R196 ;  /* 0x0000000292927824 */ /* 0x000fe400078e02c4 */
[----:B-1----:R-:W-:Y:S01]  /*9310*/  IMAD R4, R4, 0x2e, RZ ;  /* 0x0000002e04047824 */ /* 0x002fe200078e02ff */
[----:B------:R-:W1:Y:S02]  /*9320*/  LDC R176, c[0x0][0x3d8] ;  /* 0x0000f600ffb07b82 */ /* 0x000e640000000800 */
[----:B--2---:R-:W-:-:S05]  /*9330*/  LEA R153, R153, R146, 0x1 ;  /* 0x0000009299997211 */ /* 0x004fca00078e08ff */
[----:B------:R-:W-:Y:S02]  /*9340*/  IMAD R195, R195, 0x2, R153 ;  /* 0x00000002c3c37824 */ /* 0x000fe400078e0299 */
[----:B---3--:R-:W-:Y:S01]  /*9350*/  IMAD R0, R0, 0x26, RZ ;  /* 0x0000002600007824 */ /* 0x008fe200078e02ff */
[----:B------:R-:W-:Y:S01]  /*9360*/  STS.U16 [R37+UR9+0xf00], R11 ;  /* 0x000f000b25007988 */ /* 0x000fe20008000409 */
[----:B------:R-:W-:Y:S01]  /*9370*/  IMAD.WIDE R100, R4, 0x2, R136 ;  /* 0x0000000204647825 */ /* 0x000fe200078e0288 */
[----:B------:R-:W2:Y:S03]  /*9380*/  LDC R177, c[0x0][0x3d8] ;  /* 0x0000f600ffb17b82 */ /* 0x000ea60000000800 */
[----:B0-----:R-:W-:Y:S01]  /*9390*/  IMAD R5, R5, 0x36, RZ ;  /* 0x0000003605057824 */ /* 0x001fe200078e02ff */
[----:B------:R-:W-:Y:S01]  /*93a0*/  PRMT R14, RZ, 0x7610, R14 ;  /* 0x00007610ff0e7816 */ /* 0x000fe2000000000e */
[----:B------:R-:W-:Y:S01]  /*93b0*/  IMAD.WIDE R186, R0, 0x2, R136 ;  /* 0x0000000200ba7825 */ /* 0x000fe200078e0288 */
[----:B------:R-:W-:-:S02]  /*93c0*/  PRMT R13, RZ, 0x7610, R13 ;  /* 0x00007610ff0d7816 */ /* 0x000fc4000000000d */
[----:B------:R-:W0:Y:S01]  /*93d0*/  LDC R189, c[0x0][0x3d8] ;  /* 0x0000f600ffbd7b82 */ /* 0x000e220000000800 */
[----:B------:R-:W-:Y:S02]  /*93e0*/  IMAD R157, R157, 0x2, R195 ;  /* 0x000000029d9d7824 */ /* 0x000fe400078e02c3 */
[----:B------:R-:W-:Y:S01]  /*93f0*/  IMAD.WIDE R92, R4, 0x2, R134 ;  /* 0x00000002045c7825 */ /* 0x000fe200078e0286 */
[----:B------:R-:W-:Y:S03]  /*9400*/  STL.64 [R1+0xae0], R186 ;  /* 0x000ae0ba01007387 */ /* 0x000fe60000100a00 */
[C---:B------:R-:W-:Y:S01]  /*9410*/  IMAD.WIDE R90, R5.reuse, 0x2, R136 ;  /* 0x00000002055a7825 */ /* 0x040fe200078e0288 */
[----:B------:R-:W-:Y:S01]  /*9420*/  STL.64 [R1+0xac0], R100 ;  /* 0x000ac06401007387 */ /* 0x000fe20000100a00 */
[----:B------:R-:W-:Y:S01]  /*9430*/  PRMT R12, RZ, 0x7610, R12 ;  /* 0x00007610ff0c7816 */ /* 0x000fe2000000000c */
[----:B------:R-:W3:Y:S01]  /*9440*/  LDC R181, c[0x0][0x3d8] ;  /* 0x0000f600ffb57b82 */ /* 0x000ee20000000800 */
[----:B------:R-:W-:Y:S01]  /*9450*/  IMAD.WIDE R4, R5, 0x2, R134 ;  /* 0x0000000205047825 */ /* 0x000fe200078e0286 */
[----:B------:R-:W-:Y:S01]  /*9460*/  LEA R158, R158, R157, 0x1 ;  /* 0x0000009d9e9e7211 */ /* 0x000fe200078e08ff */
[----:B------:R4:W-:Y:S04]  /*9470*/  STL.64 [R1+0xaa0], R90 ;  /* 0x000aa05a01007387 */ /* 0x0009e80000100a00 */
[----:B------:R4:W3:Y:S01]  /*9480*/  @P4 LDG.E.U16 R58, desc[UR10][R90.64] ;  /* 0x0000000a5a3a4981 */ /* 0x0008e2000c1e1500 */
[----:B------:R-:W-:Y:S01]  /*9490*/  IMAD R194, R194, 0x2, R158 ;  /* 0x00000002c2c27824 */ /* 0x000fe200078e029e */
[----:B------:R-:W-:Y:S01]  /*94a0*/  PRMT R6, RZ, 0x7610, R6 ;  /* 0x00007610ff067816 */ /* 0x000fe20000000006 */
[----:B------:R-:W0:Y:S01]  /*94b0*/  LDC R182, c[0x0][0x3d8] ;  /* 0x0000f600ffb67b82 */ /* 0x000e220000000800 */
[----:B------:R1:W3:Y:S04]  /*94c0*/  @P4 LDG.E.U16 R55, desc[UR10][R4.64] ;  /* 0x0000000a04374981 */ /* 0x0002e8000c1e1500 */
[----:B------:R-:W3:Y:S01]  /*94d0*/  @P4 LDG.E.U16 R57, desc[UR10][R92.64] ;  /* 0x0000000a5c394981 */ /* 0x000ee2000c1e1500 */
[----:B----4-:R-:W-:Y:S01]  /*94e0*/  IMAD.WIDE R90, R64, 0x2, R136 ;  /* 0x00000002405a7825 */ /* 0x010fe200078e0288 */
[----:B------:R-:W-:-:S02]  /*94f0*/  PRMT R11, RZ, 0x7610, R11 ;  /* 0x00007610ff0b7816 */ /* 0x000fc4000000000b */
[----:B------:R-:W-:Y:S01]  /*9500*/  STS.U16 [R37+UR9+0x10300], R3 ;  /* 0x0103000325007988 */ /* 0x000fe20008000409 */
[----:B------:R-:W4:Y:S01]  /*9510*/  LDC R188, c[0x0][0x3d8] ;  /* 0x0000f600ffbc7b82 */ /* 0x000f220000000800 */
[----:B-1----:R-:W-:Y:S02]  /*9520*/  IMAD.WIDE R4, R65, 0x2, R136 ;  /* 0x0000000241047825 */ /* 0x002fe400078e0288 */
[----:B------:R1:W-:Y:S02]  /*9530*/  STL.64 [R1+0xa80], R88 ;  /* 0x000a805801007387 */ /* 0x0003e40000100a00 */
[----:B------:R-:W-:Y:S02]  /*9540*/  IMAD R159, R159, 0x2, R194 ;  /* 0x000000029f9f7824 */ /* 0x000fe400078e02c2 */
[----:B------:R1:W-:Y:S01]  /*9550*/  STL.64 [R1+0xa60], R90 ;  /* 0x000a605a01007387 */ /* 0x0003e20000100a00 */
[----:B------:R-:W0:Y:S03]  /*9560*/  LDC R183, c[0x0][0x3d8] ;  /* 0x0000f600ffb77b82 */ /* 0x000e260000000800 */
[----:B------:R1:W4:Y:S02]  /*9570*/  @P4 LDG.E.U16 R54, desc[UR10][R90.64] ;  /* 0x0000000a5a364981 */ /* 0x000324000c1e1500 */
[----:B-1----:R-:W-:-:S02]  /*9580*/  IMAD.WIDE R88, R64, 0x2, R134 ;  /* 0x0000000240587825 */ /* 0x002fc400078e0286 */
[----:B------:R1:W-:Y:S01]  /*9590*/  STL.64 [R1+0xa40], R4 ;  /* 0x000a400401007387 */ /* 0x0003e20000100a00 */
[----:B------:R-:W0:Y:S01]  /*95a0*/  LDC R184, c[0x0][0x3d8] ;  /* 0x0000f600ffb87b82 */ /* 0x000e220000000800 */
[----:B------:R-:W-:Y:S02]  /*95b0*/  IMAD.WIDE R64, R65, 0x2, R134 ;  /* 0x0000000241407825 */ /* 0x000fe400078e0286 */
[----:B------:R1:W4:Y:S02]  /*95c0*/  @P4 LDG.E.U16 R52, desc[UR10][R4.64] ;  /* 0x0000000a04344981 */ /* 0x000324000c1e1500 */
[--C-:B------:R-:W-:Y:S02]  /*95d0*/  IMAD.WIDE R90, R66, 0x2, R136.reuse ;  /* 0x00000002425a7825 */ /* 0x100fe400078e0288 */
[----:B------:R1:W4:Y:S01]  /*95e0*/  @P4 LDG.E.U16 R49, desc[UR10][R64.64] ;  /* 0x0000000a40314981 */ /* 0x000322000c1e1500 */
[----:B------:R-:W-:Y:S01]  /*95f0*/  LEA R163, R163, R159, 0x1 ;  /* 0x0000009fa3a37211 */ /* 0x000fe200078e08ff */
[----:B------:R-:W0:Y:S02]  /*9600*/  LDC R185, c[0x0][0x3d8] ;  /* 0x0000f600ffb97b82 */ /* 0x000e240000000800 */
[----:B------:R2:W4:Y:S01]  /*9610*/  @P4 LDG.E.U16 R51, desc[UR10][R88.64] ;  /* 0x0000000a58334981 */ /* 0x000522000c1e1500 */
[----:B-1----:R-:W-:-:S03]  /*9620*/  IMAD.WIDE R4, R67, 0x2, R136 ;  /* 0x0000000243047825 */ /* 0x002fc600078e0288 */
[----:B------:R-:W-:Y:S01]  /*9630*/  STL.64 [R1+0xa20], R90 ;  /* 0x000a205a01007387 */ /* 0x000fe20000100a00 */
[----:B------:R-:W-:Y:S01]  /*9640*/  IMAD.WIDE R64, R68, 0x2, R136 ;  /* 0x0000000244407825 */ /* 0x000fe200078e0288 */
[----:B------:R-:W1:Y:S02]  /*9650*/  LDC R178, c[0x0][0x3d8] ;  /* 0x0000f600ffb27b82 */ /* 0x000e640000000800 */
[----:B------:R2:W-:Y:S04]  /*9660*/  STL.64 [R1+0xa00], R4 ;  /* 0x000a000401007387 */ /* 0x0005e80000100a00 */
[----:B------:R2:W4:Y:S02]  /*9670*/  @P4 LDG.E.U16 R48, desc[UR10][R4.64] ;  /* 0x0000000a04304981 */ /* 0x000524000c1e1500 */
[--C-:B--2---:R-:W-:Y:S01]  /*9680*/  IMAD.WIDE R88, R66, 0x2, R134.reuse ;  /* 0x0000000242587825 */ /* 0x104fe200078e0286 */
[----:B------:R-:W2:Y:S01]  /*9690*/  LDC R179, c[0x0][0x3d8] ;  /* 0x0000f600ffb37b82 */ /* 0x000ea20000000800 */
[----:B------:R-:W-:Y:S02]  /*96a0*/  STL.64 [R1+0x9e0], R64 ;  /* 0x0009e04001007387 */ /* 0x000fe40000100a00 */
[----:B------:R-:W-:-:S02]  /*96b0*/  IMAD.WIDE R66, R67, 0x2, R134 ;  /* 0x0000000243427825 */ /* 0x000fc400078e0286 */
[----:B------:R0:W2:Y:S02]  /*96c0*/  @P4 LDG.E.U16 R47, desc[UR10][R88.64] ;  /* 0x0000000a582f4981 */ /* 0x0000a4000c1e1500 */
[----:B------:R-:W-:Y:S01]  /*96d0*/  IMAD.WIDE R4, R69, 0x2, R136 ;  /* 0x0000000245047825 */ /* 0x000fe200078e0288 */
[----:B------:R-:W1:Y:S01]  /*96e0*/  LDC R180, c[0x0][0x3d8] ;  /* 0x0000f600ffb47b82 */ /* 0x000e620000000800 */
[----:B------:R-:W2:Y:S02]  /*96f0*/  @P4 LDG.E.U16 R45, desc[UR10][R66.64] ;  /* 0x0000000a422d4981 */ /* 0x000ea4000c1e1500 */
[----:B------:R-:W-:Y:S02]  /*9700*/  IMAD R193, R193, 0x2, R163 ;  /* 0x00000002c1c17824 */ /* 0x000fe400078e02a3 */
[----:B------:R0:W-:Y:S03]  /*9710*/  STL.64 [R1+0x9c0], R4 ;  /* 0x0009c00401007387 */ /* 0x0001e60000100a00 */
[----:B------:R-:W1:Y:S01]  /*9720*/  LDC R172, c[0x0][0x3d8] ;  /* 0x0000f600ffac7b82 */ /* 0x000e620000000800 */
[----:B------:R0:W2:Y:S01]  /*9730*/  @P4 LDG.E.U16 R44, desc[UR10][R4.64] ;  /* 0x0000000a042c4981 */ /* 0x0000a2000c1e1500 */
[----:B------:R-:W-:-:S02]  /*9740*/  IMAD R164, R164, 0x2, R193 ;  /* 0x00000002a4a47824 */ /* 0x000fc400078e02c1 */
[--C-:B0-----:R-:W-:Y:S01]  /*9750*/  IMAD.WIDE R88, R68, 0x2, R134.reuse ;  /* 0x0000000244587825 */ /* 0x101fe200078e0286 */
[----:B------:R0:W2:Y:S03]  /*9760*/  @P4 LDG.E.U16 R46, desc[UR10][R64.64] ;  /* 0x0000000a402e4981 */ /* 0x0000a6000c1e1500 */
[--C-:B------:R-:W-:Y:S01]  /*9770*/  IMAD.WIDE R92, R63, 0x2, R134.reuse ;  /* 0x000000023f5c7825 */ /* 0x100fe200078e0286 */
[----:B------:R-:W2:Y:S01]  /*9780*/  @P4 LDG.E.U16 R50, desc[UR10][R90.64] ;  /* 0x0000000a5a324981 */ /* 0x000ea2000c1e1500 */
[----:B------:R-:W1:Y:S02]  /*9790*/  LDC R173, c[0x0][0x3d8] ;  /* 0x0000f600ffad7b82 */ /* 0x000e640000000800 */
[--C-:B------:R-:W-:Y:S01]  /*97a0*/  IMAD.WIDE R4, R70, 0x2, R134.reuse ;  /* 0x0000000246047825 */ /* 0x100fe200078e0286 */
[----:B------:R-:W-:Y:S01]  /*97b0*/  LEA R165, R165, R164, 0x1 ;  /* 0x000000a4a5a57211 */ /* 0x000fe200078e08ff */
[----:B------:R0:W2:Y:S02]  /*97c0*/  @P4 LDG.E.U16 R43, desc[UR10][R88.64] ;  /* 0x0000000a582b4981 */ /* 0x0000a4000c1e1500 */
[----:B------:R-:W-:-:S02]  /*97d0*/  IMAD.WIDE R66, R69, 0x2, R134 ;  /* 0x0000000245427825 */ /* 0x000fc400078e0286 */
[----:B------:R0:W2:Y:S01]  /*97e0*/  @P4 LDG.E.U16 R40, desc[UR10][R4.64] ;  /* 0x0000000a04284981 */ /* 0x0000a2000c1e1500 */
[----:B------:R-:W1:Y:S01]  /*97f0*/  LDC R174, c[0x0][0x3d8] ;  /* 0x0000f600ffae7b82 */ /* 0x000e620000000800 */
[--C-:B0-----:R-:W-:Y:S02]  /*9800*/  IMAD.WIDE R64, R70, 0x2, R136.reuse ;  /* 0x0000000246407825 */ /* 0x101fe400078e0288 */
[----:B------:R0:W2:Y:S02]  /*9810*/  @P4 LDG.E.U16 R41, desc[UR10][R66.64] ;  /* 0x0000000a42294981 */ /* 0x0000a4000c1e1500 */
[C---:B------:R-:W-:Y:S02]  /*9820*/  IMAD.WIDE R88, R72.reuse, 0x2, R136 ;  /* 0x0000000248587825 */ /* 0x040fe400078e0288 */
[----:B------:R-:W2:Y:S01]  /*9830*/  @P4 LDG.E.U16 R53, desc[UR10][R92.64] ;  /* 0x0000000a5c354981 */ /* 0x000ea2000c1e1500 */
[----:B------:R-:W1:Y:S01]  /*9840*/  LDC R166, c[0x0][0x3d8] ;  /* 0x0000f600ffa67b82 */ /* 0x000e620000000800 */
[----:B------:R-:W-:-:S02]  /*9850*/  IMAD.WIDE R4, R72, 0x2, R134 ;  /* 0x0000000248047825 */ /* 0x000fc400078e0286 */
[----:B------:R0:W-:Y:S02]  /*9860*/  STL.64 [R1+0x978], R64 ;  /* 0x0009784001007387 */ /* 0x0001e40000100a00 */
[----:B0-----:R-:W-:Y:S02]  /*9870*/  IMAD.WIDE R66, R71, 0x2, R136 ;  /* 0x0000000247427825 */ /* 0x001fe400078e0288 */
[----:B------:R0:W2:Y:S01]  /*9880*/  @P4 LDG.E.U16 R42, desc[UR10][R64.64] ;  /* 0x0000000a402a4981 */ /* 0x0000a2000c1e1500 */
[----:B------:R-:W1:Y:S01]  /*9890*/  LDC R167, c[0x0][0x3d8] ;  /* 0x0000f600ffa77b82 */ /* 0x000e620000000800 */
[----:B------:R-:W-:Y:S02]  /*98a0*/  IMAD R192, R192, 0x2, R165 ;  /* 0x00000002c0c07824 */ /* 0x000fe400078e02a5 */
[----:B------:R0:W2:Y:S01]  /*98b0*/  @P4 LDG.E.U16 R33, desc[UR10][R4.64] ;  /* 0x0000000a04214981 */ /* 0x0000a2000c1e1500 */
[----:B------:R-:W-:-:S03]  /*98c0*/  IMAD.WIDE R68, R73, 0x2, R134 ;  /* 0x0000000249447825 */ /* 0x000fc600078e0286 */
[----:B------:R-:W-:Y:S01]  /*98d0*/  STL.64 [R1+0xb18], R88 ;  /* 0x000b185801007387 */ /* 0x000fe20000100a00 */
[----:B------:R-:W-:Y:S01]  /*98e0*/  IMAD.WIDE R102, R0, 0x2, R134 ;  /* 0x0000000200667825 */ /* 0x000fe200078e0286 */
[----:B------:R-:W-:Y:S01]  /*98f0*/  PRMT R3, RZ, 0x7610, R3 ;  /* 0x00007610ff037816 */ /* 0x000fe20000000003 */
[----:B------:R-:W1:Y:S01]  /*9900*/  LDC R63, c[0x0][0x3d4] ;  /* 0x0000f500ff3f7b82 */ /* 0x000e620000000800 */
[----:B------:R0:W2:Y:S02]  /*9910*/  @P4 LDG.E.U16 R38, desc[UR10][R66.64] ;  /* 0x0000000a42264981 */ /* 0x0000a4000c1e1500 */
[--C-:B0-----:R-:W-:Y:S02]  /*9920*/  IMAD.WIDE R64, R71, 0x2, R134.reuse ;  /* 0x0000000247407825 */ /* 0x101fe400078e0286 */
[----:B------:R-:W2:Y:S02]  /*9930*/  @P4 LDG.E.U16 R34, desc[UR10][R88.64] ;  /* 0x0000000a58224981 */ /* 0x000ea4000c1e1500 */
[----:B------:R-:W-:Y:S01]  /*9940*/  IMAD.WIDE R4, R77, 0x2, R134 ;  /* 0x000000024d047825 */ /* 0x000fe200078e0286 */
[----:B------:R-:W0:Y:S01]  /*9950*/  LDC R168, c[0x0][0x3d8] ;  /* 0x0000f600ffa87b82 */ /* 0x000e220000000800 */
[----:B------:R1:W-:Y:S02]  /*9960*/  STL.64 [R1+0x908], R66 ;  /* 0x0009084201007387 */ /* 0x0003e40000100a00 */
[----:B------:R-:W-:-:S02]  /*9970*/  IMAD R169, R169, 0x2, R192 ;  /* 0x00000002a9a97824 */ /* 0x000fc400078e02c0 */
[----:B------:R1:W2:Y:S01]  /*9980*/  @P4 LDG.E.U16 R39, desc[UR10][R64.64] ;  /* 0x0000000a40274981 */ /* 0x0002a2000c1e1500 */
[--C-:B------:R-:W-:Y:S02]  /*9990*/  IMAD.WIDE R92, R74, 0x2, R136.reuse ;  /* 0x000000024a5c7825 */ /* 0x100fe400078e0288 */
[----:B------:R-:W0:Y:S01]  /*99a0*/  LDC R160, c[0x0][0x3d8] ;  /* 0x0000f600ffa07b82 */ /* 0x000e220000000800 */
[----:B------:R1:W2:Y:S01]  /*99b0*/  @P4 LDG.E.U16 R23, desc[UR10][R4.64] ;  /* 0x0000000a04174981 */ /* 0x0002a2000c1e1500 */
[----:B------:R-:W-:-:S03]  /*99c0*/  IMAD.WIDE R72, R75, 0x2, R136 ;  /* 0x000000024b487825 */ /* 0x000fc600078e0288 */
[----:B------:R-:W2:Y:S01]  /*99d0*/  @P4 LDG.E.U16 R31, desc[UR10][R68.64] ;  /* 0x0000000a441f4981 */ /* 0x000ea2000c1e1500 */
[--C-:B-1----:R-:W-:Y:S01]  /*99e0*/  IMAD.WIDE R66, R74, 0x2, R134.reuse ;  /* 0x000000024a427825 */ /* 0x102fe200078e0286 */
[----:B------:R-:W-:Y:S01]  /*99f0*/  LEA R170, R170, R169, 0x1 ;  /* 0x000000a9aaaa7211 */ /* 0x000fe200078e08ff */
[----:B------:R-:W1:Y:S01]  /*9a00*/  LDC R161, c[0x0][0x3d8] ;  /* 0x0000f600ffa17b82 */ /* 0x000e620000000800 */
[----:B------:R0:W2:Y:S01]  /*9a10*/  @P4 LDG.E.U16 R61, desc[UR10][R186.64] ;  /* 0x0000000aba3d4981 */ /* 0x0000a2000c1e1500 */
[----:B------:R-:W-:-:S03]  /*9a20*/  IMAD.WIDE R64, R75, 0x2, R134 ;  /* 0x000000024b407825 */ /* 0x000fc600078e0286 */
[----:B------:R0:W2:Y:S01]  /*9a30*/  @P4 LDG.E.U16 R29, desc[UR10][R66.64] ;  /* 0x0000000a421d4981 */ /* 0x0000a2000c1e1500 */
[--C-:B------:R-:W-:Y:S02]  /*9a40*/  IMAD.WIDE R4, R81, 0x2, R134.reuse ;  /* 0x0000000251047825 */ /* 0x100fe400078e0286 */
[----:B------:R-:W1:Y:S01]  /*9a50*/  LDC R162, c[0x0][0x3d8] ;  /* 0x0000f600ffa27b82 */ /* 0x000e620000000800 */
[----:B------:R0:W2:Y:S01]  /*9a60*/  @P4 LDG.E.U16 R27, desc[UR10][R64.64] ;  /* 0x0000000a401b4981 */ /* 0x0000a2000c1e1500 */
[----:B------:R-:W-:-:S03]  /*9a70*/  IMAD.WIDE R70, R76, 0x2, R134 ;  /* 0x000000024c467825 */ /* 0x000fc600078e0286 */
[----:B------:R-:W-:Y:S01]  /*9a80*/  STL.64 [R1+0xb08], R94 ;  /* 0x000b085e01007387 */ /* 0x000fe20000100a00 */
[----:B------:R-:W-:Y:S02]  /*9a90*/  IMAD.WIDE R90, R76, 0x2, R136 ;  /* 0x000000024c5a7825 */ /* 0x000fe400078e0288 */
[----:B0-----:R-:W0:Y:S01]  /*9aa0*/  LDC R186, c[0x0][0x3d8] ;  /* 0x0000f600ffba7b82 */ /* 0x001e220000000800 */
[----:B------:R-:W2:Y:S01]  /*9ab0*/  @P4 LDG.E.U16 R28, desc[UR10][R72.64] ;  /* 0x0000000a481c4981 */ /* 0x000ea2000c1e1500 */
[----:B------:R-:W-:-:S03]  /*9ac0*/  IMAD.WIDE R68, R78, 0x2, R134 ;  /* 0x000000024e447825 */ /* 0x000fc600078e0286 */
[----:B------:R-:W-:Y:S01]  /*9ad0*/  STL.64 [R1+0xaf0], R92 ;  /* 0x000af05c01007387 */ /* 0x000fe20000100a00 */
[----:B------:R-:W-:Y:S02]  /*9ae0*/  IMAD.WIDE R88, R77, 0x2, R136 ;  /* 0x000000024d587825 */ /* 0x000fe400078e0288 */
[----:B------:R-:W0:Y:S01]  /*9af0*/  LDC R150, c[0x0][0x3d8] ;  /* 0x0000f600ff967b82 */ /* 0x000e220000000800 */
[----:B------:R1:W2:Y:S01]  /*9b00*/  @P4 LDG.E.U16 R15, desc[UR10][R4.64] ;  /* 0x0000000a040f4981 */ /* 0x0002a2000c1e1500 */
[----:B------:R-:W-:-:S03]  /*9b10*/  IMAD.WIDE R66, R79, 0x2, R134 ;  /* 0x000000024f427825 */ /* 0x000fc600078e0286 */
[----:B------:R-:W2:Y:S01]  /*9b20*/  @P4 LDG.E.U16 R59, desc[UR10][R102.64] ;  /* 0x0000000a663b4981 */ /* 0x000ea2000c1e1500 */
[----:B------:R-:W-:Y:S02]  /*9b30*/  IMAD.WIDE R64, R80, 0x2, R134 ;  /* 0x0000000250407825 */ /* 0x000fe400078e0286 */
[----:B------:R-:W0:Y:S01]  /*9b40*/  LDC R132, c[0x0][0x3d8] ;  /* 0x0000f600ff847b82 */ /* 0x000e220000000800 */
[----:B------:R1:W-:Y:S01]  /*9b50*/  STL.64 [R1+0xad0], R72 ;  /* 0x000ad04801007387 */ /* 0x0003e20000100a00 */
[----:B------:R-:W-:-:S03]  /*9b60*/  IMAD.WIDE R76, R78, 0x2, R136 ;  /* 0x000000024e4c7825 */ /* 0x000fc600078e0288 */
[----:B------:R1:W2:Y:S01]  /*9b70*/  @P4 LDG.E.U16 R25, desc[UR10][R70.64] ;  /* 0x0000000a46194981 */ /* 0x0002a2000c1e1500 */
[----:B------:R-:W-:Y:S02]  /*9b80*/  IMAD.WIDE R74, R79, 0x2, R136 ;  /* 0x000000024f4a7825 */ /* 0x000fe400078e0288 */
[----:B------:R-:W0:Y:S01]  /*9b90*/  LDC R133, c[0x0][0x3d8] ;  /* 0x0000f600ff857b82 */ /* 0x000e220000000800 */
[----:B------:R1:W2:Y:S02]  /*9ba0*/  @P4 LDG.E.U16 R21, desc[UR10][R68.64] ;  /* 0x0000000a44154981 */ /* 0x0002a4000c1e1500 */
[----:B-1----:R-:W-:Y:S02]  /*9bb0*/  IMAD.WIDE R4, R83, 0x2, R134 ;  /* 0x0000000253047825 */ /* 0x002fe400078e0286 */
[----:B------:R-:W-:Y:S02]  /*9bc0*/  STL.64 [R1+0xab0], R90 ;  /* 0x000ab05a01007387 */ /* 0x000fe40000100a00 */
[--C-:B------:R-:W-:Y:S01]  /*9bd0*/  IMAD.WIDE R72, R80, 0x2, R136.reuse ;  /* 0x0000000250487825 */ /* 0x100fe200078e0288 */
[----:B------:R-:W1:Y:S01]  /*9be0*/  LDC R139, c[0x0][0x3d8] ;  /* 0x0000f600ff8b7b82 */ /* 0x000e620000000800 */
[----:B------:R-:W-:Y:S02]  /*9bf0*/  STL.64 [R1+0xa90], R88 ;  /* 0x000a905801007387 */ /* 0x000fe40000100a00 */
[----:B------:R-:W-:-:S02]  /*9c00*/  IMAD.WIDE R70, R81, 0x2, R136 ;  /* 0x0000000251467825 */ /* 0x000fc400078e0288 */
[----:B------:R5:W2:Y:S02]  /*9c10*/  @P4 LDG.E.U16 R19, desc[UR10][R66.64] ;  /* 0x0000000a42134981 */ /* 0x000aa4000c1e1500 */
[----:B------:R-:W-:Y:S02]  /*9c20*/  IMAD R191, R191, 0x2, R170 ;  /* 0x00000002bfbf7824 */ /* 0x000fe400078e02aa */
[----:B------:R-:W-:Y:S01]  /*9c30*/  IMAD.WIDE R68, R82, 0x2, R136 ;  /* 0x0000000252447825 */ /* 0x000fe200078e0288 */
[----:B------:R5:W2:Y:S01]  /*9c40*/  @P4 LDG.E.U16 R17, desc[UR10][R64.64] ;  /* 0x0000000a40114981 */ /* 0x000aa2000c1e1500 */
[----:B------:R-:W0:Y:S02]  /*9c50*/  LDC R126, c[0x0][0x3d8] ;  /* 0x0000f600ff7e7b82 */ /* 0x000e240000000800 */
[----:B------:R-:W-:Y:S01]  /*9c60*/  IMAD R0, R84, 0x6f, RZ ;  /* 0x0000006f54007824 */ /* 0x000fe200078e02ff */
[----:B------:R-:W-:Y:S01]  /*9c70*/  STL.64 [R1+0xa70], R76 ;  /* 0x000a704c01007387 */ /* 0x000fe20000100a00 */
[----:B-----5:R-:W-:-:S03]  /*9c80*/  IMAD.WIDE R66, R82, 0x2, R134 ;  /* 0x0000000252427825 */ /* 0x020fc600078e0286 */
[----:B------:R-:W-:Y:S01]  /*9c90*/  STL.64 [R1+0xa50], R74 ;  /* 0x000a504a01007387 */ /* 0x000fe20000100a00 */
[----:B------:R-:W5:Y:S01]  /*9ca0*/  LDC R127, c[0x0][0x3d8] ;  /* 0x0000f600ff7f7b82 */ /* 0x000f620000000800 */
[----:B------:R-:W-:Y:S02]  /*9cb0*/  IMAD.WIDE R64, R83, 0x2, R136 ;  /* 0x0000000253407825 */ /* 0x000fe400078e0288 */
[----:B------:R1:W2:Y:S02]  /*9cc0*/  @P4 LDG.E.U16 R11, desc[UR10][R4.64] ;  /* 0x0000000a040b4981 */ /* 0x0002a4000c1e1500 */
[----:B------:R-:W-:Y:S02]  /*9cd0*/  IMAD R171, R171, 0x2, R191 ;  /* 0x00000002abab7824 */ /* 0x000fe400078e02bf */
[----:B------:R1:W-:Y:S01]  /*9ce0*/  STL.64 [R1+0xa30], R72 ;  /* 0x000a304801007387 */ /* 0x0003e20000100a00 */
[----:B------:R-:W0:Y:S03]  /*9cf0*/  LDC R128, c[0x0][0x3d8] ;  /* 0x0000f600ff807b82 */ /* 0x000e260000000800 */
[----:B------:R-:W-:Y:S01]  /*9d00*/  STL.64 [R1+0xa10], R70 ;  /* 0x000a104601007387 */ /* 0x000fe20000100a00 */
[----:B-1----:R-:W-:-:S02]  /*9d10*/  IMAD R4, R85, 0x77, RZ ;  /* 0x0000007755047824 */ /* 0x002fc400078e02ff */
[----:B------:R-:W-:Y:S01]  /*9d20*/  IMAD R5, R86, 0x7f, RZ ;  /* 0x0000007f56057824 */ /* 0x000fe200078e02ff */
[----:B------:R1:W-:Y:S01]  /*9d30*/  STL.64 [R1+0x9f0], R68 ;  /* 0x0009f04401007387 */ /* 0x0003e20000100a00 */
[----:B------:R-:W-:Y:S01]  /*9d40*/  LEA R175, R175, R171, 0x1 ;  /* 0x000000abafaf7211 */ /* 0x000fe200078e08ff */
[----:B------:R-:W0:Y:S02]  /*9d50*/  LDC R122, c[0x0][0x3d8] ;  /* 0x0000f600ff7a7b82 */ /* 0x000e240000000800 */
[----:B------:R1:W2:Y:S04]  /*9d60*/  @P4 LDG.E.U16 R18, desc[UR10][R72.64] ;  /* 0x0000000a48124981 */ /* 0x0002a8000c1e1500 */
[----:B------:R5:W-:Y:S02]  /*9d70*/  STL.64 [R1+0x9d0], R64 ;  /* 0x0009d04001007387 */ /* 0x000be40000100a00 */
[----:B------:R-:W0:Y:S02]  /*9d80*/  LDC R108, c[0x0][0x3d8] ;  /* 0x0000f600ff6c7b82 */ /* 0x000e240000000800 */
[----:B------:R1:W2:Y:S02]  /*9d90*/  @P4 LDG.E.U16 R14, desc[UR10][R68.64] ;  /* 0x0000000a440e4981 */ /* 0x0002a4000c1e1500 */
[----:B-1----:R-:W-:-:S02]  /*9da0*/  IMAD.WIDE R72, R0, 0x2, R136 ;  /* 0x0000000200487825 */ /* 0x002fc400078e0288 */
[----:B------:R1:W2:Y:S02]  /*9db0*/  @P4 LDG.E.U16 R13, desc[UR10][R66.64] ;  /* 0x0000000a420d4981 */ /* 0x0002a4000c1e1500 */
[----:B------:R-:W0:Y:S02]  /*9dc0*/  LDC R109, c[0x0][0x3d8] ;  /* 0x0000f600ff6d7b82 */ /* 0x000e240000000800 */
[----:B------:R5:W2:Y:S01]  /*9dd0*/  @P4 LDG.E.U16 R12, desc[UR10][R64.64] ;  /* 0x0000000a400c4981 */ /* 0x000aa2000c1e1500 */
[----:B------:R-:W-:-:S03]  /*9de0*/  IMAD.WIDE R68, R4, 0x2, R136 ;  /* 0x0000000204447825 */ /* 0x000fc600078e0288 */
[----:B------:R-:W2:Y:S01]  /*9df0*/  @P4 LDG.E.U16 R60, desc[UR10][R100.64] ;  /* 0x0000000a643c4981 */ /* 0x000ea2000c1e1500 */
[----:B-1----:R-:W-:Y:S01]  /*9e00*/  IMAD.WIDE R66, R4, 0x2, R134 ;  /* 0x0000000204427825 */ /* 0x002fe200078e0286 */
[----:B------:R-:W1:Y:S02]  /*9e10*/  LDC R110, c[0x0][0x3d8] ;  /* 0x0000f600ff6e7b82 */ /* 0x000e640000000800 */
[----:B------:R-:W-:Y:S01]  /*9e20*/  STS.U16 [R37+UR9+0x700], R7 ;  /* 0x0007000725007988 */ /* 0x000fe20008000409 */
[----:B-----5:R-:W-:-:S03]  /*9e30*/  IMAD.WIDE R64, R5, 0x2, R136 ;  /* 0x0000000205407825 */ /* 0x020fc600078e0288 */
[----:B------:R-:W-:Y:S01]  /*9e40*/  STS.U16 [R37+UR9+0x10700], R8 ;  /* 0x0107000825007988 */ /* 0x000fe20008000409 */
[----:B------:R-:W-:Y:S01]  /*9e50*/  IMAD.WIDE R4, R5, 0x2, R134 ;  /* 0x0000000205047825 */ /* 0x000fe200078e0286 */
[----:B------:R-:W5:Y:S02]  /*9e60*/  LDC R106, c[0x0][0x3d8] ;  /* 0x0000f600ff6a7b82 */ /* 0x000f640000000800 */
[----:B------:R-:W-:Y:S01]  /*9e70*/  STL.64 [R1+0x8f8], R72 ;  /* 0x0008f84801007387 */ /* 0x000fe20000100a00 */
[----:B------:R-:W-:-:S03]  /*9e80*/  IMAD R190, R190, 0x2, R175 ;  /* 0x00000002bebe7824 */ /* 0x000fc600078e02af */
[----:B------:R-:W-:Y:S02]  /*9e90*/  STL.64 [R1+0x8f0], R68 ;  /* 0x0008f04401007387 */ /* 0x000fe40000100a00 */
[----:B------:R-:W0:Y:S02]  /*9ea0*/  LDC R105, c[0x0][0x3d8] ;  /* 0x0000f600ff697b82 */ /* 0x000e240000000800 */
[----:B------:R3:W-:Y:S04]  /*9eb0*/  STL.64 [R1+0x8e0], R64 ;  /* 0x0008e04001007387 */ /* 0x0007e80000100a00 */
[----:B------:R3:W2:Y:S02]  /*9ec0*/  @P4 LDG.E.U16 R6, desc[UR10][R64.64] ;  /* 0x0000000a40064981 */ /* 0x0006a4000c1e1500 */
[----:B------:R-:W0:Y:S02]  /*9ed0*/  LDC R104, c[0x0][0x3d8] ;  /* 0x0000f600ff687b82 */ /* 0x000e240000000800 */
[----:B------:R-:W2:Y:S01]  /*9ee0*/  @P4 LDG.E.U16 R3, desc[UR10][R4.64] ;  /* 0x0000000a04034981 */ /* 0x000ea2000c1e1500 */
[----:B------:R-:W-:-:S03]  /*9ef0*/  IMAD R176, R176, 0x2, R190 ;  /* 0x00000002b0b07824 */ /* 0x000fc600078e02be */
[----:B------:R3:W-:Y:S02]  /*9f00*/  STS.U16 [R37+UR9+0xb00], R9 ;  /* 0x000b000925007988 */ /* 0x0007e40008000409 */
[----:B---3--:R-:W3:Y:S01]  /*9f10*/  LDC R64, c[0x0][0x3d0] ;  /* 0x0000f400ff407b82 */ /* 0x008ee20000000800 */
[----:B------:R-:W-:Y:S01]  /*9f20*/  LEA R177, R177, R176, 0x1 ;  /* 0x000000b0b1b17211 */ /* 0x000fe200078e08ff */
[----:B------:R1:W-:Y:S01]  /*9f30*/  STS.U16 [R37+UR9+0x10b00], R10 ;  /* 0x010b000a25007988 */ /* 0x0003e20008000409 */
[----:B------:R-:W-:Y:S02]  /*9f40*/  PRMT R7, RZ, 0x7610, R7 ;  /* 0x00007610ff077816 */ /* 0x000fe40000000007 */
[----:B------:R-:W-:Y:S01]  /*9f50*/  PRMT R8, RZ, 0x7610, R8 ;  /* 0x00007610ff087816 */ /* 0x000fe20000000008 */
[----:B------:R1:W2:Y:S01]  /*9f60*/  @P4 LDG.E.U16 R16, desc[UR10][R70.64] ;  /* 0x0000000a46104981 */ /* 0x0002a2000c1e1500 */
[----:B------:R-:W-:Y:S01]  /*9f70*/  PRMT R9, RZ, 0x7610, R9 ;  /* 0x00007610ff097816 */ /* 0x000fe20000000009 */
[----:B------:R-:W-:Y:S01]  /*9f80*/  IMAD R189, R189, 0x2, R177 ;  /* 0x00000002bdbd7824 */ /* 0x000fe200078e02b1 */
[----:B------:R-:W0:Y:S01]  /*9f90*/  LDC R101, c[0x0][0x3d8] ;  /* 0x0000f600ff657b82 */ /* 0x000e220000000800 */
[----:B------:R0:W2:Y:S01]  /*9fa0*/  @P4 LDG.E.U16 R30, desc[UR10][R92.64] ;  /* 0x0000000a5c1e4981 */ /* 0x0000a2000c1e1500 */
[----:B-1----:R-:W-:Y:S01]  /*9fb0*/  PRMT R10, RZ, 0x7610, R10 ;  /* 0x00007610ff0a7816 */ /* 0x002fe2000000000a */
[----:B------:R-:W-:-:S02]  /*9fc0*/  IMAD R181, R181, 0x2, R189 ;  /* 0x00000002b5b57824 */ /* 0x000fc400078e02bd */
[----:B------:R1:W2:Y:S01]  /*9fd0*/  @P4 LDG.E.U16 R26, desc[UR10][R90.64] ;  /* 0x0000000a5a1a4981 */ /* 0x0002a2000c1e1500 */
[----:B------:R-:W-:Y:S01]  /*9fe0*/  IMAD.WIDE R70, R0, 0x2, R134 ;  /* 0x0000000200467825 */ /* 0x000fe200078e0286 */
[----:B------:R-:W-:Y:S02]  /*9ff0*/  LOP3.LUT R0, R242, 0x7f, RZ, 0xc0, !PT ;  /* 0x0000007ff2007812 */ /* 0x000fe400078ec0ff */
[----:B------:R0:W2:Y:S01]  /*a000*/  @P4 LDG.E.U16 R24, desc[UR10][R88.64] ;  /* 0x0000000a58184981 */ /* 0x0000a2000c1e1500 */
[----:B------:R-:W-:Y:S01]  /*a010*/  LEA R182, R182, R181, 0x1 ;  /* 0x000000b5b6b67211 */ /* 0x000fe200078e08ff */
[----:B------:R-:W1:Y:S02]  /*a020*/  LDC R100, c[0x0][0x3d8] ;  /* 0x0000f600ff647b82 */ /* 0x000e640000000800 */
[----:B------:R-:W2:Y:S04]  /*a030*/  @P4 LDG.E.U16 R22, desc[UR10][R76.64] ;  /* 0x0000000a4c164981 */ /* 0x000ea8000c1e1500 */
[----:B------:R0:W2:Y:S02]  /*a040*/  @P4 LDG.E.U16 R20, desc[UR10][R74.64] ;  /* 0x0000000a4a144981 */ /* 0x0000a4000c1e1500 */
[----:B------:R-:W1:Y:S02]  /*a050*/  LDC R99, c[0x0][0x3d8] ;  /* 0x0000f600ff637b82 */ /* 0x000e640000000800 */
[----:B------:R0:W2:Y:S04]  /*a060*/  @P4 LDG.E.U16 R9, desc[UR10][R72.64] ;  /* 0x0000000a48094981 */ /* 0x0000a8000c1e1500 */
[----:B------:R-:W2:Y:S02]  /*a070*/  @P4 LDG.E.U16 R10, desc[UR10][R70.64] ;  /* 0x0000000a460a4981 */ /* 0x000ea4000c1e1500 */
[----:B------:R-:W1:Y:S02]  /*a080*/  LDC R98, c[0x0][0x3d8] ;  /* 0x0000f600ff627b82 */ /* 0x000e640000000800 */
[----:B------:R-:W2:Y:S04]  /*a090*/  @P4 LDG.E.U16 R7, desc[UR10][R68.64] ;  /* 0x0000000a44074981 */ /* 0x000ea8000c1e1500 */
[----:B------:R-:W2:Y:S01]  /*a0a0*/  @P4 LDG.E.U16 R8, desc[UR10][R66.64] ;  /* 0x0000000a42084981 */ /* 0x000ea2000c1e1500 */
[----:B------:R-:W-:Y:S01]  /*a0b0*/  IMAD R0, R0, R63, RZ ;  /* 0x0000003f00007224 */ /* 0x000fe200078e02ff */
[----:B------:R-:W1:Y:S01]  /*a0c0*/  LDC R97, c[0x0][0x3d8] ;  /* 0x0000f600ff617b82 */ /* 0x000e620000000800 */
[----:B---3--:R-:W-:-:S02]  /*a0d0*/  IMAD R63, R246, R64, RZ ;  /* 0x00000040f63f7224 */ /* 0x008fc400078e02ff */
[----:B------:R-:W3:Y:S01]  /*a0e0*/  LDL R246, [R1+0x1038] ;  /* 0x0010380001f67983 */ /* 0x000ee20000100800 */
[----:B----4-:R-:W-:-:S04]  /*a0f0*/  IMAD R188, R188, 0x2, R182 ;  /* 0x00000002bcbc7824 */ /* 0x010fc800078e02b6 */
[----:B------:R-:W-:Y:S01]  /*a100*/  IMAD R183, R183, 0x2, R188 ;  /* 0x00000002b7b77824 */ /* 0x000fe200078e02bc */
[----:B------:R-:W4:Y:S04]  /*a110*/  LDC R96, c[0x0][0x3d8] ;  /* 0x0000f600ff607b82 */ /* 0x000f280000000800 */
[----:B------:R-:W-:-:S04]  /*a120*/  LEA R184, R184, R183, 0x1 ;  /* 0x000000b7b8b87211 */ /* 0x000fc800078e08ff */
[----:B------:R-:W2:Y:S01]  /*a130*/  LDC R95, c[0x0][0x3d8] ;  /* 0x0000f600ff5f7b82 */ /* 0x000ea20000000800 */
[----:B0-----:R-:W-:-:S04]  /*a140*/  IMAD R186, R186, 0x2, R184 ;  /* 0x00000002baba7824 */ /* 0x001fc800078e02b8 */
[----:B------:R-:W-:-:S03]  /*a150*/  IMAD R185, R185, 0x2, R186 ;  /* 0x00000002b9b97824 */ /* 0x000fc600078e02ba */
[----:B------:R-:W0:Y:S02]  /*a160*/  LDC R94, c[0x0][0x3d8] ;  /* 0x0000f600ff5e7b82 */ /* 0x000e240000000800 */
[----:B------:R-:W-:-:S05]  /*a170*/  LEA R178, R178, R185, 0x1 ;  /* 0x000000b9b2b27211 */ /* 0x000fca00078e08ff */
[----:B--2---:R-:W-:Y:S01]  /*a180*/  IMAD R179, R179, 0x2, R178 ;  /* 0x00000002b3b37824 */ /* 0x004fe200078e02b2 */
[----:B------:R-:W2:Y:S03]  /*a190*/  LDC R93, c[0x0][0x3d8] ;  /* 0x0000f600ff5d7b82 */ /* 0x000ea60000000800 */
[----:B------:R-:W-:-:S05]  /*a1a0*/  IMAD R180, R180, 0x2, R179 ;  /* 0x00000002b4b47824 */ /* 0x000fca00078e02b3 */
[----:B------:R-:W-:Y:S01]  /*a1b0*/  LEA R172, R172, R180, 0x1 ;  /* 0x000000b4acac7211 */ /* 0x000fe200078e08ff */
[----:B------:R-:W0:Y:S04]  /*a1c0*/  LDC R92, c[0x0][0x3d8] ;  /* 0x0000f600ff5c7b82 */ /* 0x000e280000000800 */
[----:B------:R-:W-:-:S04]  /*a1d0*/  IMAD R173, R173, 0x2, R172 ;  /* 0x00000002adad7824 */ /* 0x000fc800078e02ac */
[----:B------:R-:W-:Y:S01]  /*a1e0*/  IMAD R174, R174, 0x2, R173 ;  /* 0x00000002aeae7824 */ /* 0x000fe200078e02ad */
[----:B-1----:R-:W1:Y:S04]  /*a1f0*/  LDC R91, c[0x0][0x3d8] ;  /* 0x0000f600ff5b7b82 */ /* 0x002e680000000800 */
[----:B------:R-:W-:-:S04]  /*a200*/  LEA R166, R166, R174, 0x1 ;  /* 0x000000aea6a67211 */ /* 0x000fc800078e08ff */
[----:B------:R-:W0:Y:S01]  /*a210*/  LDC R90, c[0x0][0x3d8] ;  /* 0x0000f600ff5a7b82 */ /* 0x000e220000000800 */
[----:B------:R-:W-:-:S04]  /*a220*/  IMAD R167, R167, 0x2, R166 ;  /* 0x00000002a7a77824 */ /* 0x000fc800078e02a6 */
[----:B------:R-:W-:-:S03]  /*a230*/  IMAD R168, R168, 0x2, R167 ;  /* 0x00000002a8a87824 */ /* 0x000fc600078e02a7 */
[----:B------:R-:W0:Y:S02]  /*a240*/  LDC R89, c[0x0][0x3d8] ;  /* 0x0000f600ff597b82 */ /* 0x000e240000000800 */
[----:B------:R-:W-:-:S05]  /*a250*/  LEA R160, R160, R168, 0x1 ;  /* 0x000000a8a0a07211 */ /* 0x000fca00078e08ff */
[----:B------:R-:W-:Y:S01]  /*a260*/  IMAD R161, R161, 0x2, R160 ;  /* 0x00000002a1a17824 */ /* 0x000fe200078e02a0 */
[----:B------:R-:W0:Y:S03]  /*a270*/  LDC R88, c[0x0][0x3d8] ;  /* 0x0000f600ff587b82 */ /* 0x000e260000000800 */
[----:B------:R-:W-:-:S05]  /*a280*/  IMAD R162, R162, 0x2, R161 ;  /* 0x00000002a2a27824 */ /* 0x000fca00078e02a1 */
[----:B------:R-:W-:Y:S01]  /*a290*/  LEA R154, R154, R162, 0x1 ;  /* 0x000000a29a9a7211 */ /* 0x000fe200078e08ff */
[----:B------:R-:W0:Y:S04]  /*a2a0*/  LDC R87, c[0x0][0x3d8] ;  /* 0x0000f600ff577b82 */ /* 0x000e280000000800 */
[----:B------:R-:W-:-:S04]  /*a2b0*/  IMAD R155, R155, 0x2, R154 ;  /* 0x000000029b9b7824 */ /* 0x000fc800078e029a */
[----:B------:R-:W-:Y:S01]  /*a2c0*/  IMAD R156, R156, 0x2, R155 ;  /* 0x000000029c9c7824 */ /* 0x000fe200078e029b */
[----:B------:R-:W0:Y:S04]  /*a2d0*/  LDC R86, c[0x0][0x3d8] ;  /* 0x0000f600ff567b82 */ /* 0x000e280000000800 */
[----:B------:R-:W-:-:S04]  /*a2e0*/  LEA R147, R147, R156, 0x1 ;  /* 0x0000009c93937211 */ /* 0x000fc800078e08ff */
[----:B------:R-:W0:Y:S01]  /*a2f0*/  LDC.64 R4, c[0x0][0x390] ;  /* 0x0000e400ff047b82 */ /* 0x000e220000000a00 */
        /* <DEDUP_REMOVED lines=11> */
[----:B------:R-:W0:Y:S03]  /*a3b0*/  LDC R82, c[0x0][0x3d8] ;  /* 0x0000f600ff527b82 */ /* 0x000e260000000800 */
[----:B------:R-:W-:-:S05]  /*a3c0*/  IMAD R120, R120, 0x2, R128 ;  /* 0x0000000278787824 */ /* 0x000fca00078e0280 */
[----:B------:R-:W-:Y:S01]  /*a3d0*/  LEA R121, R121, R120, 0x1 ;  /* 0x0000007879797211 */ /* 0x000fe200078e08ff */
[----:B------:R-:W0:Y:S04]  /*a3e0*/  LDC R81, c[0x0][0x3d8] ;  /* 0x0000f600ff517b82 */ /* 0x000e280000000800 */
[----:B------:R-:W-:-:S04]  /*a3f0*/  IMAD R122, R122, 0x2, R121 ;  /* 0x000000027a7a7824 */ /* 0x000fc800078e0279 */
[----:B------:R-:W0:Y:S01]  /*a400*/  LDC R80, c[0x0][0x3d8] ;  /* 0x0000f600ff507b82 */ /* 0x000e220000000800 */
[----:B------:R-:W-:-:S05]  /*a410*/  LEA R114, R114, R122, 0x1 ;  /* 0x0000007a72727211 */ /* 0x000fca00078e08ff */
[----:B------:R-:W-:Y:S01]  /*a420*/  IMAD R115, R115, 0x2, R114 ;  /* 0x0000000273737824 */ /* 0x000fe200078e0272 */
[----:B------:R-:W-:Y:S01]  /*a430*/  STS.U16 [R37+UR9+0x10f00], R62 ;  /* 0x010f003e25007988 */ /* 0x000fe20008000409 */
[----:B------:R-:W0:Y:S02]  /*a440*/  LDC R79, c[0x0][0x3d8] ;  /* 0x0000f600ff4f7b82 */ /* 0x000e240000000800 */
[----:B------:R-:W-:-:S05]  /*a450*/  IMAD R116, R116, 0x2, R115 ;  /* 0x0000000274747824 */ /* 0x000fca00078e0273 */
[----:B------:R-:W-:Y:S01]  /*a460*/  LEA R108, R108, R116, 0x1 ;  /* 0x000000746c6c7211 */ /* 0x000fe200078e08ff */
[----:B------:R-:W-:Y:S01]  /*a470*/  STS.U16 [R37+UR9+0x1300], R61 ;  /* 0x0013003d25007988 */ /* 0x000fe20008000409 */
[----:B------:R-:W0:Y:S03]  /*a480*/  LDC R78, c[0x0][0x3d8] ;  /* 0x0000f600ff4e7b82 */ /* 0x000e260000000800 */
[----:B------:R-:W-:-:S04]  /*a490*/  IMAD R109, R109, 0x2, R108 ;  /* 0x000000026d6d7824 */ /* 0x000fc800078e026c */
[----:B------:R-:W-:Y:S01]  /*a4a0*/  IMAD R110, R110, 0x2, R109 ;  /* 0x000000026e6e7824 */ /* 0x000fe200078e026d */
[----:B------:R-:W-:Y:S01]  /*a4b0*/  STS.U16 [R37+UR9+0x11300], R59 ;  /* 0x0113003b25007988 */ /* 0x000fe20008000409 */
[----:B------:R-:W0:Y:S03]  /*a4c0*/  LDC R75, c[0x0][0x3d8] ;  /* 0x0000f600ff4b7b82 */ /* 0x000e260000000800 */
[----:B-----5:R-:W-:-:S05]  /*a4d0*/  LEA R106, R106, R110, 0x1 ;  /* 0x0000006e6a6a7211 */ /* 0x020fca00078e08ff */
[----:B------:R-:W-:Y:S01]  /*a4e0*/  IMAD R105, R105, 0x2, R106 ;  /* 0x0000000269697824 */ /* 0x000fe200078e026a */
[----:B------:R-:W-:Y:S01]  /*a4f0*/  STS.U16 [R37+UR9+0x11700], R57 ;  /* 0x0117003925007988 */ /* 0x000fe20008000409 */
[----:B------:R-:W1:Y:S02]  /*a500*/  LDC R76, c[0x0][0x3d8] ;  /* 0x0000f600ff4c7b82 */ /* 0x000e640000000800 */
[----:B------:R-:W-:-:S05]  /*a510*/  IMAD R104, R104, 0x2, R105 ;  /* 0x0000000268687824 */ /* 0x000fca00078e0269 */
[----:B------:R-:W-:Y:S01]  /*a520*/  LEA R101, R101, R104, 0x1 ;  /* 0x0000006865657211 */ /* 0x000fe200078e08ff */
[----:B------:R-:W-:Y:S01]  /*a530*/  STS.U16 [R37+UR9+0x1b00], R58 ;  /* 0x001b003a25007988 */ /* 0x000fe20008000409 */
[----:B------:R-:W2:Y:S03]  /*a540*/  LDC R77, c[0x0][0x3d8] ;  /* 0x0000f600ff4d7b82 */ /* 0x000ea60000000800 */
[----:B------:R-:W-:-:S04]  /*a550*/  IMAD R100, R100, 0x2, R101 ;  /* 0x0000000264647824 */ /* 0x000fc800078e0265 */
[----:B------:R-:W-:Y:S01]  /*a560*/  IMAD R99, R99, 0x2, R100 ;  /* 0x0000000263637824 */ /* 0x000fe200078e0264 */
[----:B------:R-:W-:Y:S01]  /*a570*/  STS.U16 [R37+UR9+0x11b00], R55 ;  /* 0x011b003725007988 */ /* 0x000fe20008000409 */
[----:B------:R-:W2:Y:S03]  /*a580*/  LDC R72, c[0x0][0x3d8] ;  /* 0x0000f600ff487b82 */ /* 0x000ea60000000800 */
[----:B------:R-:W-:-:S05]  /*a590*/  LEA R98, R98, R99, 0x1 ;  /* 0x0000006362627211 */ /* 0x000fca00078e08ff */
[----:B------:R-:W-:Y:S01]  /*a5a0*/  IMAD R97, R97, 0x2, R98 ;  /* 0x0000000261617824 */ /* 0x000fe200078e0262 */
[----:B------:R-:W-:Y:S01]  /*a5b0*/  STS.U16 [R37+UR9+0x1f00], R56 ;  /* 0x001f003825007988 */ /* 0x000fe20008000409 */
[----:B------:R-:W2:Y:S02]  /*a5c0*/  LDC R73, c[0x0][0x3d8] ;  /* 0x0000f600ff497b82 */ /* 0x000ea40000000800 */
[----:B----4-:R-:W-:-:S05]  /*a5d0*/  IMAD R96, R96, 0x2, R97 ;  /* 0x0000000260607824 */ /* 0x010fca00078e0261 */
[----:B------:R-:W-:Y:S01]  /*a5e0*/  LEA R95, R95, R96, 0x1 ;  /* 0x000000605f5f7211 */ /* 0x000fe200078e08ff */
[----:B------:R-:W-:Y:S01]  /*a5f0*/  STS.U16 [R37+UR9+0x1700], R60 ;  /* 0x0017003c25007988 */ /* 0x000fe20008000409 */
[----:B------:R-:W4:Y:S03]  /*a600*/  LDC R74, c[0x0][0x3d8] ;  /* 0x0000f600ff4a7b82 */ /* 0x000f260000000800 */
[----:B0-----:R-:W-:-:S04]  /*a610*/  IMAD R94, R94, 0x2, R95 ;  /* 0x000000025e5e7824 */ /* 0x001fc800078e025f */
[----:B--2---:R-:W-:-:S05]  /*a620*/  IMAD R93, R93, 0x2, R94 ;  /* 0x000000025d5d7824 */ /* 0x004fca00078e025e */
[----:B------:R-:W-:-:S05]  /*a630*/  LEA R92, R92, R93, 0x1 ;  /* 0x0000005d5c5c7211 */ /* 0x000fca00078e08ff */
[----:B-1----:R-:W-:-:S04]  /*a640*/  IMAD R91, R91, 0x2, R92 ;  /* 0x000000025b5b7824 */ /* 0x002fc800078e025c */
[----:B------:R-:W-:Y:S02]  /*a650*/  IMAD R90, R90, 0x2, R91 ;  /* 0x000000025a5a7824 */ /* 0x000fe400078e025b */
[----:B------:R-:W-:-:S03]  /*a660*/  VIADD R64, R143, UR5 ;  /* 0x000000058f407c36 */ /* 0x000fc60008000000 */
[----:B------:R-:W-:Y:S02]  /*a670*/  LEA R89, R89, R90, 0x1 ;  /* 0x0000005a59597211 */ /* 0x000fe400078e08ff */
[----:B------:R-:W-:-:S03]  /*a680*/  R2UR UR4, R64 ;  /* 0x00000000400472ca */ /* 0x000fc600000e0000 */
[----:B------:R-:W-:-:S04]  /*a690*/  IMAD R88, R88, 0x2, R89 ;  /* 0x0000000258587824 */ /* 0x000fc800078e0259 */
[----:B------:R-:W-:Y:S01]  /*a6a0*/  IMAD R87, R87, 0x2, R88 ;  /* 0x0000000257577824 */ /* 0x000fe200078e0258 */
[----:B------:R-:W-:Y:S01]  /*a6b0*/  SHF.L.U32 R148, R0, 0x1, RZ ;  /* 0x0000000100947819 */ /* 0x000fe200000006ff */
[----:B------:R-:W-:-:S03]  /*a6c0*/  IMAD.SHL.U32 R65, R63, 0x2, RZ ;  /* 0x000000023f417824 */ /* 0x000fc600078e00ff */
[----:B------:R-:W-:Y:S01]  /*a6d0*/  LEA R86, R86, R87, 0x1 ;  /* 0x0000005756567211 */ /* 0x000fe200078e08ff */
[----:B------:R-:W-:Y:S01]  /*a6e0*/  ULEA UR4, UR12, UR4, 0x4 ;  /* 0x000000040c047291 */ /* 0x000fe2000f8e20ff */
[----:B------:R-:W-:Y:S02]  /*a6f0*/  IADD3 R148, P1, P2, R148, R4, R65 ;  /* 0x0000000494947210 */ /* 0x000fe40007a3e041 */
[----:B------:R-:W-:Y:S01]  /*a700*/  LOP3.LUT R4, R138, 0x70, RZ, 0x3c, !PT ;  /* 0x000000708a047812 */ /* 0x000fe200078e3cff */
[----:B------:R-:W-:Y:S01]  /*a710*/  IMAD R85, R85, 0x2, R86 ;  /* 0x0000000255557824 */ /* 0x000fe200078e0256 */
[----:B------:R-:W-:Y:S03]  /*a720*/  STS.U16 [R37+UR9+0x11f00], R53 ;  /* 0x011f003525007988 */ /* 0x000fe60008000409 */
[----:B------:R-:W-:Y:S01]  /*a730*/  IMAD R84, R84, 0x2, R85 ;  /* 0x0000000254547824 */ /* 0x000fe200078e0255 */
        /* <DEDUP_REMOVED lines=16> */
[----:B------:R-:W-:-:S03]  /*a840*/  LEA R83, R83, R84, 0x1 ;  /* 0x0000005453537211 */ /* 0x000fc600078e08ff */
[----:B------:R0:W-:Y:S01]  /*a850*/  STS.U16 [R4+UR9+0x13f80], R3 ;  /* 0x013f800304007988 */ /* 0x0001e20008000409 */
[----:B------:R-:W-:Y:S01]  /*a860*/  SHF.R.U32.HI R242, RZ, 0x5, R242 ;  /* 0x00000005fff27819 */ /* 0x000fe200000116f2 */
[----:B------:R-:W-:Y:S01]  /*a870*/  IMAD R82, R82, 0x2, R83 ;  /* 0x0000000252527824 */ /* 0x000fe200078e0253 */
[----:B0-----:R-:W-:-:S05]  /*a880*/  MOV R3, UR4 ;  /* 0x0000000400037c02 */ /* 0x001fca0008000f00 */
[----:B------:R0:W-:Y:S01]  /*a890*/  STL [R1+0x788], R3 ;  /* 0x0007880301007387 */ /* 0x0001e20000100800 */
[----:B------:R-:W-:-:S04]  /*a8a0*/  @!UP0 UIADD3 UR14, UPT, UPT, -UR14, 0x100000, URZ ;  /* 0x001000000e0e8890 */ /* 0x000fc8000fffe1ff */
[----:B------:R-:W-:Y:S02]  /*a8b0*/  @!UP0 USHF.L.U32 UR15, UR14, 0xb, URZ ;  /* 0x0000000b0e0f8899 */ /* 0x000fe400080006ff */
[----:B------:R-:W-:Y:S01]  /*a8c0*/  @!UP0 USHF.L.U32 UR14, UR14, 0x1, URZ ;  /* 0x000000010e0e8899 */ /* 0x000fe200080006ff */
[----:B------:R-:W-:Y:S01]  /*a8d0*/  IMAD R81, R81, 0x2, R82 ;  /* 0x0000000251517824 */ /* 0x000fe200078e0252 */
[----:B------:R-:W-:Y:S01]  /*a8e0*/  ISETP.EQ.U32.AND P5, PT, R242, RZ, P4 ;  /* 0x000000fff200720c */ /* 0x000fe200027a2070 */
[----:B------:R-:W-:-:S03]  /*a8f0*/  VOTEU.ALL UP1, P0 ;  /* 0x0000000000ff7886 */ /* 0x000fc60000020000 */
[----:B------:R-:W-:Y:S01]  /*a900*/  LEA R80, R80, R81, 0x1 ;  /* 0x0000005150507211 */ /* 0x000fe200078e08ff */
[----:B------:R0:W-:Y:S01]  /*a910*/  STS.U16 [R4+UR9+0x380], R35 ;  /* 0x0003802304007988 */ /* 0x0001e20008000409 */
[----:B------:R-:W-:-:S03]  /*a920*/  IMAD.HI R0, R0, 0x2, RZ ;  /* 0x0000000200007827 */ /* 0x000fc600078e02ff */
[----:B------:R0:W-:Y:S01]  /*a930*/  STS.U16 [R4+UR9+0x10380], R36 ;  /* 0x0103802404007988 */ /* 0x0001e20008000409 */
[----:B------:R-:W-:-:S03]  /*a940*/  IMAD.HI R63, R63, 0x2, RZ ;  /* 0x000000023f3f7827 */ /* 0x000fc600078e02ff */
[----:B------:R0:W-:Y:S01]  /*a950*/  STS.U16 [R4+UR9+0x780], R34 ;  /* 0x0007802204007988 */ /* 0x0001e20008000409 */
[----:B------:R-:W-:-:S03]  /*a960*/  IMAD R79, R79, 0x2, R80 ;  /* 0x000000024f4f7824 */ /* 0x000fc600078e0250 */
[----:B------:R0:W-:Y:S04]  /*a970*/  STS.U16 [R4+UR9+0x10780], R33 ;  /* 0x0107802104007988 */ /* 0x0001e80008000409 */
        /* <DEDUP_REMOVED lines=26> */
[----:B------:R0:W-:Y:S01]  /*ab20*/  STS.U16 [R4+UR9+0x3f80], R6 ;  /* 0x003f800604007988 */ /* 0x0001e20008000409 */
[----:B------:R1:W-:Y:S06]  /*ab30*/  MEMBAR.ALL.CTA ;  /* 0x0000000000007992 */ /* 0x0003ec0000008000 */
[----:B-1----:R-:W-:Y:S04]  /*ab40*/  FENCE.VIEW.ASYNC.S ;  /* 0x00000000000073c6 */ /* 0x002fe80000000000 */
[----:B------:R-:W1:Y:S02]  /*ab50*/  FENCE.VIEW.ASYNC.S ;  /* 0x00000000000073c6 */ /* 0x000e640000000000 */
[----:B-1----:R0:W1:Y:S01]  /*ab60*/  @!UP1 SYNCS.EXCH.64 URZ, [UR9+0x20000], UR14 ;  /* 0x0200000e09ff95b2 */ /* 0x0020620008000100 */
[----:B------:R-:W-:Y:S01]  /*ab70*/  IADD3.X R0, PT, PT, R0, R5, R63, P1, P2 ;  /* 0x0000000500007210 */ /* 0x000fe20000fe443f */
[----:B---3--:R-:W-:-:S02]  /*ab80*/  VIADD R140, R246, 0x20000 ;  /* 0x00020000f68c7836 */ /* 0x008fc40000000000 */
[----:B------:R-:W-:Y:S01]  /*ab90*/  IMAD R78, R78, 0x2, R79 ;  /* 0x000000024e4e7824 */ /* 0x000fe200078e024f */
[----:B-1----:R-:W-:Y:S06]  /*aba0*/  BAR.SYNC.DEFER_BLOCKING 0x0 ;  /* 0x0000000000007b1d */ /* 0x002fec0000010000 */
[----:B0---4-:R-:W-:Y:S05]  /*abb0*/  @!P5 BRA `(.L_x_6) ;  /* 0x0000000800dcd947 */ /* 0x011fea0003800000 */
[----:B------:R-:W-:Y:S01]  /*abc0*/  VIADD R3, R246, 0x60000 ;  /* 0x00060000f6037836 */ /* 0x000fe20000000000 */
[----:B------:R-:W-:Y:S02]  /*abd0*/  MOV R4, UR9 ;  /* 0x0000000900047c02 */ /* 0x000fe40008000f00 */
[----:B------:R-:W-:Y:S01]  /*abe0*/  ELECT P1, URZ, PT ;  /* 0x0000000000ff782f */ /* 0x000fe20003820000 */
[----:B------:R-:W-:Y:S01]  /*abf0*/  HFMA2 R141, -RZ, RZ, 0, 0 ;  /* 0x00000000ff8d7431 */ /* 0x000fe200000001ff */
[----:B------:R-:W-:Y:S01]  /*ac00*/  UMOV UR44, 0x0 ;  /* 0x00000000002c7882 */ /* 0x000fe20000000000 */
[----:B------:R-:W-:Y:S01]  /*ac10*/  SHF.R.U32.HI R3, RZ, 0x4, R3 ;  /* 0x00000004ff037819 */ /* 0x000fe20000011603 */
[----:B------:R-:W-:Y:S01]  /*ac20*/  UMOV UR45, 0x4208010 ;  /* 0x04208010002d7882 */ /* 0x000fe20000000000 */
[----:B------:R-:W-:Y:S01]  /*ac30*/  SHF.R.U32.HI R4, RZ, 0x4, R4 ;  /* 0x00000004ff047819 */ /* 0x000fe20000011604 */
[----:B------:R-:W-:Y:S01]  /*ac40*/  UMOV UR68, 0x0 ;  /* 0x0000000000447882 */ /* 0x000fe20000000000 */
[----:B------:R-:W-:Y:S01]  /*ac50*/  SGXT.U32 R3, R3, 0xe ;  /* 0x0000000e0303781a */ /* 0x000fe20000000000 */
[----:B------:R-:W-:Y:S01]  /*ac60*/  UMOV UR69, 0x4208010 ;  /* 0x0420801000457882 */ /* 0x000fe20000000000 */
[----:B------:R-:W-:Y:S01]  /*ac70*/  SGXT.U32 R6, R4, 0xe ;  /* 0x0000000e0406781a */ /* 0x000fe20000000000 */
[----:B------:R-:W-:Y:S01]  /*ac80*/  UMOV UR50, 0x0 ;  /* 0x0000000000327882 */ /* 0x000fe20000000000 */
[----:B------:R-:W-:Y:S01]  /*ac90*/  R2UR UR4, R3 ;  /* 0x00000000030472ca */ /* 0x000fe200000e0000 */
[----:B------:R-:W-:Y:S01]  /*aca0*/  UMOV UR51, 0x4208010 ;  /* 0x0420801000337882 */ /* 0x000fe20000000000 */
[C---:B------:R-:W-:Y:S01]  /*acb0*/  R2UR UR13, R6.reuse ;  /* 0x00000000060d72ca */ /* 0x040fe200000e0000 */
[----:B------:R-:W-:Y:S01]  /*acc0*/  @P1 IMAD.MOV.U32 R5, RZ, RZ, 0x40004040 ;  /* 0x40004040ff051424 */ /* 0x000fe200078e00ff */
[----:B------:R-:W-:Y:S01]  /*acd0*/  @P1 MOV R7, R140 ;  /* 0x0000008c00071202 */ /* 0x000fe20000000f00 */
[----:B------:R-:W-:Y:S01]  /*ace0*/  UMOV UR60, 0x0 ;  /* 0x00000000003c7882 */ /* 0x000fe20000000000 */
[----:B------:R-:W-:Y:S01]  /*acf0*/  IADD3 R6, P2, PT, R6, 0x2, RZ ;  /* 0x0000000206067810 */ /* 0x000fe20007f5e0ff */
[----:B------:R-:W-:Y:S01]  /*ad00*/  UMOV UR61, 0x4208010 ;  /* 0x04208010003d7882 */ /* 0x000fe20000000000 */
[C---:B------:R-:W-:Y:S01]  /*ad10*/  @P1 R2UR UR43, R5.reuse ;  /* 0x00000000052b12ca */ /* 0x040fe200000e0000 */
[----:B------:R-:W-:Y:S01]  /*ad20*/  UMOV UR62, 0x0 ;  /* 0x00000000003e7882 */ /* 0x000fe20000000000 */
[----:B------:R-:W-:Y:S01]  /*ad30*/  @P1 R2UR UR55, R5 ;  /* 0x00000000053712ca */ /* 0x000fe200000e0000 */
[----:B------:R-:W-:Y:S01]  /*ad40*/  UMOV UR63, 0x4208010 ;  /* 0x04208010003f7882 */ /* 0x000fe20000000000 */
[----:B------:R-:W-:Y:S01]  /*ad50*/  R2UR UR16, R6 ;  /* 0x00000000061072ca */ /* 0x000fe200000e0000 */
[----:B------:R-:W-:Y:S01]  /*ad60*/  IMAD.U32 R4, RZ, RZ, UR4 ;  /* 0x00000004ff047e24 */ /* 0x000fe2000f8e00ff */
[----:B------:R-:W-:Y:S01]  /*ad70*/  @P1 R2UR UR4, R7 ;  /* 0x00000000070412ca */ /* 0x000fe200000e0000 */
[----:B------:R-:W-:Y:S01]  /*ad80*/  UMOV UR74, 0x0 ;  /* 0x00000000004a7882 */ /* 0x000fe20000000000 */
[----:B------:R-:W-:Y:S01]  /*ad90*/  UMOV UR75, 0x4208010 ;  /* 0x04208010004b7882 */ /* 0x000fe20000000000 */
[----:B------:R-:W-:Y:S01]  /*ada0*/  UMOV UR56, 0x0 ;  /* 0x0000000000387882 */ /* 0x000fe20000000000 */
[----:B------:R-:W-:Y:S01]  /*adb0*/  @P1 R2UR UR42, R4 ;  /* 0x00000000042a12ca */ /* 0x000fe200000e0000 */
[----:B------:R-:W-:Y:S01]  /*adc0*/  IMAD.U32 R4, RZ, RZ, UR13 ;  /* 0x0000000dff047e24 */ /* 0x000fe2000f8e00ff */
[----:B------:R-:W-:Y:S01]  /*add0*/  UMOV UR57, 0x4208010 ;  /* 0x0420801000397882 */ /* 0x000fe20000000000 */
[----:B------:R-:W-:Y:S01]  /*ade0*/  UMOV UR66, 0x0 ;  /* 0x0000000000427882 */ /* 0x000fe20000000000 */
[----:B------:R-:W-:Y:S01]  /*adf0*/  UMOV UR67, 0x4208010 ;  /* 0x0420801000437882 */ /* 0x000fe20000000000 */
[----:B------:R-:W-:Y:S01]  /*ae00*/  UMOV UR64, 0x0 ;  /* 0x0000000000407882 */ /* 0x000fe20000000000 */
[----:B------:R-:W-:Y:S01]  /*ae10*/  @P1 R2UR UR54, R4 ;  /* 0x00000000043612ca */ /* 0x000fe200000e0000 */
[----:B------:R-:W-:Y:S01]  /*ae20*/  UMOV UR65, 0x4208010 ;  /* 0x0420801000417882 */ /* 0x000fe20000000000 */
[----:B------:R-:W-:Y:S01]  /*ae30*/  IADD3 R3, P1, PT, R3, 0x80, RZ ;  /* 0x0000008003037810 */ /* 0x000fe20007f3e0ff */
[----:B------:R-:W-:Y:S01]  /*ae40*/  UMOV UR58, 0x0 ;  /* 0x00000000003a7882 */ /* 0x000fe20000000000 */
[----:B------:R-:W-:Y:S01]  /*ae50*/  MOV R4, RZ ;  /* 0x000000ff00047202 */ /* 0x000fe20000000f00 */
[----:B------:R-:W-:Y:S01]  /*ae60*/  UMOV UR59, 0x4208010 ;  /* 0x04208010003b7882 */ /* 0x000fe20000000000 */
[----:B------:R-:W-:Y:S01]  /*ae70*/  R2UR UR14, R3 ;  /* 0x00000000030e72ca */ /* 0x000fe200000e0000 */
[----:B------:R-:W-:Y:S01]  /*ae80*/  IMAD.MOV.U32 R3, RZ, RZ, RZ ;  /* 0x000000ffff037224 */ /* 0x000fe200078e00ff */
[----:B------:R-:W-:Y:S01]  /*ae90*/  IADD3.X R4, PT, PT, R4, 0x40004040, RZ, P2, !PT ;  /* 0x4000404004047810 */ /* 0x000fe200017fe4ff */
[----:B------:R-:W-:Y:S01]  /*aea0*/  UMOV UR70, 0x0 ;  /* 0x0000000000467882 */ /* 0x000fe20000000000 */
[----:B------:R-:W-:Y:S01]  /*aeb0*/  UMOV UR71, 0x4208010 ;  /* 0x0420801000477882 */ /* 0x000fe20000000000 */
[----:B------:R-:W-:Y:S01]  /*aec0*/  UMOV UR18, 0x0 ;  /* 0x0000000000127882 */ /* 0x000fe20000000000 */
[----:B------:R-:W-:Y:S01]  /*aed0*/  IADD3.X R3, PT, PT, R3, 0x40004040, RZ, P1, !PT ;  /* 0x4000404003037810 */ /* 0x000fe20000ffe4ff */
[----:B------:R0:W-:Y:S01]  /*aee0*/  UTCHMMA gdesc[UR42], gdesc[UR54], tmem[UR5], tmem[UR44], idesc[UR45], !UPT ;  /* 0x00ff2c362a0075ea */ /* 0x0001e2000f800005 */
[----:B------:R-:W-:Y:S01]  /*aef0*/  R2UR UR17, R4 ;  /* 0x00000000041172ca */ /* 0x000fe200000e0000 */
[----:B------:R-:W-:Y:S01]  /*af00*/  UMOV UR19, 0x4208010 ;  /* 0x0420801000137882 */ /* 0x000fe20000000000 */
[----:B------:R-:W-:Y:S01]  /*af10*/  R2UR UR15, R3 ;  /* 0x00000000030f72ca */ /* 0x000fe200000e0000 */
[----:B------:R-:W-:Y:S01]  /*af20*/  UMOV UR20, 0x0 ;  /* 0x0000000000147882 */ /* 0x000fe20000000000 */
        /* <DEDUP_REMOVED lines=9> */
[----:B------:R-:W-:-:S02]  /*afc0*/  UIADD3.64 UR40, UPT, UPT, UR16, 0x2, URZ ;  /* 0x0000000210287897 */ /* 0x000fc4000fffe0ff */
[----:B------:R-:W-:Y:S02]  /*afd0*/  UIADD3.64 UR76, UPT, UPT, UR14, 0x80, URZ ;  /* 0x000000800e4c7897 */ /* 0x000fe4000fffe0ff */
[----:B------:R1:W-:Y:S01]  /*afe0*/  UTCHMMA gdesc[UR14], gdesc[UR16], tmem[UR5], tmem[UR68], idesc[UR69], UPT ;  /* 0x00ff44100e0075ea */ /* 0x0003e2000b800005 */
[----:B0-----:R-:W-:Y:S02]  /*aff0*/  UIADD3.64 UR42, UPT, UPT, UR14, 0x100, URZ ;  /* 0x000001000e2a7897 */ /* 0x001fe4000fffe0ff */
[----:B------:R-:W-:Y:S02]  /*b000*/  UIADD3.64 UR48, UPT, UPT, UR16, 0x4, URZ ;  /* 0x0000000410307897 */ /* 0x000fe4000fffe0ff */
[----:B------:R-:W-:Y:S02]  /*b010*/  UIADD3.64 UR72, UPT, UPT, UR14, 0x180, URZ ;  /* 0x000001800e487897 */ /* 0x000fe4000fffe0ff */
[----:B------:R-:W-:Y:S01]  /*b020*/  UIADD3.64 UR44, UPT, UPT, UR16, 0x3fe, URZ ;  /* 0x000003fe102c7897 */ /* 0x000fe2000fffe0ff */
[----:B------:R0:W-:Y:S01]  /*b030*/  UTCHMMA gdesc[UR76], gdesc[UR40], tmem[UR5], tmem[UR50], idesc[UR51], UPT ;  /* 0x00ff32284c0075ea */ /* 0x0001e2000b800005 */
[----:B------:R-:W-:-:S02]  /*b040*/  UIADD3.64 UR46, UPT, UPT, UR14, 0x200, URZ ;  /* 0x000002000e2e7897 */ /* 0x000fc4000fffe0ff */
[----:B------:R-:W-:Y:S01]  /*b050*/  UIADD3.64 UR52, UPT, UPT, UR16, 0x400, URZ ;  /* 0x0000040010347897 */ /* 0x000fe2000fffe0ff */
[----:B------:R2:W-:Y:S01]  /*b060*/  UTCHMMA gdesc[UR42], gdesc[UR48], tmem[UR5], tmem[UR60], idesc[UR61], UPT ;  /* 0x00ff3c302a0075ea */ /* 0x0005e2000b800005 */
[----:B------:R-:W-:Y:S02]  /*b070*/  UIADD3.64 UR54, UPT, UPT, UR16, 0x402, URZ ;  /* 0x0000040210367897 */ /* 0x000fe4000fffe0ff */
[----:B-1----:R-:W-:Y:S01]  /*b080*/  UIADD3.64 UR68, UPT, UPT, UR14, 0x300, URZ ;  /* 0x000003000e447897 */ /* 0x002fe2000fffe0ff */
[----:B------:R1:W-:Y:S01]  /*b090*/  UTCHMMA gdesc[UR72], gdesc[UR44], tmem[UR5], tmem[UR62], idesc[UR63], UPT ;  /* 0x00ff3e2c480075ea */ /* 0x0003e2000b800005 */
[----:B------:R-:W-:Y:S01]  /*b0a0*/  UMOV UR30, 0x0 ;  /* 0x00000000001e7882 */ /* 0x000fe20000000000 */
[----:B0-----:R-:W-:Y:S02]  /*b0b0*/  UIADD3.64 UR50, UPT, UPT, UR16, 0x404, URZ ;  /* 0x0000040410327897 */ /* 0x001fe4000fffe0ff */
[----:B------:R0:W-:Y:S01]  /*b0c0*/  UTCHMMA gdesc[UR46], gdesc[UR52], tmem[UR5], tmem[UR74], idesc[UR75], UPT ;  /* 0x00ff4a342e0075ea */ /* 0x0001e2000b800005 */
[----:B------:R-:W-:-:S02]  /*b0d0*/  UIADD3.64 UR76, UPT, UPT, UR14, 0x380, URZ ;  /* 0x000003800e4c7897 */ /* 0x000fc4000fffe0ff */
[----:B--2---:R-:W-:Y:S02]  /*b0e0*/  UIADD3.64 UR48, UPT, UPT, UR14, 0x280, URZ ;  /* 0x000002800e307897 */ /* 0x004fe4000fffe0ff */
[----:B------:R-:W-:Y:S02]  /*b0f0*/  UIADD3.64 UR60, UPT, UPT, UR14, 0x400, URZ ;  /* 0x000004000e3c7897 */ /* 0x000fe4000fffe0ff */
[----:B-1----:R-:W-:Y:S02]  /*b100*/  UIADD3.64 UR62, UPT, UPT, UR16, 0x800, URZ ;  /* 0x00000800103e7897 */ /* 0x002fe4000fffe0ff */
[----:B------:R-:W-:Y:S02]  /*b110*/  UIADD3.64 UR72, UPT, UPT, UR14, 0x480, URZ ;  /* 0x000004800e487897 */ /* 0x000fe4000fffe0ff */
[----:B0-----:R-:W-:Y:S01]  /*b120*/  UIADD3.64 UR52, UPT, UPT, UR16, 0x7fe, URZ ;  /* 0x000007fe10347897 */ /* 0x001fe2000fffe0ff */
[----:B------:R0:W-:Y:S01]  /*b130*/  UTCHMMA gdesc[UR48], gdesc[UR54], tmem[UR5], tmem[UR56], idesc[UR57], UPT ;  /* 0x00ff3836300075ea */ /* 0x0001e2000b800005 */
[----:B------:R1:W-:Y:S01]  /*b140*/  UTCHMMA gdesc[UR68], gdesc[UR50], tmem[UR5], tmem[UR66], idesc[UR67], UPT ;  /* 0x00ff4232440075ea */ /* 0x0003e2000b800005 */
[----:B------:R-:W-:Y:S01]  /*b150*/  UIADD3.64 UR74, UPT, UPT, UR16, 0x802, URZ ;  /* 0x00000802104a7897 */ /* 0x000fe2000fffe0ff */
[----:B------:R-:W-:Y:S01]  /*b160*/  UMOV UR31, 0x4208010 ;  /* 0x04208010001f7882 */ /* 0x000fe20000000000 */
[----:B------:R-:W-:Y:S01]  /*b170*/  UMOV UR32, 0x0 ;  /* 0x0000000000207882 */ /* 0x000fe20000000000 */
[----:B------:R-:W-:Y:S01]  /*b180*/  UMOV UR33, 0x4208010 ;  /* 0x0420801000217882 */ /* 0x000fe20000000000 */
[----:B------:R-:W-:-:S02]  /*b190*/  UMOV UR34, 0x0 ;  /* 0x0000000000227882 */ /* 0x000fc40000000000 */
[----:B------:R2:W-:Y:S01]  /*b1a0*/  UTCHMMA gdesc[UR76], gdesc[UR52], tmem[UR5], tmem[UR64], idesc[UR65], UPT ;  /* 0x00ff40344c0075ea */ /* 0x0005e2000b800005 */
[----:B------:R3:W-:Y:S01]  /*b1b0*/  UTCHMMA gdesc[UR60], gdesc[UR62], tmem[UR5], tmem[UR58], idesc[UR59], UPT ;  /* 0x00ff3a3e3c0075ea */ /* 0x0007e2000b800005 */
[----:B0-----:R-:W-:Y:S01]  /*b1c0*/  UIADD3.64 UR54, UPT, UPT, UR16, 0x804, URZ ;  /* 0x0000080410367897 */ /* 0x001fe2000fffe0ff */
[----:B------:R0:W-:Y:S01]  /*b1d0*/  UTCHMMA gdesc[UR72], gdesc[UR74], tmem[UR5], tmem[UR70], idesc[UR71], UPT ;  /* 0x00ff464a480075ea */ /* 0x0001e2000b800005 */
[----:B------:R-:W-:Y:S02]  /*b1e0*/  UIADD3.64 UR56, UPT, UPT, UR14, 0x580, URZ ;  /* 0x000005800e387897 */ /* 0x000fe4000fffe0ff */
[----:B-1----:R-:W-:Y:S02]  /*b1f0*/  UIADD3.64 UR68, UPT, UPT, UR14, 0x680, URZ ;  /* 0x000006800e447897 */ /* 0x002fe4000fffe0ff */
[----:B------:R-:W-:Y:S02]  /*b200*/  UIADD3.64 UR66, UPT, UPT, UR16, 0xc02, URZ ;  /* 0x00000c0210427897 */ /* 0x000fe4000fffe0ff */
[----:B--2---:R-:W-:-:S02]  /*b210*/  UIADD3.64 UR52, UPT, UPT, UR14, 0x500, URZ ;  /* 0x000005000e347897 */ /* 0x004fc4000fffe0ff */
[----:B---3--:R-:W-:Y:S02]  /*b220*/  UIADD3.64 UR58, UPT, UPT, UR16, 0xbfe, URZ ;  /* 0x00000bfe103a7897 */ /* 0x008fe4000fffe0ff */
[----:B------:R-:W-:Y:S02]  /*b230*/  UIADD3.64 UR60, UPT, UPT, UR14, 0x600, URZ ;  /* 0x000006000e3c7897 */ /* 0x000fe4000fffe0ff */
[----:B------:R-:W-:Y:S02]  /*b240*/  UIADD3.64 UR62, UPT, UPT, UR16, 0xc00, URZ ;  /* 0x00000c00103e7897 */ /* 0x000fe4000fffe0ff */
[----:B------:R-:W-:Y:S01]  /*b250*/  UIADD3.64 UR64, UPT, UPT, UR14, 0x700, URZ ;  /* 0x000007000e407897 */ /* 0x000fe2000fffe0ff */
[----:B------:R1:W-:Y:S01]  /*b260*/  UTCHMMA gdesc[UR52], gdesc[UR54], tmem[UR5], tmem[UR18], idesc[UR19], UPT ;  /* 0x00ff1236340075ea */ /* 0x0003e2000b800005 */
[----:B------:R-:W-:Y:S01]  /*b270*/  UIADD3.64 UR76, UPT, UPT, UR14, 0x780, URZ ;  /* 0x000007800e4c7897 */ /* 0x000fe2000fffe0ff */
[----:B------:R2:W-:Y:S01]  /*b280*/  UTCHMMA gdesc[UR56], gdesc[UR58], tmem[UR5], tmem[UR20], idesc[UR21], UPT ;  /* 0x00ff143a380075ea */ /* 0x0005e2000b800005 */
[----:B0-----:R-:W-:-:S02]  /*b290*/  UIADD3.64 UR70, UPT, UPT, UR14, 0x880, URZ ;  /* 0x000008800e467897 */ /* 0x001fc4000fffe0ff */
[----:B------:R-:W-:Y:S01]  /*b2a0*/  UIADD3.64 UR72, UPT, UPT, UR14, 0x900, URZ ;  /* 0x000009000e487897 */ /* 0x000fe2000fffe0ff */
[----:B------:R0:W-:Y:S01]  /*b2b0*/  UTCHMMA gdesc[UR60], gdesc[UR62], tmem[UR5], tmem[UR22], idesc[UR23], UPT ;  /* 0x00ff163e3c0075ea */ /* 0x0001e2000b800005 */
[----:B------:R-:W-:Y:S01]  /*b2c0*/  UIADD3.64 UR74, UPT, UPT, UR16, 0x1004, URZ ;  /* 0x00001004104a7897 */ /* 0x000fe2000fffe0ff */
[----:B------:R3:W-:Y:S01]  /*b2d0*/  UTCHMMA gdesc[UR68], gdesc[UR66], tmem[UR5], tmem[UR24], idesc[UR25], UPT ;  /* 0x00ff1842440075ea */ /* 0x0007e2000b800005 */
[----:B------:R-:W-:Y:S01]  /*b2e0*/  UMOV UR35, 0x4208010 ;  /* 0x0420801000237882 */ /* 0x000fe20000000000 */
[----:B-1----:R-:W-:Y:S02]  /*b2f0*/  UIADD3.64 UR18, UPT, UPT, UR16, 0xc04, URZ ;  /* 0x00000c0410127897 */ /* 0x002fe4000fffe0ff */
[----:B------:R-:W-:Y:S02]  /*b300*/  UIADD3.64 UR52, UPT, UPT, UR16, 0xffe, URZ ;  /* 0x00000ffe10347897 */ /* 0x000fe4000fffe0ff */
[----:B--2---:R-:W-:Y:S02]  /*b310*/  UIADD3.64 UR20, UPT, UPT, UR14, 0x800, URZ ;  /* 0x000008000e147897 */ /* 0x004fe4000fffe0ff */
[----:B------:R-:W-:-:S02]  /*b320*/  UIADD3.64 UR54, UPT, UPT, UR16, 0x1000, URZ ;  /* 0x0000100010367897 */ /* 0x000fc4000fffe0ff */
[----:B0-----:R-:W-:Y:S01]  /*b330*/  UIADD3.64 UR22, UPT, UPT, UR16, 0x1002, URZ ;  /* 0x0000100210167897 */ /* 0x001fe2000fffe0ff */
[----:B------:R0:W-:Y:S01]  /*b340*/  UTCHMMA gdesc[UR64], gdesc[UR18], tmem[UR5], tmem[UR26], idesc[UR27], UPT ;  /* 0x00ff1a12400075ea */ /* 0x0001e2000b800005 */
[----:B------:R-:W-:Y:S01]  /*b350*/  UIADD3.64 UR58, UPT, UPT, UR14, 0x980, URZ ;  /* 0x000009800e3a7897 */ /* 0x000fe2000fffe0ff */
[----:B------:R1:W-:Y:S01]  /*b360*/  UTCHMMA gdesc[UR76], gdesc[UR52], tmem[UR5], tmem[UR28], idesc[UR29], UPT ;  /* 0x00ff1c344c0075ea */ /* 0x0003e2000b800005 */
[----:B---3--:R-:W-:Y:S02]  /*b370*/  UIADD3.64 UR24, UPT, UPT, UR16, 0x13fe, URZ ;  /* 0x000013fe10187897 */ /* 0x008fe4000fffe0ff */
[----:B------:R-:W-:Y:S01]  /*b380*/  UIADD3.64 UR56, UPT, UPT, UR14, 0xa00, URZ ;  /* 0x00000a000e387897 */ /* 0x000fe2000fffe0ff */
[----:B------:R2:W-:Y:S01]  /*b390*/  UTCHMMA gdesc[UR20], gdesc[UR54], tmem[UR5], tmem[UR30], idesc[UR31], UPT ;  /* 0x00ff1e36140075ea */ /* 0x0005e2000b800005 */
[----:B------:R-:W-:Y:S01]  /*b3a0*/  UIADD3.64 UR60, UPT, UPT, UR16, 0x1402, URZ ;  /* 0x00001402103c7897 */ /* 0x000fe2000fffe0ff */
[----:B------:R3:W-:Y:S01]  /*b3b0*/  UTCHMMA gdesc[UR70], gdesc[UR22], tmem[UR5], tmem[UR32], idesc[UR33], UPT ;  /* 0x00ff2016460075ea */ /* 0x0007e2000b800005 */
[----:B------:R-:W-:Y:S01]  /*b3c0*/  UIADD3.64 UR62, UPT, UPT, UR14, 0xb80, URZ ;  /* 0x00000b800e3e7897 */ /* 0x000fe2000fffe0ff */
[----:B------:R4:W-:Y:S01]  /*b3d0*/  UTCHMMA gdesc[UR72], gdesc[UR74], tmem[UR5], tmem[UR34], idesc[UR35], UPT ;  /* 0x00ff224a480075ea */ /* 0x0009e2000b800005 */
[----:B0-----:R-:W-:-:S02]  /*b3e0*/  UIADD3.64 UR18, UPT, UPT, UR16, 0x1400, URZ ;  /* 0x0000140010127897 */ /* 0x001fc4000fffe0ff */
[----:B------:R-:W-:Y:S02]  /*b3f0*/  UIADD3.64 UR26, UPT, UPT, UR14, 0xa80, URZ ;  /* 0x00000a800e1a7897 */ /* 0x000fe4000fffe0ff */
[----:B-1----:R-:W-:Y:S02]  /*b400*/  UIADD3.64 UR28, UPT, UPT, UR14, 0xb00, URZ ;  /* 0x00000b000e1c7897 */ /* 0x002fe4000fffe0ff */
[----:B------:R-:W-:Y:S02]  /*b410*/  UIADD3.64 UR52, UPT, UPT, UR16, 0x1404, URZ ;  /* 0x0000140410347897 */ /* 0x000fe4000fffe0ff */
[----:B------:R-:W-:Y:S02]  /*b420*/  UIADD3.64 UR68, UPT, UPT, UR16, 0x17fe, URZ ;  /* 0x000017fe10447897 */ /* 0x000fe4000fffe0ff */
[----:B------:R-:W-:Y:S02]  /*b430*/  UIADD3.64 UR66, UPT, UPT, UR14, 0xc00, URZ ;  /* 0x00000c000e427897 */ /* 0x000fe4000fffe0ff */
[----:B------:R-:W-:Y:S01]  /*b440*/  UIADD3.64 UR64, UPT, UPT, UR16, 0x1800, URZ ;  /* 0x0000180010407897 */ /* 0x000fe2000fffe0ff */
[----:B------:R-:W-:Y:S01]  /*b450*/  UMOV UR36, 0x0 ;  /* 0x0000000000247882 */ /* 0x000fe20000000000 */
[----:B------:R-:W-:Y:S01]  /*b460*/  UMOV UR37, 0x4208010 ;  /* 0x0420801000257882 */ /* 0x000fe20000000000 */
[----:B--2---:R-:W-:Y:S01]  /*b470*/  UIADD3.64 UR20, UPT, UPT, UR14, 0xc80, URZ ;  /* 0x00000c800e147897 */ /* 0x004fe2000fffe0ff */
[----:B------:R0:W-:Y:S01]  /*b480*/  UTCHMMA gdesc[UR58], gdesc[UR24], tmem[UR5], tmem[UR36], idesc[UR37], UPT ;  /* 0x00ff24183a0075ea */ /* 0x0001e2000b800005 */
[----:B---3--:R-:W-:-:S02]  /*b490*/  UIADD3.64 UR22, UPT, UPT, UR16, 0x1802, URZ ;  /* 0x0000180210167897 */ /* 0x008fc4000fffe0ff */
[----:B------:R-:W-:Y:S02]  /*b4a0*/  UIADD3.64 UR76, UPT, UPT, UR14, 0xd00, URZ ;  /* 0x00000d000e4c7897 */ /* 0x000fe4000fffe0ff */
[----:B------:R-:W-:Y:S01]  /*b4b0*/  UIADD3.64 UR32, UPT, UPT, UR16, 0x1804, URZ ;  /* 0x0000180410207897 */ /* 0x000fe2000fffe0ff */
[----:B----4-:R-:W-:Y:S01]  /*b4c0*/  UMOV UR74, 0x0 ;  /* 0x00000000004a7882 */ /* 0x010fe20000000000 */
[----:B------:R-:W-:Y:S01]  /*b4d0*/  UMOV UR75, 0x4208010 ;  /* 0x04208010004b7882 */ /* 0x000fe20000000000 */
[----:B------:R-:W-:Y:S01]  /*b4e0*/  UIADD3.64 UR30, UPT, UPT, UR14, 0xd80, URZ ;  /* 0x00000d800e1e7897 */ /* 0x000fe2000fffe0ff */
[----:B------:R1:W-:Y:S01]  /*b4f0*/  UTCHMMA gdesc[UR56], gdesc[UR18], tmem[UR5], tmem[UR74], idesc[UR75], UPT ;  /* 0x00ff4a12380075ea */ /* 0x0003e2000b800005 */
[----:B------:R-:W-:Y:S01]  /*b500*/  UIADD3.64 UR54, UPT, UPT, UR16, 0x1bfe, URZ ;  /* 0x00001bfe10367897 */ /* 0x000fe2000fffe0ff */
[----:B------:R2:W-:Y:S01]  /*b510*/  UTCHMMA gdesc[UR26], gdesc[UR60], tmem[UR5], tmem[UR36], idesc[UR37], UPT ;  /* 0x00ff243c1a0075ea */ /* 0x0005e2000b800005 */
[----:B0-----:R-:W-:Y:S02]  /*b520*/  UIADD3.64 UR24, UPT, UPT, UR14, 0xe00, URZ ;  /* 0x00000e000e187897 */ /* 0x001fe4000fffe0ff */
[----:B------:R-:W-:-:S02]  /*b530*/  UIADD3.64 UR34, UPT, UPT, UR16, 0x1c00, URZ ;  /* 0x00001c0010227897 */ /* 0x000fc4000fffe0ff */
[----:B------:R-:W-:Y:S01]  /*b540*/  UIADD3.64 UR70, UPT, UPT, UR14, 0xe80, URZ ;  /* 0x00000e800e467897 */ /* 0x000fe2000fffe0ff */
[----:B------:R-:W-:Y:S01]  /*b550*/  UMOV UR72, 0x0 ;  /* 0x0000000000487882 */ /* 0x000fe20000000000 */
[----:B-1----:R-:W-:Y:S01]  /*b560*/  UIADD3.64 UR18, UPT, UPT, UR16, 0x1c02, URZ ;  /* 0x00001c0210127897 */ /* 0x002fe2000fffe0ff */
[----:B------:R-:W-:Y:S01]  /*b570*/  UMOV UR73, 0x4208010 ;  /* 0x0420801000497882 */ /* 0x000fe20000000000 */
[----:B------:R-:W-:Y:S01]  /*b580*/  UIADD3.64 UR14, UPT, UPT, UR14, 0xf00, URZ ;  /* 0x00000f000e0e7897 */ /* 0x000fe2000fffe0ff */
[----:B------:R2:W-:Y:S01]  /*b590*/  UTCHMMA gdesc[UR28], gdesc[UR52], tmem[UR5], tmem[UR72], idesc[UR73], UPT ;  /* 0x00ff48341c0075ea */ /* 0x0005e2000b800005 */
[----:B------:R-:W-:Y:S01]  /*b5a0*/  UIADD3.64 UR16, UPT, UPT, UR16, 0x1c04, URZ ;  /* 0x00001c0410107897 */ /* 0x000fe2000fffe0ff */
[----:B------:R2:W-:Y:S01]  /*b5b0*/  UTCHMMA gdesc[UR62], gdesc[UR68], tmem[UR5], tmem[UR74], idesc[UR75], UPT ;  /* 0x00ff4a443e0075ea */ /* 0x0005e2000b800005 */
[----:B------:R-:W-:Y:S01]  /*b5c0*/  UMOV UR38, 0x0 ;  /* 0x0000000000267882 */ /* 0x000fe20000000000 */
[----:B------:R-:W-:Y:S01]  /*b5d0*/  UMOV UR39, 0x4208010 ;  /* 0x0420801000277882 */ /* 0x000fe20000000000 */
[----:B------:R-:W-:Y:S01]  /*b5e0*/  UMOV UR40, 0x0 ;  /* 0x0000000000287882 */ /* 0x000fe20000000000 */
[----:B------:R-:W-:Y:S01]  /*b5f0*/  UMOV UR41, 0x4208010 ;  /* 0x0420801000297882 */ /* 0x000fe20000000000 */
[----:B------:R-:W-:Y:S01]  /*b600*/  UMOV UR42, 0x0 ;  /* 0x00000000002a7882 */ /* 0x000fe20000000000 */
[----:B------:R-:W-:Y:S01]  /*b610*/  UMOV UR43, 0x4208010 ;  /* 0x04208010002b7882 */ /* 0x000fe20000000000 */
[----:B------:R2:W-:Y:S01]  /*b620*/  UTCHMMA gdesc[UR66], gdesc[UR64], tmem[UR5], tmem[UR38], idesc[UR39], UPT ;  /* 0x00ff2640420075ea */ /* 0x0005e2000b800005 */
        /* <DEDUP_REMOVED lines=12> */
[----:B------:R2:W-:Y:S01]  /*b6f0*/  UTCHMMA gdesc[UR70], gdesc[UR18], tmem[UR5], tmem[UR48], idesc[UR49], UPT ;  /* 0x00ff3012460075ea */ /* 0x0005e2000b800005 */
[----:B------:R2:W-:Y:S01]  /*b700*/  UTCHMMA gdesc[UR14], gdesc[UR16], tmem[UR5], tmem[UR50], idesc[UR51], UPT ;  /* 0x00ff32100e0075ea */ /* 0x0005e2000b800005 */
[----:B------:R2:W-:Y:S01]  /*b710*/  UTCBAR [UR4], URZ ;  /* 0x000000ff040073e9 */ /* 0x0005e200080000ff */
[----:B------:R-:W-:Y:S01]  /*b720*/  NOP ;  /* 0x0000000000007918 */ /* 0x000fe20000000000 */
.L_x_6:
[----:B------:R-:W-:Y:S05]  /*b730*/  @!P4 BRA `(.L_x_7) ;  /* 0x000000000008c947 */ /* 0x000fea0003800000 */
[----:B------:R-:W0:Y:S02]  /*b740*/  SYNCS.PHASECHK.TRANS64.TRYWAIT P1, [UR9+0x20000], RZ ;  /* 0x020000ffff0075a7 */ /* 0x000e240008021109 */
[----:B0-----:R-:W-:Y:S05]  /*b750*/  @!P1 BRA `(.L_x_8) ;  /* 0x000001e8004c9947 */ /* 0x001fea0003800000 */
.L_x_7:
[----:B------:R-:W3:Y:S01]  /*b760*/  LDL R3, [R1+0x788] ;  /* 0x0007880001037983 */ /* 0x000ee20000100800 */
[----:B------:R-:W-:Y:S01]  /*b770*/  IMAD R75, R75, 0x2, R78 ;  /* 0x000000024b4b7824 */ /* 0x000fe200078e024e */
[----:B------:R-:W0:Y:S08]  /*b780*/  LDC R69, c[0x0][0x3d8] ;  /* 0x0000f600ff457b82 */ /* 0x000e300000000800 */
[----:B------:R-:W-:Y:S01]  /*b790*/  BAR.SYNC.DEFER_BLOCKING 0x0 ;  /* 0x0000000000007b1d */ /* 0x000fe20000010000 */
[----:B------:R-:W-:-:S07]  /*b7a0*/  IMAD R76, R76, 0x2, R75 ;  /* 0x000000024c4c7824 */ /* 0x000fce00078e024b */
[----:B------:R-:W1:Y:S01]  /*b7b0*/  LDC R70, c[0x0][0x3d8] ;  /* 0x0000f600ff467b82 */ /* 0x000e620000000800 */
[----:B------:R-:W-:Y:S01]  /*b7c0*/  LEA R77, R77, R76, 0x1 ;  /* 0x0000004c4d4d7211 */ /* 0x000fe200078e08ff */
[----:B------:R-:W-:Y:S04]  /*b7d0*/  STL.64 [R1+0x1428], R108 ;  /* 0x0014286c01007387 */ /* 0x000fe80000100a00 */
[----:B------:R-:W-:Y:S01]  /*b7e0*/  IMAD R72, R72, 0x2, R77 ;  /* 0x0000000248487824 */ /* 0x000fe200078e024d */
[----:B------:R-:W-:Y:S01]  /*b7f0*/  STL.64 [R1+0x1420], R104 ;  /* 0x0014206801007387 */ /* 0x000fe20000100a00 */
[----:B------:R-:W4:Y:S02]  /*b800*/  LDC R71, c[0x0][0x3d8] ;  /* 0x0000f600ff477b82 */ /* 0x000f240000000800 */
[----:B------:R-:W-:Y:S01]  /*b810*/  IMAD R73, R73, 0x2, R72 ;  /* 0x0000000249497824 */ /* 0x000fe200078e0248 */
[----:B------:R-:W-:Y:S04]  /*b820*/  STL.64 [R1+0x1418], R100 ;  /* 0x0014186401007387 */ /* 0x000fe80000100a00 */
[----:B------:R-:W-:Y:S01]  /*b830*/  LEA R74, R74, R73, 0x1 ;  /* 0x000000494a4a7211 */ /* 0x000fe200078e08ff */
[----:B------:R-:W2:Y:S01]  /*b840*/  LDC R66, c[0x0][0x3d8] ;  /* 0x0000f600ff427b82 */ /* 0x000ea20000000800 */
[----:B------:R-:W-:Y:S03]  /*b850*/  STL.64 [R1+0x1410], R98 ;  /* 0x0014106201007387 */ /* 0x000fe60000100a00 */
[----:B0-----:R-:W-:Y:S01]  /*b860*/  IMAD R69, R69, 0x2, R74 ;  /* 0x0000000245457824 */ /* 0x001fe200078e024a */
[----:B------:R-:W-:Y:S03]  /*b870*/  STL.64 [R1+0x1408], R96 ;  /* 0x0014086001007387 */ /* 0x000fe60000100a00 */
[----:B------:R-:W0:Y:S01]  /*b880*/  LDC R67, c[0x0][0x3d8] ;  /* 0x0000f600ff437b82 */ /* 0x000e220000000800 */
[----:B-1----:R-:W-:Y:S01]  /*b890*/  IMAD R70, R70, 0x2, R69 ;  /* 0x0000000246467824 */ /* 0x002fe200078e0245 */
[----:B------:R-:W-:Y:S04]  /*b8a0*/  STL.64 [R1+0x1400], R94 ;  /* 0x0014005e01007387 */ /* 0x000fe80000100a00 */
[----:B------:R-:W-:Y:S02]  /*b8b0*/  STL.64 [R1+0x13f8], R92 ;  /* 0x0013f85c01007387 */ /* 0x000fe40000100a00 */
[----:B------:R-:W1:Y:S01]  /*b8c0*/  LDC R68, c[0x0][0x3d8] ;  /* 0x0000f600ff447b82 */ /* 0x000e620000000800 */
[----:B----4-:R-:W-:Y:S01]  /*b8d0*/  LEA R71, R71, R70, 0x1 ;  /* 0x0000004647477211 */ /* 0x010fe200078e08ff */
[----:B------:R-:W-:Y:S04]  /*b8e0*/  STL.64 [R1+0x13f0], R90 ;  /* 0x0013f05a01007387 */ /* 0x000fe80000100a00 */
[----:B------:R-:W-:Y:S02]  /*b8f0*/  STL.64 [R1+0x13e8], R88 ;  /* 0x0013e85801007387 */ /* 0x000fe40000100a00 */
[----:B------:R-:W4:Y:S01]  /*b900*/  LDC R63, c[0x0][0x3d8] ;  /* 0x0000f600ff3f7b82 */ /* 0x000f220000000800 */
[----:B--2---:R-:W-:Y:S01]  /*b910*/  IMAD R66, R66, 0x2, R71 ;  /* 0x0000000242427824 */ /* 0x004fe200078e0247 */
[----:B------:R2:W-:Y:S04]  /*b920*/  STL.64 [R1+0x13e0], R86 ;  /* 0x0013e05601007387 */ /* 0x0005e80000100a00 */
[----:B------:R0:W-:Y:S02]  /*b930*/  STL.64 [R1+0x13d8], R84 ;  /* 0x0013d85401007387 */ /* 0x0001e40000100a00 */
[----:B------:R-:W4:Y:S01]  /*b940*/  LDC R64, c[0x0][0x3d8] ;  /* 0x0000f600ff407b82 */ /* 0x000f220000000800 */
[----:B0-----:R-:W-:Y:S01]  /*b950*/  IMAD R67, R67, 0x2, R66 ;  /* 0x0000000243437824 */ /* 0x001fe200078e0242 */
[----:B------:R-:W-:Y:S04]  /*b960*/  STL.64 [R1+0x13d0], R82 ;  /* 0x0013d05201007387 */ /* 0x000fe80000100a00 */
[----:B------:R-:W-:Y:S01]  /*b970*/  STL.64 [R1+0x13c8], R80 ;  /* 0x0013c85001007387 */ /* 0x000fe20000100a00 */
[-C--:B--2---:R-:W-:Y:S01]  /*b980*/  LEA R86, P3, R152, R148.reuse, 0x1 ;  /* 0x0000009498567211 */ /* 0x084fe200078608ff */
[----:B------:R-:W0:Y:S01]  /*b990*/  LDC R65, c[0x0][0x3d8] ;  /* 0x0000f600ff417b82 */ /* 0x000e220000000800 */
[----:B-1----:R-:W-:Y:S01]  /*b9a0*/  LEA R68, R68, R67, 0x1 ;  /* 0x0000004344447211 */ /* 0x002fe200078e08ff */
[----:B------:R-:W-:Y:S01]  /*b9b0*/  STL [R1+0x105c], R142 ;  /* 0x00105c8e01007387 */ /* 0x000fe20000100800 */
[----:B------:R-:W-:-:S02]  /*b9c0*/  LEA R84, P1, R197, R148, 0x1 ;  /* 0x00000094c5547211 */ /* 0x000fc400078208ff */
[-C--:B------:R-:W-:Y:S01]  /*b9d0*/  LEA.HI.X.SX32 R87, R152, R0.reuse, 0x1, P3 ;  /* 0x0000000098577211 */ /* 0x080fe200018f0eff */
[----:B------:R-:W-:Y:S01]  /*b9e0*/  STL [R1+0x1058], R141 ;  /* 0x0010588d01007387 */ /* 0x000fe20000100800 */
[----:B------:R-:W-:Y:S01]  /*b9f0*/  LEA.HI.X.SX32 R85, R197, R0, 0x1, P1 ;  /* 0x00000000c5557211 */ /* 0x000fe200008f0eff */
[----:B------:R-:W1:Y:S01]  /*ba00*/  LDC R60, c[0x0][0x3d8] ;  /* 0x0000f600ff3c7b82 */ /* 0x000e620000000800 */
[----:B----4-:R-:W-:Y:S01]  /*ba10*/  IMAD R63, R63, 0x2, R68 ;  /* 0x000000023f3f7824 */ /* 0x010fe200078e0244 */
[----:B------:R2:W-:Y:S01]  /*ba20*/  STL [R1+0x1054], R140 ;  /* 0x0010548c01007387 */ /* 0x0005e20000100800 */
[CC--:B------:R-:W-:Y:S02]  /*ba30*/  LEA R92, P1, R151.reuse, R148.reuse, 0x1 ;  /* 0x00000094975c7211 */ /* 0x0c0fe400078208ff */
[----:B------:R-:W-:Y:S01]  /*ba40*/  LEA R104, P3, R146, R148, 0x1 ;  /* 0x0000009492687211 */ /* 0x000fe200078608ff */
[----:B------:R-:W-:Y:S01]  /*ba50*/  STL [R1+0x1050], R138 ;  /* 0x0010508a01007387 */ /* 0x000fe20000100800 */
[-C--:B------:R-:W-:Y:S01]  /*ba60*/  LEA.HI.X.SX32 R93, R151, R0.reuse, 0x1, P1 ;  /* 0x00000000975d7211 */ /* 0x080fe200008f0eff */
[----:B------:R-:W4:Y:S01]  /*ba70*/  LDC R61, c[0x0][0x3d8] ;  /* 0x0000f600ff3d7b82 */ /* 0x000f220000000800 */
[----:B------:R-:W-:Y:S01]  /*ba80*/  IMAD R64, R64, 0x2, R63 ;  /* 0x0000000240407824 */ /* 0x000fe200078e023f */
[----:B------:R-:W-:Y:S01]  /*ba90*/  STL [R1+0x104c], R137 ;  /* 0x00104c8901007387 */ /* 0x000fe20000100800 */
[----:B------:R-:W-:-:S02]  /*baa0*/  LEA.HI.X.SX32 R105, R146, R0, 0x1, P3 ;  /* 0x0000000092697211 */ /* 0x000fc400018f0eff */
[-C--:B------:R-:W-:Y:S01]  /*bab0*/  LEA R100, P1, R153, R148.reuse, 0x1 ;  /* 0x0000009499647211 */ /* 0x080fe200078208ff */
[----:B------:R-:W-:Y:S01]  /*bac0*/  STL [R1+0x1048], R136 ;  /* 0x0010488801007387 */ /* 0x000fe20000100800 */
[----:B--2---:R-:W-:Y:S01]  /*bad0*/  LEA R140, P3, R157, R148, 0x1 ;  /* 0x000000949d8c7211 */ /* 0x004fe200078608ff */
[----:B------:R-:W2:Y:S01]  /*bae0*/  LDC R62, c[0x0][0x3d8] ;  /* 0x0000f600ff3e7b82 */ /* 0x000ea20000000800 */
[----:B0-----:R-:W-:Y:S01]  /*baf0*/  LEA R65, R65, R64, 0x1 ;  /* 0x0000004041417211 */ /* 0x001fe200078e08ff */
[----:B------:R-:W-:Y:S01]  /*bb00*/  STL [R1+0x1044], R135 ;  /* 0x0010448701007387 */ /* 0x000fe20000100800 */
[-C--:B------:R-:W-:Y:S02]  /*bb10*/  LEA.HI.X.SX32 R101, R153, R0.reuse, 0x1, P1 ;  /* 0x0000000099657211 */ /* 0x080fe400008f0eff */
[----:B------:R-:W-:Y:S01]  /*bb20*/  LEA.HI.X.SX32 R141, R157, R0, 0x1, P3 ;  /* 0x000000009d8d7211 */ /* 0x000fe200018f0eff */
[----:B------:R0:W-:Y:S01]  /*bb30*/  STL [R1+0x1040], R134 ;  /* 0x0010408601007387 */ /* 0x0001e20000100800 */
[----:B------:R-:W-:Y:S01]  /*bb40*/  LEA R88, P1, R158, R148, 0x1 ;  /* 0x000000949e587211 */ /* 0x000fe200078208ff */
[----:B------:R-:W2:Y:S01]  /*bb50*/  LDC R57, c[0x0][0x3d8] ;  /* 0x0000f600ff397b82 */ /* 0x000ea20000000800 */
[----:B-1----:R-:W-:Y:S01]  /*bb60*/  IMAD R60, R60, 0x2, R65 ;  /* 0x000000023c3c7824 */ /* 0x002fe200078e0241 */
[----:B------:R1:W-:Y:S01]  /*bb70*/  STL [R1+0x103c], R2 ;  /* 0x00103c0201007387 */ /* 0x0003e20000100800 */
[----:B------:R-:W-:-:S03]  /*bb80*/  LEA.HI.X.SX32 R89, R158, R0, 0x1, P1 ;  /* 0x000000009e597211 */ /* 0x000fc600008f0eff */
[----:B------:R-:W-:Y:S02]  /*bb90*/  STL [R1+0x1188], R197 ;  /* 0x001188c501007387 */ /* 0x000fe40000100800 */
[----:B------:R-:W1:Y:S01]  /*bba0*/  LDC R58, c[0x0][0x3d8] ;  /* 0x0000f600ff3a7b82 */ /* 0x000e620000000800 */
[----:B----4-:R-:W-:Y:S01]  /*bbb0*/  IMAD R61, R61, 0x2, R60 ;  /* 0x000000023d3d7824 */ /* 0x010fe200078e023c */
[C---:B0-----:R-:W-:Y:S01]  /*bbc0*/  LEA R134, P2, R131.reuse, R148, 0x1 ;  /* 0x0000009483867211 */ /* 0x041fe200078408ff */
[----:B------:R-:W-:Y:S03]  /*bbd0*/  STL [R1+0x11c8], R197 ;  /* 0x0011c8c501007387 */ /* 0x000fe60000100800 */
[----:B------:R-:W-:Y:S01]  /*bbe0*/  LEA.HI.X.SX32 R135, R131, R0, 0x1, P2 ;  /* 0x0000000083877211 */ /* 0x000fe200010f0eff */
[----:B------:R-:W-:Y:S01]  /*bbf0*/  STL [R1+0x1220], R197 ;  /* 0x001220c501007387 */ /* 0x000fe20000100800 */
[----:B------:R-:W0:Y:S01]  /*bc00*/  LDC R59, c[0x0][0x3d8] ;  /* 0x0000f600ff3b7b82 */ /* 0x000e220000000800 */
[----:B--2---:R-:W-:-:S02]  /*bc10*/  LEA R62, R62, R61, 0x1 ;  /* 0x0000003d3e3e7211 */ /* 0x004fc400078e08ff */
[C---:B------:R-:W-:Y:S01]  /*bc20*/  LEA R82, P2, R196.reuse, R148, 0x1 ;  /* 0x00000094c4527211 */ /* 0x040fe200078408ff */
[----:B------:R-:W-:Y:S03]  /*bc30*/  STL.64 [R1+0x670], R84 ;  /* 0x0006705401007387 */ /* 0x000fe60000100a00 */
[----:B------:R-:W-:Y:S01]  /*bc40*/  LEA.HI.X.SX32 R83, R196, R0, 0x1, P2 ;  /* 0x00000000c4537211 */ /* 0x000fe200010f0eff */
[----:B------:R-:W2:Y:S01]  /*bc50*/  LDC R54, c[0x0][0x3d8] ;  /* 0x0000f600ff367b82 */ /* 0x000ea20000000800 */
[----:B------:R-:W-:Y:S01]  /*bc60*/  IMAD R57, R57, 0x2, R62 ;  /* 0x0000000239397824 */ /* 0x000fe200078e023e */
[C---:B------:R-:W-:Y:S01]  /*bc70*/  LEA R136, P2, R195.reuse, R148, 0x1 ;  /* 0x00000094c3887211 */ /* 0x040fe200078408ff */
[----:B------:R-:W-:Y:S03]  /*bc80*/  STL.64 [R1+0x668], R134 ;  /* 0x0006688601007387 */ /* 0x000fe60000100a00 */
[----:B------:R-:W-:Y:S01]  /*bc90*/  LEA.HI.X.SX32 R137, R195, R0, 0x1, P2 ;  /* 0x00000000c3897211 */ /* 0x000fe200010f0eff */
[----:B------:R-:W-:Y:S01]  /*bca0*/  STL.64 [R1+0x660], R86 ;  /* 0x0006605601007387 */ /* 0x000fe20000100a00 */
[----:B------:R-:W4:Y:S01]  /*bcb0*/  LDC R55, c[0x0][0x3d8] ;  /* 0x0000f600ff377b82 */ /* 0x000f220000000800 */
[----:B-1----:R-:W-:-:S02]  /*bcc0*/  IMAD R58, R58, 0x2, R57 ;  /* 0x000000023a3a7824 */ /* 0x002fc400078e0239 */
[----:B------:R-:W-:Y:S04]  /*bcd0*/  STL.64 [R1+0x658], R92 ;  /* 0x0006585c01007387 */ /* 0x000fe80000100a00 */
[----:B------:R-:W-:Y:S01]  /*bce0*/  STL.64 [R1+0x650], R82 ;  /* 0x0006505201007387 */ /* 0x000fe20000100a00 */
[----:B------:R-:W1:Y:S01]  /*bcf0*/  LDC R56, c[0x0][0x3d8] ;  /* 0x0000f600ff387b82 */ /* 0x000e620000000800 */
[----:B0-----:R-:W-:Y:S02]  /*bd00*/  LEA R59, R59, R58, 0x1 ;  /* 0x0000003a3b3b7211 */ /* 0x001fe400078e08ff */
[----:B------:R-:W-:Y:S04]  /*bd10*/  STL.64 [R1+0x648], R104 ;  /* 0x0006486801007387 */ /* 0x000fe80000100a00 */
[----:B------:R-:W-:Y:S01]  /*bd20*/  STL.64 [R1+0x640], R100 ;  /* 0x0006406401007387 */ /* 0x000fe20000100a00 */
[----:B------:R-:W0:Y:S01]  /*bd30*/  LDC R51, c[0x0][0x3d8] ;  /* 0x0000f600ff337b82 */ /* 0x000e220000000800 */
[----:B--2---:R-:W-:-:S02]  /*bd40*/  IMAD R54, R54, 0x2, R59 ;  /* 0x0000000236367824 */ /* 0x004fc400078e023b */
[----:B------:R-:W-:Y:S04]  /*bd50*/  STL.64 [R1+0x638], R136 ;  /* 0x0006388801007387 */ /* 0x000fe80000100a00 */
[----:B------:R-:W-:Y:S01]  /*bd60*/  STL.64 [R1+0x630], R140 ;  /* 0x0006308c01007387 */ /* 0x000fe20000100a00 */
[----:B------:R-:W2:Y:S01]  /*bd70*/  LDC R52, c[0x0][0x3d8] ;  /* 0x0000f600ff347b82 */ /* 0x000ea20000000800 */
[----:B----4-:R-:W-:Y:S02]  /*bd80*/  IMAD R55, R55, 0x2, R54 ;  /* 0x0000000237377824 */ /* 0x010fe400078e0236 */
[----:B------:R-:W-:Y:S01]  /*bd90*/  STL.64 [R1+0x628], R88 ;  /* 0x0006285801007387 */ /* 0x000fe20000100a00 */
[----:B------:R-:W4:Y:S04]  /*bda0*/  S2R R2, SR_TID.X ;  /* 0x0000000000027919 */ /* 0x000f280000002100 */
[----:B------:R-:W3:Y:S01]  /*bdb0*/  LDC R53, c[0x0][0x3d8] ;  /* 0x0000f600ff357b82 */ /* 0x000ee20000000800 */
[----:B-1----:R-:W-:-:S07]  /*bdc0*/  LEA R56, R56, R55, 0x1 ;  /* 0x0000003738387211 */ /* 0x002fce00078e08ff */
[----:B------:R-:W1:Y:S01]  /*bdd0*/  LDC R48, c[0x0][0x3d8] ;  /* 0x0000f600ff307b82 */ /* 0x000e620000000800 */
[----:B0-----:R-:W-:-:S07]  /*bde0*/  IMAD R51, R51, 0x2, R56 ;  /* 0x0000000233337824 */ /* 0x001fce00078e0238 */
[----:B------:R-:W0:Y:S01]  /*bdf0*/  LDC R49, c[0x0][0x3d8] ;  /* 0x0000f600ff317b82 */ /* 0x000e220000000800 */
[----:B--2---:R-:W-:-:S07]  /*be00*/  IMAD R52, R52, 0x2, R51 ;  /* 0x0000000234347824 */ /* 0x004fce00078e0233 */
[----:B------:R-:W2:Y:S01]  /*be10*/  LDC R50, c[0x0][0x3d8] ;  /* 0x0000f600ff327b82 */ /* 0x000ea20000000800 */
[----:B---3--:R-:W-:Y:S02]  /*be20*/  LEA R53, R53, R52, 0x1 ;  /* 0x0000003435357211 */ /* 0x008fe400078e08ff */
[----:B----4-:R-:W-:-:S05]  /*be30*/  LOP3.LUT R198, R2, 0x1f, RZ, 0xc0, !PT ;  /* 0x0000001f02c67812 */ /* 0x010fca00078ec0ff */
[----:B------:R-:W3:Y:S01]  /*be40*/  LDC R45, c[0x0][0x3d8] ;  /* 0x0000f600ff2d7b82 */ /* 0x000ee20000000800 */
[----:B-1----:R-:W-:-:S07]  /*be50*/  IMAD R48, R48, 0x2, R53 ;  /* 0x0000000230307824 */ /* 0x002fce00078e0235 */
[----:B------:R-:W1:Y:S01]  /*be60*/  LDC R46, c[0x0][0x3d8] ;  /* 0x0000f600ff2e7b82 */ /* 0x000e620000000800 */
[----:B0-----:R-:W-:-:S07]  /*be70*/  IMAD R49, R49, 0x2, R48 ;  /* 0x0000000231317824 */ /* 0x001fce00078e0230 */
[----:B------:R-:W0:Y:S01]  /*be80*/  LDC R47, c[0x0][0x3d8] ;  /* 0x0000f600ff2f7b82 */ /* 0x000e220000000800 */
[----:B--2---:R-:W-:-:S07]  /*be90*/  LEA R50, R50, R49, 0x1 ;  /* 0x0000003132327211 */ /* 0x004fce00078e08ff */
[----:B------:R-:W2:Y:S01]  /*bea0*/  LDC R42, c[0x0][0x3d8] ;  /* 0x0000f600ff2a7b82 */ /* 0x000ea20000000800 */
[----:B---3--:R-:W-:-:S07]  /*beb0*/  IMAD R45, R45, 0x2, R50 ;  /* 0x000000022d2d7824 */ /* 0x008fce00078e0232 */
[----:B------:R-:W3:Y:S01]  /*bec0*/  LDC R43, c[0x0][0x3d8] ;  /* 0x0000f600ff2b7b82 */ /* 0x000ee20000000800 */
[----:B-1----:R-:W-:-:S07]  /*bed0*/  IMAD R46, R46, 0x2, R45 ;  /* 0x000000022e2e7824 */ /* 0x002fce00078e022d */
[----:B------:R-:W1:Y:S01]  /*bee0*/  LDC R44, c[0x0][0x3d8] ;  /* 0x0000f600ff2c7b82 */ /* 0x000e620000000800 */
[----:B0-----:R-:W-:-:S07]  /*bef0*/  LEA R47, R47, R46, 0x1 ;  /* 0x0000002e2f2f7211 */ /* 0x001fce00078e08ff */
[----:B------:R-:W0:Y:S01]  /*bf00*/  LDC R39, c[0x0][0x3d8] ;  /* 0x0000f600ff277b82 */ /* 0x000e220000000800 */
[----:B--2---:R-:W-:-:S07]  /*bf10*/  IMAD R42, R42, 0x2, R47 ;  /* 0x000000022a2a7824 */ /* 0x004fce00078e022f */
[----:B------:R-:W2:Y:S01]  /*bf20*/  LDC R40, c[0x0][0x3d8] ;  /* 0x0000f600ff287b82 */ /* 0x000ea20000000800 */
[----:B---3--:R-:W-:-:S07]  /*bf30*/  IMAD R43, R43, 0x2, R42 ;  /* 0x000000022b2b7824 */ /* 0x008fce00078e022a */
[----:B------:R-:W3:Y:S01]  /*bf40*/  LDC R41, c[0x0][0x3d8] ;  /* 0x0000f600ff297b82 */ /* 0x000ee20000000800 */
[----:B-1----:R-:W-:-:S05]  /*bf50*/  LEA R44, R44, R43, 0x1 ;  /* 0x0000002b2c2c7211 */ /* 0x002fca00078e08ff */
[----:B0-----:R-:W-:Y:S02]  /*bf60*/  IMAD R39, R39, 0x2, R44 ;  /* 0x0000000227277824 */ /* 0x001fe400078e022c */
[----:B------:R-:W0:Y:S02]  /*bf70*/  LDC R103, c[0x0][0x3d8] ;  /* 0x0000f600ff677b82 */ /* 0x000e240000000800 */
[----:B--2---:R-:W-:-:S06]  /*bf80*/  IMAD R40, R40, 0x2, R39 ;  /* 0x0000000228287824 */ /* 0x004fcc00078e0227 */
[----:B------:R-:W1:Y:S01]  /*bf90*/  LDC R102, c[0x0][0x3d8] ;  /* 0x0000f600ff667b82 */ /* 0x000e620000000800 */
[----:B---3--:R-:W-:-:S07]  /*bfa0*/  LEA R41, R41, R40, 0x1 ;  /* 0x0000002829297211 */ /* 0x008fce00078e08ff */
[----:B------:R-:W2:Y:S08]  /*bfb0*/  LDC R112, c[0x0][0x3d8] ;  /* 0x0000f600ff707b82 */ /* 0x000eb00000000800 */
[----:B------:R-:W3:Y:S08]  /*bfc0*/  LDC R111, c[0x0][0x3d8] ;  /* 0x0000f600ff6f7b82 */ /* 0x000ef00000000800 */
[----:B------:R-:W4:Y:S01]  /*bfd0*/  LDC R107, c[0x0][0x3d8] ;  /* 0x0000f600ff6b7b82 */ /* 0x000f220000000800 */
[----:B------:R-:W-:-:S07]  /*bfe0*/  R2UR UR4, R3 ;  /* 0x00000000030472ca */ /* 0x000fce00000e0000 */
[----:B------:R-:W0:Y:S06]  /*bff0*/  LDC R118, c[0x0][0x3d8] ;  /* 0x0000f600ff767b82 */ /* 0x000e2c0000000800 */
[----:B------:R-:W-:Y:S01]  /*c000*/  LDTM.16dp32bit_t0_t15.x32 R4, tmem[UR4] ;  /* 0x00000004000479ee */ /* 0x000fe20008a80000 */
[----:B------:R-:W1:Y:S01]  /*c010*/  LDTM.16dp32bit_t16_t31.x32 R4, tmem[UR4+0x20] ;  /* 0x00002004000479ee */ /* 0x000e620008aa0000 */
[----:B------:R-:W0:Y:S08]  /*c020*/  LDC R117, c[0x0][0x3d8] ;  /* 0x0000f600ff757b82 */ /* 0x000e300000000800 */
[----:B------:R-:W0:Y:S08]  /*c030*/  LDC R113, c[0x0][0x3d8] ;  /* 0x0000f600ff717b82 */ /* 0x000e300000000800 */
[----:B------:R-:W0:Y:S01]  /*c040*/  LDC R124, c[0x0][0x3d8] ;  /* 0x0000f600ff7c7b82 */ /* 0x000e220000000800 */
[-C--:B-1----:R-:W-:Y:S01]  /*c050*/  FMUL R36, R4, R222.reuse ;  /* 0x000000de04247220 */ /* 0x082fe20000400000 */
[-C--:B------:R-:W-:Y:S01]  /*c060*/  FMUL R37, R5, R222.reuse ;  /* 0x000000de05257220 */ /* 0x080fe20000400000 */
[-C--:B------:R-:W-:Y:S01]  /*c070*/  FMUL R38, R6, R222.reuse ;  /* 0x000000de06267220 */ /* 0x080fe20000400000 */
[-C--:B------:R-:W-:Y:S01]  /*c080*/  FMUL R187, R7, R222.reuse ;  /* 0x000000de07bb7220 */ /* 0x080fe20000400000 */
[----:B------:R-:W-:-:S03]  /*c090*/  FMUL R3, R8, R222 ;  /* 0x000000de08037220 */ /* 0x000fc60000400000 */
[----:B------:R-:W1:Y:S01]  /*c0a0*/  LDC R123, c[0x0][0x3d8] ;  /* 0x0000f600ff7b7b82 */ /* 0x000e620000000800 */
[----:B------:R-:W-:-:S04]  /*c0b0*/  FMNMX3 R36, R36, R37, R38, !PT ;  /* 0x0000002524247276 */ /* 0x000fc80007800026 */
[----:B------:R-:W-:-:S03]  /*c0c0*/  FMNMX3 R187, R36, R187, R3, !PT ;  /* 0x000000bb24bb7276 */ /* 0x000fc60007800003 */
[----:B------:R-:W0:Y:S08]  /*c0d0*/  LDC R36, c[0x0][0x3d8] ;  /* 0x0000f600ff247b82 */ /* 0x000e300000000800 */
[----:B------:R-:W1:Y:S08]  /*c0e0*/  LDC R37, c[0x0][0x3d8] ;  /* 0x0000f600ff257b82 */ /* 0x000e700000000800 */
[----:B------:R-:W2:Y:S08]  /*c0f0*/  LDC R38, c[0x0][0x3d8] ;  /* 0x0000f600ff267b82 */ /* 0x000eb00000000800 */
[----:B------:R-:W3:Y:S01]  /*c100*/  LDC R3, c[0x0][0x3d8] ;  /* 0x0000f600ff037b82 */ /* 0x000ee20000000800 */
[----:B0-----:R-:W-:-:S04]  /*c110*/  IMAD R36, R36, 0x2, R41 ;  /* 0x0000000224247824 */ /* 0x001fc800078e0229 */
[----:B-1----:R-:W-:-:S03]  /*c120*/  IMAD R37, R37, 0x2, R36 ;  /* 0x0000000225257824 */ /* 0x002fc600078e0224 */
[----:B------:R-:W0:Y:S02]  /*c130*/  LDC R119, c[0x0][0x3d8] ;  /* 0x0000f600ff777b82 */ /* 0x000e240000000800 */
[----:B--2---:R-:W-:-:S06]  /*c140*/  LEA R38, R38, R37, 0x1 ;  /* 0x0000002526267211 */ /* 0x004fcc00078e08ff */
[----:B------:R-:W1:Y:S01]  /*c150*/  LDC R130, c[0x0][0x3d8] ;  /* 0x0000f600ff827b82 */ /* 0x000e620000000800 */
[----:B------:R-:W-:-:S04]  /*c160*/  IMAD R103, R103, 0x2, R38 ;  /* 0x0000000267677824 */ /* 0x000fc800078e0226 */
[----:B------:R-:W-:-:S03]  /*c170*/  IMAD R102, R102, 0x2, R103 ;  /* 0x0000000266667824 */ /* 0x000fc600078e0267 */
[----:B------:R-:W2:Y:S02]  /*c180*/  LDC R129, c[0x0][0x3d8] ;  /* 0x0000f600ff817b82 */ /* 0x000ea40000000800 */
[----:B---3--:R-:W-:-:S06]  /*c190*/  LEA R3, R3, R102, 0x1 ;  /* 0x0000006603037211 */ /* 0x008fcc00078e08ff */
[----:B------:R-:W3:Y:S01]  /*c1a0*/  LDC R125, c[0x0][0x3d8] ;  /* 0x0000f600ff7d7b82 */ /* 0x000ee20000000800 */
[----:B------:R-:W-:-:S04]  /*c1b0*/  IMAD R112, R112, 0x2, R3 ;  /* 0x0000000270707824 */ /* 0x000fc800078e0203 */
[----:B------:R-:W-:-:S03]  /*c1c0*/  IMAD R111, R111, 0x2, R112 ;  /* 0x000000026f6f7824 */ /* 0x000fc600078e0270 */
[----:B------:R-:W3:Y:S02]  /*c1d0*/  LDC R145, c[0x0][0x3d8] ;  /* 0x0000f600ff917b82 */ /* 0x000ee40000000800 */
[----:B----4-:R-:W-:-:S05]  /*c1e0*/  LEA R107, R107, R111, 0x1 ;  /* 0x0000006f6b6b7211 */ /* 0x010fca00078e08ff */
[----:B------:R-:W-:Y:S01]  /*c1f0*/  IMAD R118, R118, 0x2, R107 ;  /* 0x0000000276767824 */ /* 0x000fe200078e026b */
[----:B------:R-:W4:Y:S03]  /*c200*/  LDC R144, c[0x0][0x3d8] ;  /* 0x0000f600ff907b82 */ /* 0x000f260000000800 */
[----:B------:R-:W-:-:S05]  /*c210*/  IMAD R117, R117, 0x2, R118 ;  /* 0x0000000275757824 */ /* 0x000fca00078e0276 */
[----:B------:R-:W-:Y:S01]  /*c220*/  LEA R113, R113, R117, 0x1 ;  /* 0x0000007571717211 */ /* 0x000fe200078e08ff */
[----:B------:R-:W4:Y:S04]  /*c230*/  LDC R199, c[0x0][0x3d8] ;  /* 0x0000f600ffc77b82 */ /* 0x000f280000000800 */
[----:B------:R-:W-:-:S04]  /*c240*/  IMAD R124, R124, 0x2, R113 ;  /* 0x000000027c7c7824 */ /* 0x000fc800078e0271 */
[----:B------:R-:W-:Y:S01]  /*c250*/  IMAD R123, R123, 0x2, R124 ;  /* 0x000000027b7b7824 */ /* 0x000fe200078e027c */
[----:B------:R-:W4:Y:S04]  /*c260*/  LDC R200, c[0x0][0x3d8] ;  /* 0x0000f600ffc87b82 */ /* 0x000f280000000800 */
[----:B0-----:R-:W-:-:S04]  /*c270*/  LEA R119, R119, R123, 0x1 ;  /* 0x0000007b77777211 */ /* 0x001fc800078e08ff */
[----:B------:R-:W0:Y:S01]  /*c280*/  LDC R201, c[0x0][0x3d8] ;  /* 0x0000f600ffc97b82 */ /* 0x000e220000000800 */
[----:B-1----:R-:W-:-:S04]  /*c290*/  IMAD R130, R130, 0x2, R119 ;  /* 0x0000000282827824 */ /* 0x002fc800078e0277 */
[----:B--2---:R-:W-:-:S03]  /*c2a0*/  IMAD R129, R129, 0x2, R130 ;  /* 0x0000000281817824 */ /* 0x004fc600078e0282 */
[----:B------:R-:W1:Y:S02]  /*c2b0*/  LDC R202, c[0x0][0x3d8] ;  /* 0x0000f600ffca7b82 */ /* 0x000e640000000800 */
[----:B---3--:R-:W-:-:S05]  /*c2c0*/  LEA R125, R125, R129, 0x1 ;  /* 0x000000817d7d7211 */ /* 0x008fca00078e08ff */
[----:B------:R-:W-:Y:S01]  /*c2d0*/  IMAD R145, R145, 0x2, R125 ;  /* 0x0000000291917824 */ /* 0x000fe200078e027d */
[----:B------:R-:W2:Y:S03]  /*c2e0*/  LDC R203, c[0x0][0x3d8] ;  /* 0x0000f600ffcb7b82 */ /* 0x000ea60000000800 */
[----:B----4-:R-:W-:-:S05]  /*c2f0*/  IMAD R144, R144, 0x2, R145 ;  /* 0x0000000290907824 */ /* 0x010fca00078e0291 */
[----:B------:R-:W3:Y:S01]  /*c300*/  LDC R204, c[0x0][0x3d8] ;  /* 0x0000f600ffcc7b82 */ /* 0x000ee20000000800 */
[----:B------:R-:W-:-:S05]  /*c310*/  LEA R131, R199, R144, 0x1 ;  /* 0x00000090c7837211 */ /* 0x000fca00078e08ff */
[----:B------:R-:W-:Y:S01]  /*c320*/  IMAD R152, R200, 0x2, R131 ;  /* 0x00000002c8987824 */ /* 0x000fe200078e0283 */
[C---:B------:R-:W-:Y:S01]  /*c330*/  LEA R200, P2, R194.reuse, R148, 0x1 ;  /* 0x00000094c2c87211 */ /* 0x040fe200078408ff */
[----:B------:R-:W4:Y:S02]  /*c340*/  LDC R205, c[0x0][0x3d8] ;  /* 0x0000f600ffcd7b82 */ /* 0x000f240000000800 */
[----:B0-----:R-:W-:Y:S01]  /*c350*/  IMAD R151, R201, 0x2, R152 ;  /* 0x00000002c9977824 */ /* 0x001fe200078e0298 */
[----:B------:R-:W-:Y:S02]  /*c360*/  LEA.HI.X.SX32 R201, R194, R0, 0x1, P2 ;  /* 0x00000000c2c97211 */ /* 0x000fe400010f0eff */
[-C--:B------:R-:W-:Y:S02]  /*c370*/  LEA R194, P1, R163, R148.reuse, 0x1 ;  /* 0x00000094a3c27211 */ /* 0x080fe400078208ff */
[----:B-1----:R-:W-:Y:S01]  /*c380*/  LEA R146, R202, R151, 0x1 ;  /* 0x00000097ca927211 */ /* 0x002fe200078e08ff */
[----:B------:R-:W0:Y:S01]  /*c390*/  LDC R206, c[0x0][0x3d8] ;  /* 0x0000f600ffce7b82 */ /* 0x000e220000000800 */
[----:B------:R-:W-:Y:S01]  /*c3a0*/  LEA R202, P3, R159, R148, 0x1 ;  /* 0x000000949fca7211 */ /* 0x000fe200078608ff */
[----:B------:R-:W-:Y:S01]  /*c3b0*/  STL.64 [R1+0x620], R200 ;  /* 0x000620c801007387 */ /* 0x000fe20000100a00 */
[-C--:B------:R-:W-:Y:S01]  /*c3c0*/  LEA.HI.X.SX32 R195, R163, R0.reuse, 0x1, P1 ;  /* 0x00000000a3c37211 */ /* 0x080fe200008f0eff */
[----:B--2---:R-:W-:Y:S01]  /*c3d0*/  IMAD R153, R203, 0x2, R146 ;  /* 0x00000002cb997824 */ /* 0x004fe200078e0292 */
[----:B------:R-:W-:-:S02]  /*c3e0*/  LEA.HI.X.SX32 R203, R159, R0, 0x1, P3 ;  /* 0x000000009fcb7211 */ /* 0x000fc400018f0eff */
[-C--:B------:R-:W-:Y:S01]  /*c3f0*/  LEA R80, P3, R164, R148.reuse, 0x1 ;  /* 0x00000094a4507211 */ /* 0x080fe200078608ff */
[----:B------:R-:W1:Y:S01]  /*c400*/  LDC R207, c[0x0][0x3d8] ;  /* 0x0000f600ffcf7b82 */ /* 0x000e620000000800 */
[----:B---3--:R-:W-:Y:S01]  /*c410*/  IMAD R157, R204, 0x2, R153 ;  /* 0x00000002cc9d7824 */ /* 0x008fe200078e0299 */
[----:B------:R-:W-:Y:S01]  /*c420*/  LEA R204, P2, R193, R148, 0x1 ;  /* 0x00000094c1cc7211 */ /* 0x000fe200078408ff */
[----:B------:R-:W-:Y:S04]  /*c430*/  STL.64 [R1+0x618], R202 ;  /* 0x000618ca01007387 */ /* 0x000fe80000100a00 */
[----:B------:R2:W-:Y:S01]  /*c440*/  STL [R1+0x600], R80 ;  /* 0x0006005001007387 */ /* 0x0005e20000100800 */
[----:B------:R-:W3:Y:S01]  /*c450*/  LDC R208, c[0x0][0x3d8] ;  /* 0x0000f600ffd07b82 */ /* 0x000ee20000000800 */
[----:B----4-:R-:W-:-:S02]  /*c460*/  LEA R158, R205, R157, 0x1 ;  /* 0x0000009dcd9e7211 */ /* 0x010fc400078e08ff */
[----:B------:R-:W-:Y:S01]  /*c470*/  LEA.HI.X.SX32 R205, R193, R0, 0x1, P2 ;  /* 0x00000000c1cd7211 */ /* 0x000fe200010f0eff */
[----:B------:R-:W-:Y:S01]  /*c480*/  STL.64 [R1+0x610], R194 ;  /* 0x000610c201007387 */ /* 0x000fe20000100a00 */
[----:B------:R-:W-:Y:S01]  /*c490*/  LEA R108, P2, R192, R148, 0x1 ;  /* 0x00000094c06c7211 */ /* 0x000fe200078408ff */
[----:B------:R-:W-:Y:S02]  /*c4a0*/  IMAD.MOV.U32 R193, RZ, RZ, R85 ;  /* 0x000000ffffc17224 */ /* 0x000fe400078e0055 */
[----:B------:R-:W4:Y:S01]  /*c4b0*/  LDC R209, c[0x0][0x3d8] ;  /* 0x0000f600ffd17b82 */ /* 0x000f220000000800 */
[----:B0-----:R-:W-:Y:S01]  /*c4c0*/  IMAD R159, R206, 0x2, R158 ;  /* 0x00000002ce9f7824 */ /* 0x001fe200078e029e */
[----:B------:R-:W-:Y:S01]  /*c4d0*/  MOV R206, R80 ;  /* 0x0000005000ce7202 */ /* 0x000fe20000000f00 */
[----:B------:R-:W-:Y:S01]  /*c4e0*/  IMAD.MOV.U32 R206, RZ, RZ, R80 ;  /* 0x000000ffffce7224 */ /* 0x000fe200078e0050 */
[----:B--2---:R-:W-:Y:S01]  /*c4f0*/  LEA R80, P1, R165, R148, 0x1 ;  /* 0x00000094a5507211 */ /* 0x004fe200078208ff */
[----:B------:R-:W-:Y:S01]  /*c500*/  STL.64 [R1+0x608], R204 ;  /* 0x000608cc01007387 */ /* 0x000fe20000100a00 */
[----:B------:R-:W-:Y:S01]  /*c510*/  LEA.HI.X.SX32 R109, R192, R0, 0x1, P2 ;  /* 0x00000000c06d7211 */ /* 0x000fe200010f0eff */
[----:B------:R-:W-:Y:S01]  /*c520*/  IMAD.MOV.U32 R192, RZ, RZ, R84 ;  /* 0x000000ffffc07224 */ /* 0x000fe200078e0054 */
[----:B------:R-:W0:Y:S01]  /*c530*/  LDC R210, c[0x0][0x3d8] ;  /* 0x0000f600ffd27b82 */ /* 0x000e220000000800 */
[----:B-1----:R-:W-:Y:S01]  /*c540*/  IMAD R163, R207, 0x2, R159 ;  /* 0x00000002cfa37824 */ /* 0x002fe200078e029f */
[----:B------:R-:W-:Y:S01]  /*c550*/  LEA R90, P2, R191, R148, 0x1 ;  /* 0x00000094bf5a7211 */ /* 0x000fe200078408ff */
[----:B------:R-:W-:Y:S01]  /*c560*/  IMAD.MOV.U32 R207, RZ, RZ, R81 ;  /* 0x000000ffffcf7224 */ /* 0x000fe200078e0051 */
[----:B------:R-:W-:-:S02]  /*c570*/  LEA.HI.X.SX32 R207, R164, R0, 0x1, P3 ;  /* 0x00000000a4cf7211 */ /* 0x000fc400018f0eff */
[----:B------:R-:W-:Y:S02]  /*c580*/  LEA R94, P3, R169, R148, 0x1 ;  /* 0x00000094a95e7211 */ /* 0x000fe400078608ff */
[----:B------:R-:W1:Y:S01]  /*c590*/  LDC R211, c[0x0][0x3d8] ;  /* 0x0000f600ffd37b82 */ /* 0x000e620000000800 */
[----:B---3--:R-:W-:Y:S01]  /*c5a0*/  LEA R164, R208, R163, 0x1 ;  /* 0x000000a3d0a47211 */ /* 0x008fe200078e08ff */
[----:B------:R-:W-:Y:S01]  /*c5b0*/  STL [R1+0x604], R207 ;  /* 0x000604cf01007387 */ /* 0x000fe20000100800 */
[----:B------:R-:W-:Y:S02]  /*c5c0*/  LEA.HI.X.SX32 R81, R165, R0, 0x1, P1 ;  /* 0x00000000a5517211 */ /* 0x000fe400008f0eff */
[----:B------:R-:W-:Y:S01]  /*c5d0*/  LEA R208, P1, R170, R148, 0x1 ;  /* 0x00000094aad07211 */ /* 0x000fe200078208ff */
[----:B------:R2:W-:Y:S01]  /*c5e0*/  STL.64 [R1+0x5f0], R108 ;  /* 0x0005f06c01007387 */ /* 0x0005e20000100a00 */
[----:B------:R-:W-:Y:S01]  /*c5f0*/  LEA.HI.X.SX32 R95, R169, R0, 0x1, P3 ;  /* 0x00000000a95f7211 */ /* 0x000fe200018f0eff */
[----:B------:R-:W3:Y:S01]  /*c600*/  LDC R212, c[0x0][0x3d8] ;  /* 0x0000f600ffd47b82 */ /* 0x000ee20000000800 */
[----:B----4-:R-:W-:Y:S01]  /*c610*/  LEA R165, R209, R164, 0x1 ;  /* 0x000000a4d1a57211 */ /* 0x010fe200078e08ff */
[----:B------:R-:W-:Y:S01]  /*c620*/  STL.64 [R1+0x5f8], R80 ;  /* 0x0005f85001007387 */ /* 0x000fe20000100a00 */
[----:B------:R-:W-:-:S02]  /*c630*/  LEA R84, P3, R171, R148, 0x1 ;  /* 0x00000094ab547211 */ /* 0x000fc400078608ff */
[-C--:B------:R-:W-:Y:S01]  /*c640*/  LEA.HI.X.SX32 R91, R191, R0.reuse, 0x1, P2 ;  /* 0x00000000bf5b7211 */ /* 0x080fe200010f0eff */
[----:B------:R-:W-:Y:S01]  /*c650*/  STL.64 [R1+0x5e8], R94 ;  /* 0x0005e85e01007387 */ /* 0x000fe20000100a00 */
[----:B------:R-:W-:Y:S01]  /*c660*/  LEA.HI.X.SX32 R209, R170, R0, 0x1, P1 ;  /* 0x00000000aad17211 */ /* 0x000fe200008f0eff */
[----:B------:R-:W4:Y:S01]  /*c670*/  LDC R213, c[0x0][0x3d8] ;  /* 0x0000f600ffd57b82 */ /* 0x000f220000000800 */
[----:B0-----:R-:W-:Y:S01]  /*c680*/  IMAD R169, R210, 0x2, R165 ;  /* 0x00000002d2a97824 */ /* 0x001fe200078e02a5 */
[----:B------:R-:W-:Y:S01]  /*c690*/  MOV R210, R82 ;  /* 0x0000005200d27202 */ /* 0x000fe20000000f00 */
[----:B------:R-:W-:Y:S01]  /*c6a0*/  IMAD.MOV.U32 R191, RZ, RZ, R109 ;  /* 0x000000ffffbf7224 */ /* 0x000fe200078e006d */
[-C--:B------:R-:W-:Y:S01]  /*c6b0*/  LEA R98, P2, R190, R148.reuse, 0x1 ;  /* 0x00000094be627211 */ /* 0x080fe200078408ff */
[----:B------:R-:W-:Y:S01]  /*c6c0*/  STL.64 [R1+0x5e0], R208 ;  /* 0x0005e0d001007387 */ /* 0x000fe20000100a00 */
[----:B------:R-:W-:Y:S02]  /*c6d0*/  LEA R82, P1, R175, R148, 0x1 ;  /* 0x00000094af527211 */ /* 0x000fe400078208ff */
[----:B------:R-:W0:Y:S01]  /*c6e0*/  LDC R214, c[0x0][0x3d8] ;  /* 0x0000f600ffd67b82 */ /* 0x000e220000000800 */
[----:B------:R-:W-:Y:S01]  /*c6f0*/  LEA.HI.X.SX32 R85, R171, R0, 0x1, P3 ;  /* 0x00000000ab557211 */ /* 0x000fe200018f0eff */
[----:B-1----:R-:W-:Y:S01]  /*c700*/  IMAD R170, R211, 0x2, R169 ;  /* 0x00000002d3aa7824 */ /* 0x002fe200078e02a9 */
[----:B------:R-:W-:Y:S01]  /*c710*/  LEA R96, P3, R176, R148, 0x1 ;  /* 0x00000094b0607211 */ /* 0x000fe200078608ff */
[----:B------:R-:W-:Y:S01]  /*c720*/  IMAD.MOV.U32 R211, RZ, RZ, R83 ;  /* 0x000000ffffd37224 */ /* 0x000fe200078e0053 */
[-C--:B------:R-:W-:Y:S01]  /*c730*/  LEA.HI.X.SX32 R99, R190, R0.reuse, 0x1, P2 ;  /* 0x00000000be637211 */ /* 0x080fe200010f0eff */
[----:B------:R-:W-:Y:S01]  /*c740*/  STL.64 [R1+0x5d8], R90 ;  /* 0x0005d85a01007387 */ /* 0x000fe20000100a00 */
[----:B------:R-:W-:Y:S01]  /*c750*/  LEA.HI.X.SX32 R83, R175, R0, 0x1, P1 ;  /* 0x00000000af537211 */ /* 0x000fe200008f0eff */
[----:B------:R-:W1:Y:S01]  /*c760*/  LDC R215, c[0x0][0x3d8] ;  /* 0x0000f600ffd77b82 */ /* 0x000e620000000800 */
[----:B------:R-:W-:Y:S01]  /*c770*/  MOV R190, R108 ;  /* 0x0000006c00be7202 */ /* 0x000fe20000000f00 */
[----:B---3--:R-:W-:Y:S01]  /*c780*/  IMAD R171, R212, 0x2, R170 ;  /* 0x00000002d4ab7824 */ /* 0x008fe200078e02aa */
[----:B--2---:R-:W-:Y:S01]  /*c790*/  LEA R108, P1, R177, R148, 0x1 ;  /* 0x00000094b16c7211 */ /* 0x004fe200078208ff */
[----:B------:R-:W-:Y:S01]  /*c7a0*/  STL.64 [R1+0x5d0], R84 ;  /* 0x0005d05401007387 */ /* 0x000fe20000100a00 */
[----:B------:R-:W-:-:S02]  /*c7b0*/  LEA.HI.X.SX32 R97, R176, R0, 0x1, P3 ;  /* 0x00000000b0617211 */ /* 0x000fc400018f0eff */
[----:B------:R-:W-:Y:S01]  /*c7c0*/  LEA R212, P2, R189, R148, 0x1 ;  /* 0x00000094bdd47211 */ /* 0x000fe200078408ff */
[----:B------:R-:W2:Y:S01]  /*c7d0*/  LDC R216, c[0x0][0x3d8] ;  /* 0x0000f600ffd87b82 */ /* 0x000ea20000000800 */
[----:B------:R-:W-:Y:S01]  /*c7e0*/  STL.64 [R1+0x5c8], R82 ;  /* 0x0005c85201007387 */ /* 0x000fe20000100a00 */
[-C--:B------:R-:W-:Y:S01]  /*c7f0*/  LEA.HI.X.SX32 R109, R177, R0.reuse, 0x1, P1 ;  /* 0x00000000b16d7211 */ /* 0x080fe200008f0eff */
[----:B----4-:R-:W-:Y:S01]  /*c800*/  IMAD R175, R213, 0x2, R171 ;  /* 0x00000002d5af7824 */ /* 0x010fe200078e02ab */
[----:B------:R-:W-:Y:S01]  /*c810*/  LEA.HI.X.SX32 R213, R189, R0, 0x1, P2 ;  /* 0x00000000bdd57211 */ /* 0x000fe200010f0eff */
[----:B------:R-:W-:Y:S03]  /*c820*/  STL.64 [R1+0x5c0], R98 ;  /* 0x0005c06201007387 */ /* 0x000fe60000100a00 */
[----:B------:R-:W3:Y:S01]  /*c830*/  LDC R217, c[0x0][0x3d8] ;  /* 0x0000f600ffd97b82 */ /* 0x000ee20000000800 */
[----:B------:R4:W-:Y:S01]  /*c840*/  STL.64 [R1+0x5b8], R96 ;  /* 0x0005b86001007387 */ /* 0x0009e20000100a00 */
[----:B0-----:R-:W-:-:S03]  /*c850*/  LEA R176, R214, R175, 0x1 ;  /* 0x000000afd6b07211 */ /* 0x001fc600078e08ff */
[----:B------:R0:W-:Y:S01]  /*c860*/  STL.64 [R1+0x5b0], R108 ;  /* 0x0005b06c01007387 */ /* 0x0001e20000100a00 */
[----:B------:R-:W-:Y:S02]  /*c870*/  IMAD.MOV.U32 R214, RZ, RZ, R100 ;  /* 0x000000ffffd67224 */ /* 0x000fe400078e0064 */
[----:B------:R-:W3:Y:S01]  /*c880*/  LDC R218, c[0x0][0x3d8] ;  /* 0x0000f600ffda7b82 */ /* 0x000ee20000000800 */
[----:B----4-:R-:W-:-:S07]  /*c890*/  LEA R96, P3, R181, R148, 0x1 ;  /* 0x00000094b5607211 */ /* 0x010fce00078608ff */
[----:B------:R-:W4:Y:S01]  /*c8a0*/  LDC R219, c[0x0][0x3d8] ;  /* 0x0000f600ffdb7b82 */ /* 0x000f220000000800 */
[----:B0-----:R-:W4:Y:S01]  /*c8b0*/  LDL.LU.64 R108, [R1+0x1428] ;  /* 0x00142800016c7983 */ /* 0x001f220000300a00 */
[----:B------:R-:W-:-:S03]  /*c8c0*/  LEA.HI.X.SX32 R97, R181, R0, 0x1, P3 ;  /* 0x00000000b5617211 */ /* 0x000fc600018f0eff */
[----:B------:R0:W-:Y:S01]  /*c8d0*/  STL.64 [R1+0x5a8], R212 ;  /* 0x0005a8d401007387 */ /* 0x0001e20000100a00 */
[----:B------:R-:W-:Y:S02]  /*c8e0*/  LEA R100, P2, R188, R148, 0x1 ;  /* 0x00000094bc647211 */ /* 0x000fe400078408ff */
[----:B-1----:R-:W-:Y:S01]  /*c8f0*/  LEA R177, R215, R176, 0x1 ;  /* 0x000000b0d7b17211 */ /* 0x002fe200078e08ff */
[----:B------:R1:W-:Y:S01]  /*c900*/  STL.64 [R1+0x5a0], R96 ;  /* 0x0005a06001007387 */ /* 0x0003e20000100a00 */
[----:B------:R-:W-:Y:S01]  /*c910*/  IMAD.MOV.U32 R215, RZ, RZ, R101 ;  /* 0x000000ffffd77224 */ /* 0x000fe200078e0065 */
[----:B------:R-:W4:Y:S01]  /*c920*/  LDC R220, c[0x0][0x3d8] ;  /* 0x0000f600ffdc7b82 */ /* 0x000f220000000800 */
[----:B0-----:R-:W-:Y:S01]  /*c930*/  IMAD.MOV.U32 R212, RZ, RZ, R104 ;  /* 0x000000ffffd47224 */ /* 0x001fe200078e0068 */
[----:B------:R-:W-:Y:S01]  /*c940*/  LEA R104, P1, R182, R148, 0x1 ;  /* 0x00000094b6687211 */ /* 0x000fe200078208ff */
[----:B------:R-:W-:-:S05]  /*c950*/  IMAD.MOV.U32 R213, RZ, RZ, R105 ;  /* 0x000000ffffd57224 */ /* 0x000fca00078e0069 */
[----:B------:R-:W0:Y:S01]  /*c960*/  LDC R221, c[0x0][0x3d8] ;  /* 0x0000f600ffdd7b82 */ /* 0x000e220000000800 */
[C---:B-1----:R-:W-:Y:S02]  /*c970*/  LEA R96, P3, R183.reuse, R148, 0x1 ;  /* 0x00000094b7607211 */ /* 0x042fe400078608ff */
[-C--:B------:R-:W-:Y:S02]  /*c980*/  LEA.HI.X.SX32 R105, R182, R0.reuse, 0x1, P1 ;  /* 0x00000000b6697211 */ /* 0x080fe400008f0eff */
[-C--:B------:R-:W-:Y:S02]  /*c990*/  LEA.HI.X.SX32 R101, R188, R0.reuse, 0x1, P2 ;  /* 0x00000000bc657211 */ /* 0x080fe400010f0eff */
[----:B------:R-:W-:Y:S01]  /*c9a0*/  LEA.HI.X.SX32 R97, R183, R0, 0x1, P3 ;  /* 0x00000000b7617211 */ /* 0x000fe200018f0eff */
[----:B------:R1:W-:Y:S01]  /*c9b0*/  STL.64 [R1+0x598], R104 ;  /* 0x0005986801007387 */ /* 0x0003e20000100a00 */
[----:B------:R-:W-:Y:S01]  /*c9c0*/  IMAD.MOV.U32 R188, RZ, RZ, R98 ;  /* 0x000000ffffbc7224 */ /* 0x000fe200078e0062 */
[----:B------:R-:W-:Y:S01]  /*c9d0*/  LEA R98, P1, R184, R148, 0x1 ;  /* 0x00000094b8627211 */ /* 0x000fe200078208ff */
[----:B------:R-:W-:Y:S01]  /*c9e0*/  IMAD.MOV.U32 R189, RZ, RZ, R99 ;  /* 0x000000ffffbd7224 */ /* 0x000fe200078e0063 */
[----:B--2---:R-:W-:Y:S01]  /*c9f0*/  LEA R181, R216, R177, 0x1 ;  /* 0x000000b1d8b57211 */ /* 0x004fe200078e08ff */
[----:B------:R-:W2:Y:S01]  /*ca00*/  LDC R224, c[0x0][0x3d8] ;  /* 0x0000f600ffe07b82 */ /* 0x000ea20000000800 */
[----:B------:R-:W-:Y:S01]  /*ca10*/  LEA.HI.X.SX32 R99, R184, R0, 0x1, P1 ;  /* 0x00000000b8637211 */ /* 0x000fe200008f0eff */
[----:B-1----:R-:W4:Y:S06]  /*ca20*/  LDL.LU.64 R104, [R1+0x1420] ;  /* 0x0014200001687983 */ /* 0x002f2c0000300a00 */
[----:B------:R-:W1:Y:S01]  /*ca30*/  LDC R225, c[0x0][0x3d8] ;  /* 0x0000f600ffe17b82 */ /* 0x000e620000000800 */
[----:B------:R0:W-:Y:S01]  /*ca40*/  STL.64 [R1+0x590], R100 ;  /* 0x0005906401007387 */ /* 0x0001e20000100a00 */
[----:B---3--:R-:W-:-:S02]  /*ca50*/  LEA R182, R217, R181, 0x1 ;  /* 0x000000b5d9b67211 */ /* 0x008fc400078e08ff */
[----:B------:R-:W-:-:S04]  /*ca60*/  LEA R216, P2, R186, R148, 0x1 ;  /* 0x00000094bad87211 */ /* 0x000fc800078408ff */
[----:B------:R-:W3:Y:S01]  /*ca70*/  LDC R226, c[0x0][0x3d8] ;  /* 0x0000f600ffe27b82 */ /* 0x000ee20000000800 */
[----:B0-----:R-:W4:Y:S07]  /*ca80*/  LDL.LU.64 R100, [R1+0x1418] ;  /* 0x0014180001647983 */ /* 0x001f2e0000300a00 */
[----:B------:R-:W0:Y:S01]  /*ca90*/  LDC R227, c[0x0][0x3d8] ;  /* 0x0000f600ffe37b82 */ /* 0x000e220000000800 */
[----:B------:R2:W-:Y:S01]  /*caa0*/  STL.64 [R1+0x588], R96 ;  /* 0x0005886001007387 */ /* 0x0005e20000100a00 */
[----:B------:R-:W-:-:S03]  /*cab0*/  IMAD R183, R218, 0x2, R182 ;  /* 0x00000002dab77824 */ /* 0x000fc600078e02b6 */
[----:B------:R2:W-:Y:S03]  /*cac0*/  STL.64 [R1+0x580], R98 ;  /* 0x0005806201007387 */ /* 0x0005e60000100a00 */
[----:B------:R-:W0:Y:S01]  /*cad0*/  LDC R228, c[0x0][0x3d8] ;  /* 0x0000f600ffe47b82 */ /* 0x000e220000000800 */
[----:B--2---:R-:W-:-:S07]  /*cae0*/  LEA R96, P3, R185, R148, 0x1 ;  /* 0x00000094b9607211 */ /* 0x004fce00078608ff */
[----:B------:R-:W2:Y:S01]  /*caf0*/  LDC R229, c[0x0][0x3d8] ;  /* 0x0000f600ffe57b82 */ /* 0x000ea20000000800 */
[-C--:B------:R-:W-:Y:S01]  /*cb00*/  LEA.HI.X.SX32 R97, R185, R0.reuse, 0x1, P3 ;  /* 0x00000000b9617211 */ /* 0x080fe200018f0eff */
[----:B------:R-:W4:Y:S01]  /*cb10*/  LDL.LU.64 R98, [R1+0x1410] ;  /* 0x0014100001627983 */ /* 0x000f220000300a00 */
[----:B------:R-:W-:-:S03]  /*cb20*/  LEA.HI.X.SX32 R217, R186, R0, 0x1, P2 ;  /* 0x00000000bad97211 */ /* 0x000fc600010f0eff */
[----:B------:R1:W-:Y:S01]  /*cb30*/  STL.64 [R1+0x570], R96 ;  /* 0x0005706001007387 */ /* 0x0003e20000100a00 */
[----:B------:R-:W-:Y:S01]  /*cb40*/  LEA R218, P2, R179, R148, 0x1 ;  /* 0x00000094b3da7211 */ /* 0x000fe200078408ff */
[----:B----4-:R-:W-:Y:S01]  /*cb50*/  IMAD R184, R219, 0x2, R183 ;  /* 0x00000002dbb87824 */ /* 0x010fe200078e02b7 */
[----:B------:R-:W4:Y:S02]  /*cb60*/  LDC R230, c[0x0][0x3d8] ;  /* 0x0000f600ffe67b82 */ /* 0x000f240000000800 */
[----:B------:R-:W-:-:S06]  /*cb70*/  LEA.HI.X.SX32 R219, R179, R0, 0x1, P2 ;  /* 0x00000000b3db7211 */ /* 0x000fcc00010f0eff */
[----:B------:R-:W0:Y:S01]  /*cb80*/  LDC R231, c[0x0][0x3d8] ;  /* 0x0000f600ffe77b82 */ /* 0x000e220000000800 */
[----:B-1----:R-:W-:-:S04]  /*cb90*/  LEA R96, P1, R178, R148, 0x1 ;  /* 0x00000094b2607211 */ /* 0x002fc800078208ff */
[----:B------:R-:W-:Y:S01]  /*cba0*/  LEA.HI.X.SX32 R97, R178, R0, 0x1, P1 ;  /* 0x00000000b2617211 */ /* 0x000fe200008f0eff */
[----:B------:R1:W-:Y:S01]  /*cbb0*/  STL.64 [R1+0x578], R216 ;  /* 0x000578d801007387 */ /* 0x0003e20000100a00 */
[----:B------:R-:W-:Y:S01]  /*cbc0*/  LEA R185, R220, R184, 0x1 ;  /* 0x000000b8dcb97211 */ /* 0x000fe200078e08ff */
[----:B------:R-:W-:Y:S01]  /*cbd0*/  IMAD.MOV.U32 R220, RZ, RZ, R188 ;  /* 0x000000ffffdc7224 */ /* 0x000fe200078e00bc */
[----:B------:R-:W0:Y:S01]  /*cbe0*/  LDC R232, c[0x0][0x3d8] ;  /* 0x0000f600ffe87b82 */ /* 0x000e220000000800 */
[----:B------:R3:W-:Y:S01]  /*cbf0*/  STL.64 [R1+0x568], R96 ;  /* 0x0005686001007387 */ /* 0x0007e20000100a00 */
[----:B------:R-:W-:Y:S01]  /*cc00*/  IMAD.MOV.U32 R188, RZ, RZ, R94 ;  /* 0x000000ffffbc7224 */ /* 0x000fe200078e005e */
[----:B------:R-:W-:Y:S01]  /*cc10*/  LEA R94, P1, R172, R148, 0x1 ;  /* 0x00000094ac5e7211 */ /* 0x000fe200078208ff */
[----:B------:R-:W-:Y:S01]  /*cc20*/  IMAD R178, R221, 0x2, R185 ;  /* 0x00000002ddb27824 */ /* 0x000fe200078e02b9 */
[----:B------:R-:W-:-:S03]  /*cc30*/  MOV R221, R189 ;  /* 0x000000bd00dd7202 */ /* 0x000fc60000000f00 */
[----:B------:R-:W0:Y:S01]  /*cc40*/  LDC R233, c[0x0][0x3d8] ;  /* 0x0000f600ffe97b82 */ /* 0x000e220000000800 */
[C---:B-1----:R-:W-:Y:S01]  /*cc50*/  LEA R216, P3, R180.reuse, R148, 0x1 ;  /* 0x00000094b4d87211 */ /* 0x042fe200078608ff */
[----:B---3--:R-:W3:Y:S06]  /*cc60*/  LDL.LU.64 R96, [R1+0x1408] ;  /* 0x0014080001607983 */ /* 0x008eec0000300a00 */
[----:B------:R-:W1:Y:S01]  /*cc70*/  LDC R234, c[0x0][0x3d8] ;  /* 0x0000f600ffea7b82 */ /* 0x000e620000000800 */
[----:B------:R2:W-:Y:S01]  /*cc80*/  STL.64 [R1+0x560], R218 ;  /* 0x000560da01007387 */ /* 0x0005e20000100a00 */
[----:B------:R-:W-:-:S02]  /*cc90*/  LEA.HI.X.SX32 R217, R180, R0, 0x1, P3 ;  /* 0x00000000b4d97211 */ /* 0x000fc400018f0eff */
[----:B------:R-:W-:Y:S02]  /*cca0*/  MOV R189, R95 ;  /* 0x0000005f00bd7202 */ /* 0x000fe40000000f00 */
[----:B------:R-:W-:Y:S02]  /*ccb0*/  LEA.HI.X.SX32 R95, R172, R0, 0x1, P1 ;  /* 0x00000000ac5f7211 */ /* 0x000fe400008f0eff */
[----:B------:R-:W0:Y:S01]  /*ccc0*/  LDC R235, c[0x0][0x3d8] ;  /* 0x0000f600ffeb7b82 */ /* 0x000e220000000800 */
[----:B--2---:R-:W-:Y:S02]  /*ccd0*/  IMAD.MOV.U32 R218, RZ, RZ, R212 ;  /* 0x000000ffffda7224 */ /* 0x004fe400078e00d4 */
[----:B------:R-:W-:Y:S01]  /*cce0*/  IMAD.MOV.U32 R212, RZ, RZ, R92 ;  /* 0x000000ffffd47224 */ /* 0x000fe200078e005c */
[----:B------:R-:W-:Y:S01]  /*ccf0*/  LEA R92, P2, R173, R148, 0x1 ;  /* 0x00000094ad5c7211 */ /* 0x000fe200078408ff */
[----:B------:R-:W-:-:S03]  /*cd00*/  IMAD.MOV.U32 R219, RZ, RZ, R213 ;  /* 0x000000ffffdb7224 */ /* 0x000fc600078e00d5 */
[----:B------:R-:W2:Y:S01]  /*cd10*/  LDC R236, c[0x0][0x3d8] ;  /* 0x0000f600ffec7b82 */ /* 0x000ea20000000800 */
[----:B------:R-:W-:Y:S01]  /*cd20*/  IMAD.MOV.U32 R213, RZ, RZ, R93 ;  /* 0x000000ffffd57224 */ /* 0x000fe200078e005d */
[----:B------:R-:W-:Y:S01]  /*cd30*/  LEA.HI.X.SX32 R93, R173, R0, 0x1, P2 ;  /* 0x00000000ad5d7211 */ /* 0x000fe200010f0eff */
[----:B------:R1:W-:Y:S01]  /*cd40*/  STL.64 [R1+0x558], R216 ;  /* 0x000558d801007387 */ /* 0x0003e20000100a00 */
[----:B------:R-:W-:-:S03]  /*cd50*/  IMAD R179, R224, 0x2, R178 ;  /* 0x00000002e0b37824 */ /* 0x000fc600078e02b2 */
[----:B------:R1:W-:Y:S01]  /*cd60*/  STL.64 [R1+0x550], R94 ;  /* 0x0005505e01007387 */ /* 0x0003e20000100a00 */
[----:B------:R-:W-:Y:S01]  /*cd70*/  IMAD.MOV.U32 R224, RZ, RZ, R90 ;  /* 0x000000ffffe07224 */ /* 0x000fe200078e005a */
[----:B------:R-:W-:Y:S01]  /*cd80*/  LEA R90, P2, R167, R148, 0x1 ;  /* 0x00000094a75a7211 */ /* 0x000fe200078408ff */
[----:B------:R-:W0:Y:S01]  /*cd90*/  LDC R237, c[0x0][0x3d8] ;  /* 0x0000f600ffed7b82 */ /* 0x000e220000000800 */
[----:B-1----:R-:W-:Y:S02]  /*cda0*/  MOV R216, R208 ;  /* 0x000000d000d87202 */ /* 0x002fe40000000f00 */
[----:B------:R-:W-:-:S05]  /*cdb0*/  MOV R208, R86 ;  /* 0x0000005600d07202 */ /* 0x000fca0000000f00 */
[----:B------:R-:W1:Y:S01]  /*cdc0*/  LDC R238, c[0x0][0x3d8] ;  /* 0x0000f600ffee7b82 */ /* 0x000e620000000800 */
[----:B------:R-:W2:Y:S01]  /*cdd0*/  LDL.LU.64 R94, [R1+0x1400] ;  /* 0x00140000015e7983 */ /* 0x000ea20000300a00 */
[C---:B------:R-:W-:Y:S01]  /*cde0*/  LEA R86, P3, R174.reuse, R148, 0x1 ;  /* 0x00000094ae567211 */ /* 0x040fe200078608ff */
[----:B------:R-:W-:Y:S02]  /*cdf0*/  IMAD.MOV.U32 R217, RZ, RZ, R209 ;  /* 0x000000ffffd97224 */ /* 0x000fe400078e00d1 */
[----:B------:R0:W-:Y:S01]  /*ce00*/  STL.64 [R1+0x548], R92 ;  /* 0x0005485c01007387 */ /* 0x0001e20000100a00 */
[----:B------:R-:W-:Y:S01]  /*ce10*/  IMAD.MOV.U32 R209, RZ, RZ, R87 ;  /* 0x000000ffffd17224 */ /* 0x000fe200078e0057 */
[-C--:B------:R-:W-:Y:S01]  /*ce20*/  LEA.HI.X.SX32 R87, R174, R0.reuse, 0x1, P3 ;  /* 0x00000000ae577211 */ /* 0x080fe200018f0eff */
[----:B------:R-:W1:Y:S01]  /*ce30*/  LDC R239, c[0x0][0x3d8] ;  /* 0x0000f600ffef7b82 */ /* 0x000e620000000800 */
[----:B------:R-:W-:Y:S01]  /*ce40*/  LEA R172, R225, R179, 0x1 ;  /* 0x000000b3e1ac7211 */ /* 0x000fe200078e08ff */
[----:B------:R-:W-:Y:S01]  /*ce50*/  IMAD.MOV.U32 R225, RZ, RZ, R91 ;  /* 0x000000ffffe17224 */ /* 0x000fe200078e005b */
[----:B------:R-:W-:-:S05]  /*ce60*/  LEA.HI.X.SX32 R91, R167, R0, 0x1, P2 ;  /* 0x00000000a75b7211 */ /* 0x000fca00010f0eff */
[----:B------:R-:W1:Y:S01]  /*ce70*/  LDC R240, c[0x0][0x3d8] ;  /* 0x0000f600fff07b82 */ /* 0x000e620000000800 */
[----:B0-----:R-:W-:-:S04]  /*ce80*/  LEA R92, P1, R166, R148, 0x1 ;  /* 0x00000094a65c7211 */ /* 0x001fc800078208ff */
[----:B------:R-:W-:Y:S01]  /*ce90*/  LEA.HI.X.SX32 R93, R166, R0, 0x1, P1 ;  /* 0x00000000a65d7211 */ /* 0x000fe200008f0eff */
[----:B------:R0:W-:Y:S02]  /*cea0*/  STL.64 [R1+0x540], R86 ;  /* 0x0005405601007387 */ /* 0x0001e40000100a00 */
[----:B------:R-:W1:Y:S02]  /*ceb0*/  LDC R241, c[0x0][0x3d8] ;  /* 0x0000f600fff17b82 */ /* 0x000e640000000800 */
[----:B------:R0:W-:Y:S06]  /*cec0*/  STL.64 [R1+0x538], R92 ;  /* 0x0005385c01007387 */ /* 0x0001ec0000100a00 */
[----:B------:R-:W1:Y:S01]  /*ced0*/  LDC R242, c[0x0][0x3d8] ;  /* 0x0000f600fff27b82 */ /* 0x000e620000000800 */
[C---:B0-----:R-:W-:Y:S01]  /*cee0*/  LEA R86, P3, R168.reuse, R148, 0x1 ;  /* 0x00000094a8567211 */ /* 0x041fe200078608ff */
[----:B------:R-:W2:Y:S06]  /*cef0*/  LDL.LU.64 R92, [R1+0x13f8] ;  /* 0x0013f800015c7983 */ /* 0x000eac0000300a00 */
[----:B------:R-:W0:Y:S01]  /*cf00*/  LDC R243, c[0x0][0x3d8] ;  /* 0x0000f600fff37b82 */ /* 0x000e220000000800 */
[----:B------:R1:W-:Y:S01]  /*cf10*/  STL.64 [R1+0x530], R90 ;  /* 0x0005305a01007387 */ /* 0x0003e20000100a00 */
[----:B------:R-:W-:-:S06]  /*cf20*/  LEA.HI.X.SX32 R87, R168, R0, 0x1, P3 ;  /* 0x00000000a8577211 */ /* 0x000fcc00018f0eff */
[----:B------:R-:W0:Y:S01]  /*cf30*/  LDC R244, c[0x0][0x3d8] ;  /* 0x0000f600fff47b82 */ /* 0x000e220000000800 */
[----:B-1----:R-:W-:-:S07]  /*cf40*/  LEA R90, P1, R160, R148, 0x1 ;  /* 0x00000094a05a7211 */ /* 0x002fce00078208ff */
[----:B------:R-:W1:Y:S01]  /*cf50*/  LDC R245, c[0x0][0x3d8] ;  /* 0x0000f600fff57b82 */ /* 0x000e620000000800 */
[----:B------:R-:W-:Y:S01]  /*cf60*/  LEA.HI.X.SX32 R91, R160, R0, 0x1, P1 ;  /* 0x00000000a05b7211 */ /* 0x000fe200008f0eff */
[----:B------:R-:W-:Y:S04]  /*cf70*/  STL.64 [R1+0x528], R86 ;  /* 0x0005285601007387 */ /* 0x000fe80000100a00 */
[----:B------:R0:W-:Y:S02]  /*cf80*/  STL.64 [R1+0x520], R90 ;  /* 0x0005205a01007387 */ /* 0x0001e40000100a00 */
[----:B------:R-:W1:Y:S08]  /*cf90*/  LDC R246, c[0x0][0x3d8] ;  /* 0x0000f600fff67b82 */ /* 0x000e700000000800 */
[----:B------:R-:W1:Y:S01]  /*cfa0*/  LDC R247, c[0x0][0x3d8] ;  /* 0x0000f600fff77b82 */ /* 0x000e620000000800 */
[----:B0-----:R-:W3:Y:S01]  /*cfb0*/  LDL.LU.64 R90, [R1+0x13f0] ;  /* 0x0013f000015a7983 */ /* 0x001ee20000300a00 */
[----:B------:R-:W-:Y:S01]  /*cfc0*/  LEA R173, R226, R172, 0x1 ;  /* 0x000000ace2ad7211 */ /* 0x000fe200078e08ff */
[----:B------:R-:W-:Y:S01]  /*cfd0*/  IMAD.MOV.U32 R226, RZ, RZ, R88 ;  /* 0x000000ffffe27224 */ /* 0x000fe200078e0058 */
[----:B------:R-:W-:-:S04]  /*cfe0*/  LEA R88, P2, R161, R148, 0x1 ;  /* 0x00000094a1587211 */ /* 0x000fc800078408ff */
[----:B------:R-:W0:Y:S01]  /*cff0*/  LDC R248, c[0x0][0x3d8] ;  /* 0x0000f600fff87b82 */ /* 0x000e220000000800 */
[----:B------:R-:W-:Y:S01]  /*d000*/  IMAD R166, R227, 0x2, R173 ;  /* 0x00000002e3a67824 */ /* 0x000fe200078e02ad */
[----:B------:R-:W-:Y:S02]  /*d010*/  MOV R227, R89 ;  /* 0x0000005900e37202 */ /* 0x000fe40000000f00 */
[----:B------:R-:W-:Y:S02]  /*d020*/  LEA.HI.X.SX32 R89, R161, R0, 0x1, P2 ;  /* 0x00000000a1597211 */ /* 0x000fe400010f0eff */
[C---:B------:R-:W-:Y:S02]  /*d030*/  LEA R86, P3, R162.reuse, R148, 0x1 ;  /* 0x00000094a2567211 */ /* 0x040fe400078608ff */
        /* <DEDUP_REMOVED lines=12> */
[----:B------:R-:W-:-:S04]  /*d100*/  LEA R86, P3, R156, R148, 0x1 ;  /* 0x000000949c567211 */ /* 0x000fc800078608ff */
[----:B------:R-:W-:Y:S01]  /*d110*/  LEA.HI.X.SX32 R87, R156, R0, 0x1, P3 ;  /* 0x000000009c577211 */ /* 0x000fe200018f0eff */
[----:B------:R-:W-:Y:S01]  /*d120*/  IMAD R167, R228, 0x2, R166 ;  /* 0x00000002e4a77824 */ /* 0x000fe200078e02a6 */
[----:B------:R-:W-:Y:S01]  /*d130*/  LEA R228, P2, R155, R148, 0x1 ;  /* 0x000000949be47211 */ /* 0x000fe200078408ff */
[----:B------:R-:W0:Y:S02]  /*d140*/  LDC R223, c[0x0][0x3d8] ;  /* 0x0000f600ffdf7b82 */ /* 0x000e240000000800 */
[----:B------:R4:W-:Y:S01]  /*d150*/  STL.64 [R1+0x4f8], R86 ;  /* 0x0004f85601007387 */ /* 0x0009e20000100a00 */
[----:B------:R-:W-:Y:S01]  /*d160*/  IMAD R160, R229, 0x2, R167 ;  /* 0x00000002e5a07824 */ /* 0x000fe200078e02a7 */
[----:B------:R-:W-:-:S04]  /*d170*/  LEA.HI.X.SX32 R229, R155, R0, 0x1, P2 ;  /* 0x000000009be57211 */ /* 0x000fc800010f0eff */
[----:B------:R-:W0:Y:S01]  /*d180*/  LDC R142, c[0x0][0x3d8] ;  /* 0x0000f600ff8e7b82 */ /* 0x000e220000000800 */
[----:B----4-:R-:W-:-:S07]  /*d190*/  LEA R86, P1, R147, R148, 0x1 ;  /* 0x0000009493567211 */ /* 0x010fce00078208ff */
[----:B------:R-:W4:Y:S01]  /*d1a0*/  LDC R138, c[0x0][0x3d8] ;  /* 0x0000f600ff8a7b82 */ /* 0x000f220000000800 */
[----:B------:R-:W-:Y:S01]  /*d1b0*/  LEA.HI.X.SX32 R87, R147, R0, 0x1, P1 ;  /* 0x0000000093577211 */ /* 0x000fe200008f0eff */
[----:B------:R-:W-:Y:S01]  /*d1c0*/  STL.64 [R1+0x500], R228 ;  /* 0x000500e401007387 */ /* 0x000fe20000100a00 */
[----:B------:R-:W-:-:S03]  /*d1d0*/  LEA R161, R230, R160, 0x1 ;  /* 0x000000a0e6a17211 */ /* 0x000fc600078e08ff */
[----:B------:R1:W-:Y:S01]  /*d1e0*/  STL.64 [R1+0x4f0], R86 ;  /* 0x0004f05601007387 */ /* 0x0003e20000100a00 */
[----:B------:R-:W-:Y:S01]  /*d1f0*/  LEA R230, P2, R149, R148, 0x1 ;  /* 0x0000009495e67211 */ /* 0x000fe200078408ff */
[----:B------:R-:W-:Y:S01]  /*d200*/  IMAD R154, R231, 0x2, R161 ;  /* 0x00000002e79a7824 */ /* 0x000fe200078e02a1 */
[----:B------:R-:W0:Y:S01]  /*d210*/  @!P0 SYNCS.CCTL.IV [UR9+0x20000] ;  /* 0x02000000ff0089b1 */ /* 0x000e220008000009 */
[----:B------:R-:W-:Y:S01]  /*d220*/  MOV R162, R218 ;  /* 0x000000da00a27202 */ /* 0x000fe20000000f00 */
[----:B------:R-:W-:Y:S01]  /*d230*/  NOP ;  /* 0x0000000000007918 */ /* 0x000fe20000000000 */
[----:B-1----:R-:W4:Y:S01]  /*d240*/  LDL.LU.64 R86, [R1+0x13e0] ;  /* 0x0013e00001567983 */ /* 0x002f220000300a00 */
[----:B------:R-:W-:Y:S02]  /*d250*/  LEA.HI.X.SX32 R231, R149, R0, 0x1, P2 ;  /* 0x0000000095e77211 */ /* 0x000fe400010f0eff */
[----:B------:R-:W-:-:S03]  /*d260*/  LEA R228, P3, R150, R148, 0x1 ;  /* 0x0000009496e47211 */ /* 0x000fc600078608ff */
[----:B------:R1:W-:Y:S01]  /*d270*/  STL.64 [R1+0x4e8], R230 ;  /* 0x0004e8e601007387 */ /* 0x0003e20000100a00 */
[----:B------:R-:W-:Y:S01]  /*d280*/  LEA.HI.X.SX32 R229, R150, R0, 0x1, P3 ;  /* 0x0000000096e57211 */ /* 0x000fe200018f0eff */
[----:B-1----:R-:W-:Y:S02]  /*d290*/  IMAD.MOV.U32 R230, RZ, RZ, R226 ;  /* 0x000000ffffe67224 */ /* 0x002fe400078e00e2 */
[----:B------:R-:W-:Y:S01]  /*d2a0*/  IMAD.MOV.U32 R226, RZ, RZ, R84 ;  /* 0x000000ffffe27224 */ /* 0x000fe200078e0054 */
[C---:B------:R-:W-:Y:S01]  /*d2b0*/  LEA R84, P1, R132.reuse, R148, 0x1 ;  /* 0x0000009484547211 */ /* 0x040fe200078208ff */
[----:B------:R-:W-:Y:S01]  /*d2c0*/  IMAD.MOV.U32 R231, RZ, RZ, R227 ;  /* 0x000000ffffe77224 */ /* 0x000fe200078e00e3 */
[----:B------:R-:W-:Y:S02]  /*d2d0*/  MOV R227, R85 ;  /* 0x0000005500e37202 */ /* 0x000fe40000000f00 */
[----:B------:R-:W-:Y:S01]  /*d2e0*/  LEA.HI.X.SX32 R85, R132, R0, 0x1, P1 ;  /* 0x0000000084557211 */ /* 0x000fe200008f0eff */
[----:B------:R-:W-:Y:S04]  /*d2f0*/  STL.64 [R1+0x4e0], R228 ;  /* 0x0004e0e401007387 */ /* 0x000fe80000100a00 */
[----:B------:R1:W-:Y:S04]  /*d300*/  STL.64 [R1+0x4d8], R84 ;  /* 0x0004d85401007387 */ /* 0x0003e80000100a00 */
[----:B-1----:R-:W4:Y:S01]  /*d310*/  LDL.LU.64 R84, [R1+0x13d8] ;  /* 0x0013d80001547983 */ /* 0x002f220000300a00 */
[----:B------:R-:W-:Y:S01]  /*d320*/  IMAD R155, R232, 0x2, R154 ;  /* 0x00000002e89b7824 */ /* 0x000fe200078e029a */
[----:B------:R-:W-:-:S02]  /*d330*/  LEA R232, P2, R133, R148, 0x1 ;  /* 0x0000009485e87211 */ /* 0x000fc400078408ff */
[----:B------:R-:W-:Y:S01]  /*d340*/  MOV R228, R224 ;  /* 0x000000e000e47202 */ /* 0x000fe20000000f00 */
[----:B------:R-:W-:Y:S01]  /*d350*/  IMAD.MOV.U32 R224, RZ, RZ, R82 ;  /* 0x000000ffffe07224 */ /* 0x000fe200078e0052 */
[----:B------:R-:W-:Y:S02]  /*d360*/  LEA R149, R233, R155, 0x1 ;  /* 0x0000009be9957211 */ /* 0x000fe400078e08ff */
[----:B------:R-:W-:Y:S01]  /*d370*/  LEA R82, P3, R139, R148, 0x1 ;  /* 0x000000948b527211 */ /* 0x000fe200078608ff */
[----:B------:R-:W-:Y:S01]  /*d380*/  IMAD.MOV.U32 R229, RZ, RZ, R225 ;  /* 0x000000ffffe57224 */ /* 0x000fe200078e00e1 */
[-C--:B------:R-:W-:Y:S01]  /*d390*/  LEA.HI.X.SX32 R233, R133, R0.reuse, 0x1, P2 ;  /* 0x0000000085e97211 */ /* 0x080fe200010f0eff */
[----:B------:R-:W-:Y:S01]  /*d3a0*/  IMAD.MOV.U32 R225, RZ, RZ, R83 ;  /* 0x000000ffffe17224 */ /* 0x000fe200078e0053 */
[----:B------:R-:W-:Y:S01]  /*d3b0*/  LEA.HI.X.SX32 R83, R139, R0, 0x1, P3 ;  /* 0x000000008b537211 */ /* 0x000fe200018f0eff */
[----:B------:R-:W-:Y:S04]  /*d3c0*/  STL [R1+0x1198], R139 ;  /* 0x0011988b01007387 */ /* 0x000fe80000100800 */
[----:B------:R-:W-:Y:S04]  /*d3d0*/  STL.64 [R1+0x4d0], R232 ;  /* 0x0004d0e801007387 */ /* 0x000fe80000100a00 */
[----:B------:R-:W-:Y:S04]  /*d3e0*/  STL [R1+0x11e0], R139 ;  /* 0x0011e08b01007387 */ /* 0x000fe80000100800 */
[----:B------:R-:W-:Y:S04]  /*d3f0*/  STL [R1+0x1230], R139 ;  /* 0x0012308b01007387 */ /* 0x000fe80000100800 */
[----:B------:R1:W-:Y:S01]  /*d400*/  STL.64 [R1+0x4c8], R82 ;  /* 0x0004c85201007387 */ /* 0x0003e20000100a00 */
[----:B------:R-:W-:-:S02]  /*d410*/  LEA R150, R234, R149, 0x1 ;  /* 0x00000095ea967211 */ /* 0x000fc400078e08ff */
[-C--:B------:R-:W-:Y:S02]  /*d420*/  LEA R234, P2, R127, R148.reuse, 0x1 ;  /* 0x000000947fea7211 */ /* 0x080fe400078408ff */
[----:B-1----:R-:W-:-:S04]  /*d430*/  LEA R82, P1, R126, R148, 0x1 ;  /* 0x000000947e527211 */ /* 0x002fc800078208ff */
[----:B------:R-:W-:Y:S02]  /*d440*/  LEA.HI.X.SX32 R83, R126, R0, 0x1, P1 ;  /* 0x000000007e537211 */ /* 0x000fe400008f0eff */
[C---:B------:R-:W-:Y:S01]  /*d450*/  LEA R232, P3, R128.reuse, R148, 0x1 ;  /* 0x0000009480e87211 */ /* 0x040fe200078608ff */
[----:B------:R-:W-:Y:S02]  /*d460*/  IMAD R132, R235, 0x2, R150 ;  /* 0x00000002eb847824 */ /* 0x000fe400078e0296 */
[----:B------:R1:W-:Y:S01]  /*d470*/  STL.64 [R1+0x4c0], R82 ;  /* 0x0004c05201007387 */ /* 0x0003e20000100a00 */
[-C--:B------:R-:W-:Y:S02]  /*d480*/  LEA.HI.X.SX32 R235, R127, R0.reuse, 0x1, P2 ;  /* 0x000000007feb7211 */ /* 0x080fe400010f0eff */
[----:B------:R-:W-:Y:S01]  /*d490*/  LEA.HI.X.SX32 R233, R128, R0, 0x1, P3 ;  /* 0x0000000080e97211 */ /* 0x000fe200018f0eff */
[----:B-1----:R-:W4:Y:S04]  /*d4a0*/  LDL.LU.64 R82, [R1+0x13d0] ;  /* 0x0013d00001527983 */ /* 0x002f280000300a00 */
[----:B------:R-:W-:Y:S04]  /*d4b0*/  STL.64 [R1+0x4b8], R234 ;  /* 0x0004b8ea01007387 */ /* 0x000fe80000100a00 */
[----:B------:R1:W-:Y:S02]  /*d4c0*/  STL.64 [R1+0x4b0], R232 ;  /* 0x0004b0e801007387 */ /* 0x0003e40000100a00 */
[----:B-1----:R-:W-:Y:S01]  /*d4d0*/  IMAD.MOV.U32 R232, RZ, RZ, R230 ;  /* 0x000000ffffe87224 */ /* 0x002fe200078e00e6 */
[----:B------:R-:W-:Y:S01]  /*d4e0*/  MOV R230, R228 ;  /* 0x000000e400e67202 */ /* 0x000fe20000000f00 */
[----:B------:R-:W-:-:S02]  /*d4f0*/  IMAD.MOV.U32 R228, RZ, RZ, R226 ;  /* 0x000000ffffe47224 */ /* 0x000fc400078e00e2 */
[----:B------:R-:W-:Y:S01]  /*d500*/  IMAD.MOV.U32 R226, RZ, RZ, R224 ;  /* 0x000000ffffe27224 */ /* 0x000fe200078e00e0 */
[----:B------:R-:W-:Y:S01]  /*d510*/  MOV R224, R220 ;  /* 0x000000dc00e07202 */ /* 0x000fe20000000f00 */
[----:B------:R-:W-:Y:S02]  /*d520*/  IMAD.MOV.U32 R233, RZ, RZ, R231 ;  /* 0x000000ffffe97224 */ /* 0x000fe400078e00e7 */
[----:B------:R-:W-:Y:S01]  /*d530*/  IMAD.MOV.U32 R231, RZ, RZ, R229 ;  /* 0x000000ffffe77224 */ /* 0x000fe200078e00e5 */
[----:B------:R-:W-:Y:S01]  /*d540*/  MOV R229, R227 ;  /* 0x000000e300e57202 */ /* 0x000fe20000000f00 */
[----:B------:R-:W-:Y:S02]  /*d550*/  IMAD.MOV.U32 R220, RZ, RZ, R192 ;  /* 0x000000ffffdc7224 */ /* 0x000fe400078e00c0 */
[----:B------:R-:W-:Y:S01]  /*d560*/  IMAD.MOV.U32 R192, RZ, RZ, R80 ;  /* 0x000000ffffc07224 */ /* 0x000fe200078e0050 */
[----:B------:R-:W-:Y:S01]  /*d570*/  LEA R80, P1, R120, R148, 0x1 ;  /* 0x0000009478507211 */ /* 0x000fe200078208ff */
[----:B------:R-:W-:-:S02]  /*d580*/  IMAD.MOV.U32 R227, RZ, RZ, R225 ;  /* 0x000000ffffe37224 */ /* 0x000fc400078e00e1 */
[----:B------:R-:W-:Y:S01]  /*d590*/  IMAD.MOV.U32 R225, RZ, RZ, R221 ;  /* 0x000000ffffe17224 */ /* 0x000fe200078e00dd */
[----:B------:R-:W-:Y:S01]  /*d5a0*/  MOV R221, R193 ;  /* 0x000000c100dd7202 */ /* 0x000fe20000000f00 */
[----:B------:R-:W-:Y:S01]  /*d5b0*/  IMAD.MOV.U32 R193, RZ, RZ, R81 ;  /* 0x000000ffffc17224 */ /* 0x000fe200078e0051 */
[----:B------:R-:W-:-:S05]  /*d5c0*/  LEA.HI.X.SX32 R81, R120, R0, 0x1, P1 ;  /* 0x0000000078517211 */ /* 0x000fca00008f0eff */
[----:B------:R1:W-:Y:S04]  /*d5d0*/  STL.64 [R1+0x4a8], R80 ;  /* 0x0004a85001007387 */ /* 0x0003e80000100a00 */
[----:B-1----:R-:W4:Y:S01]  /*d5e0*/  LDL.LU.64 R80, [R1+0x13c8] ;  /* 0x0013c80001507983 */ /* 0x002f220000300a00 */
[----:B--2---:R-:W-:Y:S01]  /*d5f0*/  IMAD R133, R236, 0x2, R132 ;  /* 0x00000002ec857824 */ /* 0x004fe200078e0284 */
[----:B------:R-:W-:-:S04]  /*d600*/  LEA R236, P2, R121, R148, 0x1 ;  /* 0x0000009479ec7211 */ /* 0x000fc800078408ff */
[----:B------:R-:W-:Y:S02]  /*d610*/  LEA R126, R237, R133, 0x1 ;  /* 0x00000085ed7e7211 */ /* 0x000fe400078e08ff */
[----:B------:R-:W-:Y:S02]  /*d620*/  LEA.HI.X.SX32 R237, R121, R0, 0x1, P2 ;  /* 0x0000000079ed7211 */ /* 0x000fe400010f0eff */
[----:B------:R-:W-:Y:S02]  /*d630*/  LEA R127, R238, R126, 0x1 ;  /* 0x0000007eee7f7211 */ /* 0x000fe400078e08ff */
[-C--:B------:R-:W-:Y:S01]  /*d640*/  LEA R234, P3, R122, R148.reuse, 0x1 ;  /* 0x000000947aea7211 */ /* 0x080fe200078608ff */
[----:B------:R1:W-:Y:S01]  /*d650*/  STL.64 [R1+0x4a0], R236 ;  /* 0x0004a0ec01007387 */ /* 0x0003e20000100a00 */
[----:B------:R-:W-:Y:S01]  /*d660*/  LEA R238, P1, R114, R148, 0x1 ;  /* 0x0000009472ee7211 */ /* 0x000fe200078208ff */
[----:B------:R-:W-:Y:S01]  /*d670*/  IMAD R120, R239, 0x2, R127 ;  /* 0x00000002ef787824 */ /* 0x000fe200078e027f */
[----:B------:R-:W-:-:S02]  /*d680*/  LEA.HI.X.SX32 R235, R122, R0, 0x1, P3 ;  /* 0x000000007aeb7211 */ /* 0x000fc400018f0eff */
[----:B------:R-:W-:Y:S01]  /*d690*/  LEA.HI.X.SX32 R239, R114, R0, 0x1, P1 ;  /* 0x0000000072ef7211 */ /* 0x000fe200008f0eff */
[----:B------:R-:W-:Y:S02]  /*d6a0*/  IMAD R121, R240, 0x2, R120 ;  /* 0x00000002f0797824 */ /* 0x000fe400078e0278 */
[----:B------:R2:W-:Y:S01]  /*d6b0*/  STL.64 [R1+0x498], R234 ;  /* 0x000498ea01007387 */ /* 0x0005e20000100a00 */
[----:B-1----:R-:W-:-:S04]  /*d6c0*/  LEA R236, P2, R115, R148, 0x1 ;  /* 0x0000009473ec7211 */ /* 0x002fc800078408ff */
[----:B------:R-:W-:Y:S01]  /*d6d0*/  LEA.HI.X.SX32 R237, R115, R0, 0x1, P2 ;  /* 0x0000000073ed7211 */ /* 0x000fe200010f0eff */
[----:B------:R1:W-:Y:S01]  /*d6e0*/  STL.64 [R1+0x490], R238 ;  /* 0x000490ee01007387 */ /* 0x0003e20000100a00 */
[----:B--2---:R-:W-:-:S03]  /*d6f0*/  LEA R234, P3, R116, R148, 0x1 ;  /* 0x0000009474ea7211 */ /* 0x004fc600078608ff */
[----:B------:R2:W-:Y:S01]  /*d700*/  STL.64 [R1+0x488], R236 ;  /* 0x000488ec01007387 */ /* 0x0005e20000100a00 */
[----:B------:R-:W-:Y:S02]  /*d710*/  LEA R114, R241, R121, 0x1 ;  /* 0x00000079f1727211 */ /* 0x000fe400078e08ff */
[----:B------:R-:W-:Y:S02]  /*d720*/  LEA.HI.X.SX32 R235, R116, R0, 0x1, P3 ;  /* 0x0000000074eb7211 */ /* 0x000fe400018f0eff */
[CC--:B-1----:R-:W-:Y:S02]  /*d730*/  LEA R238, P1, R108.reuse, R148.reuse, 0x1 ;  /* 0x000000946cee7211 */ /* 0x0c2fe400078208ff */
[C---:B--2---:R-:W-:Y:S01]  /*d740*/  LEA R236, P2, R109.reuse, R148, 0x1 ;  /* 0x000000946dec7211 */ /* 0x044fe200078408ff */
[----:B------:R1:W-:Y:S01]  /*d750*/  STL.64 [R1+0x480], R234 ;  /* 0x000480ea01007387 */ /* 0x0003e20000100a00 */
[-C--:B------:R-:W-:Y:S01]  /*d760*/  LEA.HI.X.SX32 R239, R108, R0.reuse, 0x1, P1 ;  /* 0x000000006cef7211 */ /* 0x080fe200008f0eff */
[----:B------:R-:W-:Y:S01]  /*d770*/  IMAD R115, R242, 0x2, R114 ;  /* 0x00000002f2737824 */ /* 0x000fe200078e0272 */
[----:B------:R-:W-:-:S03]  /*d780*/  LEA.HI.X.SX32 R237, R109, R0, 0x1, P2 ;  /* 0x000000006ded7211 */ /* 0x000fc600010f0eff */
[----:B------:R-:W-:Y:S01]  /*d790*/  IMAD R108, R243, 0x2, R115 ;  /* 0x00000002f36c7824 */ /* 0x000fe200078e0273 */
[----:B------:R2:W-:Y:S01]  /*d7a0*/  STL.64 [R1+0x478], R238 ;  /* 0x000478ee01007387 */ /* 0x0005e20000100a00 */
[----:B-1----:R-:W-:-:S03]  /*d7b0*/  LEA R234, P3, R110, R148, 0x1 ;  /* 0x000000946eea7211 */ /* 0x002fc600078608ff */
[----:B------:R1:W-:Y:S01]  /*d7c0*/  STL.64 [R1+0x470], R236 ;  /* 0x000470ec01007387 */ /* 0x0003e20000100a00 */
[----:B------:R-:W-:Y:S02]  /*d7d0*/  LEA.HI.X.SX32 R235, R110, R0, 0x1, P3 ;  /* 0x000000006eeb7211 */ /* 0x000fe400018f0eff */
[----:B--2---:R-:W-:Y:S02]  /*d7e0*/  LEA R238, P1, R106, R148, 0x1 ;  /* 0x000000946aee7211 */ /* 0x004fe400078208ff */
[----:B------:R-:W-:Y:S02]  /*d7f0*/  LEA R109, R244, R108, 0x1 ;  /* 0x0000006cf46d7211 */ /* 0x000fe400078e08ff */
[C---:B-1----:R-:W-:Y:S01]  /*d800*/  LEA R236, P2, R105.reuse, R148, 0x1 ;  /* 0x0000009469ec7211 */ /* 0x042fe200078408ff */
[----:B------:R1:W-:Y:S01]  /*d810*/  STL.64 [R1+0x468], R234 ;  /* 0x000468ea01007387 */ /* 0x0003e20000100a00 */
[-C--:B------:R-:W-:Y:S02]  /*d820*/  LEA.HI.X.SX32 R239, R106, R0.reuse, 0x1, P1 ;  /* 0x000000006aef7211 */ /* 0x080fe400008f0eff */
[----:B------:R-:W-:Y:S01]  /*d830*/  LEA.HI.X.SX32 R237, R105, R0, 0x1, P2 ;  /* 0x0000000069ed7211 */ /* 0x000fe200010f0eff */
[----:B------:R-:W-:-:S02]  /*d840*/  IMAD R105, R245, 0x2, R109 ;  /* 0x00000002f5697824 */ /* 0x000fc400078e026d */
[----:B------:R2:W-:Y:S01]  /*d850*/  STL.64 [R1+0x460], R238 ;  /* 0x000460ee01007387 */ /* 0x0005e20000100a00 */
[----:B-1----:R-:W-:-:S03]  /*d860*/  LEA R234, P3, R104, R148, 0x1 ;  /* 0x0000009468ea7211 */ /* 0x002fc600078608ff */
[----:B------:R1:W-:Y:S01]  /*d870*/  STL.64 [R1+0x458], R236 ;  /* 0x000458ec01007387 */ /* 0x0003e20000100a00 */
[----:B------:R-:W-:Y:S02]  /*d880*/  LEA.HI.X.SX32 R235, R104, R0, 0x1, P3 ;  /* 0x0000000068eb7211 */ /* 0x000fe400018f0eff */
[C---:B--2---:R-:W-:Y:S01]  /*d890*/  LEA R238, P1, R101.reuse, R148, 0x1 ;  /* 0x0000009465ee7211 */ /* 0x044fe200078208ff */
[----:B------:R-:W-:Y:S02]  /*d8a0*/  IMAD R104, R246, 0x2, R105 ;  /* 0x00000002f6687824 */ /* 0x000fe400078e0269 */
[----:B------:R2:W-:Y:S01]  /*d8b0*/  STL.64 [R1+0x450], R234 ;  /* 0x000450ea01007387 */ /* 0x0005e20000100a00 */
[----:B------:R-:W-:Y:S02]  /*d8c0*/  LEA.HI.X.SX32 R239, R101, R0, 0x1, P1 ;  /* 0x0000000065ef7211 */ /* 0x000fe400008f0eff */
[C---:B-1----:R-:W-:Y:S01]  /*d8d0*/  LEA R236, P2, R100.reuse, R148, 0x1 ;  /* 0x0000009464ec7211 */ /* 0x042fe200078408ff */
[----:B------:R-:W-:Y:S03]  /*d8e0*/  STL.64 [R1+0x1178], R246 ;  /* 0x001178f601007387 */ /* 0x000fe60000100a00 */
[----:B------:R-:W-:Y:S01]  /*d8f0*/  LEA.HI.X.SX32 R237, R100, R0, 0x1, P2 ;  /* 0x0000000064ed7211 */ /* 0x000fe200010f0eff */
[----:B------:R1:W-:Y:S01]  /*d900*/  STL.64 [R1+0x448], R238 ;  /* 0x000448ee01007387 */ /* 0x0003e20000100a00 */
[----:B------:R-:W-:-:S02]  /*d910*/  LEA R100, R247, R104, 0x1 ;  /* 0x00000068f7647211 */ /* 0x000fc400078e08ff */
[C---:B--2---:R-:W-:Y:S01]  /*d920*/  LEA R234, P3, R99.reuse, R148, 0x1 ;  /* 0x0000009463ea7211 */ /* 0x044fe200078608ff */
[----:B------:R3:W-:Y:S03]  /*d930*/  STL.64 [R1+0x440], R236 ;  /* 0x000440ec01007387 */ /* 0x0007e60000100a00 */
[----:B------:R-:W-:Y:S01]  /*d940*/  LEA.HI.X.SX32 R235, R99, R0, 0x1, P3 ;  /* 0x0000000063eb7211 */ /* 0x000fe200018f0eff */
[----:B------:R-:W-:Y:S01]  /*d950*/  IMAD R99, R248, 0x2, R100 ;  /* 0x00000002f8637824 */ /* 0x000fe200078e0264 */
[CC--:B-1----:R-:W-:Y:S02]  /*d960*/  LEA R238, P1, R98.reuse, R148.reuse, 0x1 ;  /* 0x0000009462ee7211 */ /* 0x0c2fe400078208ff */
[----:B---3--:R-:W-:Y:S01]  /*d970*/  LEA R236, P2, R97, R148, 0x1 ;  /* 0x0000009461ec7211 */ /* 0x008fe200078408ff */
[----:B------:R1:W-:Y:S01]  /*d980*/  STL.64 [R1+0x438], R234 ;  /* 0x000438ea01007387 */ /* 0x0003e20000100a00 */
[----:B------:R-:W-:-:S02]  /*d990*/  LEA.HI.X.SX32 R239, R98, R0, 0x1, P1 ;  /* 0x0000000062ef7211 */ /* 0x000fc400008f0eff */
[----:B------:R-:W-:Y:S01]  /*d9a0*/  LEA.HI.X.SX32 R237, R97, R0, 0x1, P2 ;  /* 0x0000000061ed7211 */ /* 0x000fe200010f0eff */
[----:B------:R-:W-:Y:S02]  /*d9b0*/  IMAD R97, R249, 0x2, R99 ;  /* 0x00000002f9617824 */ /* 0x000fe400078e0263 */
[----:B------:R2:W-:Y:S01]  /*d9c0*/  STL.64 [R1+0x430], R238 ;  /* 0x000430ee01007387 */ /* 0x0005e20000100a00 */
[----:B-1----:R-:W-:-:S03]  /*d9d0*/  LEA R234, P3, R96, R148, 0x1 ;  /* 0x0000009460ea7211 */ /* 0x002fc600078608ff */
[----:B------:R1:W-:Y:S01]  /*d9e0*/  STL.64 [R1+0x428], R236 ;  /* 0x000428ec01007387 */ /* 0x0003e20000100a00 */
[----:B------:R-:W-:Y:S02]  /*d9f0*/  LEA.HI.X.SX32 R235, R96, R0, 0x1, P3 ;  /* 0x0000000060eb7211 */ /* 0x000fe400018f0eff */
[C---:B--2---:R-:W-:Y:S02]  /*da00*/  LEA R238, P1, R95.reuse, R148, 0x1 ;  /* 0x000000945fee7211 */ /* 0x044fe400078208ff */
[----:B------:R-:W-:Y:S01]  /*da10*/  LEA R96, R250, R97, 0x1 ;  /* 0x00000061fa607211 */ /* 0x000fe200078e08ff */
[----:B------:R2:W-:Y:S01]  /*da20*/  STL.64 [R1+0x420], R234 ;  /* 0x000420ea01007387 */ /* 0x0005e20000100a00 */
[----:B------:R-:W-:Y:S02]  /*da30*/  LEA.HI.X.SX32 R239, R95, R0, 0x1, P1 ;  /* 0x000000005fef7211 */ /* 0x000fe400008f0eff */
[C---:B-1----:R-:W-:Y:S01]  /*da40*/  LEA R236, P2, R94.reuse, R148, 0x1 ;  /* 0x000000945eec7211 */ /* 0x042fe200078408ff */
[----:B------:R-:W-:Y:S03]  /*da50*/  STL.64 [R1+0x1180], R250 ;  /* 0x001180fa01007387 */ /* 0x000fe60000100a00 */
[----:B------:R-:W-:Y:S01]  /*da60*/  LEA.HI.X.SX32 R237, R94, R0, 0x1, P2 ;  /* 0x000000005eed7211 */ /* 0x000fe200010f0eff */
[----:B------:R-:W-:Y:S01]  /*da70*/  IMAD R94, R251, 0x2, R96 ;  /* 0x00000002fb5e7824 */ /* 0x000fe200078e0260 */
[C---:B--2---:R-:W-:Y:S01]  /*da80*/  LEA R234, P3, R93.reuse, R148, 0x1 ;  /* 0x000000945dea7211 */ /* 0x044fe200078608ff */
[----:B------:R-:W-:Y:S03]  /*da90*/  STL.64 [R1+0x418], R238 ;  /* 0x000418ee01007387 */ /* 0x000fe60000100a00 */
[----:B------:R-:W-:Y:S01]  /*daa0*/  LEA.HI.X.SX32 R235, R93, R0, 0x1, P3 ;  /* 0x000000005deb7211 */ /* 0x000fe200018f0eff */
[----:B------:R1:W-:Y:S01]  /*dab0*/  STL.64 [R1+0x410], R236 ;  /* 0x000410ec01007387 */ /* 0x0003e20000100a00 */
[----:B------:R-:W-:Y:S01]  /*dac0*/  IMAD R93, R252, 0x2, R94 ;  /* 0x00000002fc5d7824 */ /* 0x000fe200078e025e */
[----:B-1----:R-:W-:-:S04]  /*dad0*/  LEA R236, P2, R91, R148, 0x1 ;  /* 0x000000945bec7211 */ /* 0x002fc800078408ff */
[----:B------:R-:W-:Y:S02]  /*dae0*/  LEA.HI.X.SX32 R237, R91, R0, 0x1, P2 ;  /* 0x000000005bed7211 */ /* 0x000fe400010f0eff */
[----:B------:R-:W-:Y:S02]  /*daf0*/  LEA R91, R199, R93, 0x1 ;  /* 0x0000005dc75b7211 */ /* 0x000fe400078e08ff */
[----:B------:R-:W1:Y:S01]  /*db00*/  LDC R199, c[0x0][0x3d8] ;  /* 0x0000f600ffc77b82 */ /* 0x000e620000000800 */
[----:B------:R2:W-:Y:S02]  /*db10*/  STL.64 [R1+0x408], R234 ;  /* 0x000408ea01007387 */ /* 0x0005e40000100a00 */
[----:B--2---:R-:W-:-:S04]  /*db20*/  LEA R234, P3, R90, R148, 0x1 ;  /* 0x000000945aea7211 */ /* 0x004fc800078608ff */
[----:B------:R-:W-:Y:S01]  /*db30*/  LEA.HI.X.SX32 R235, R90, R0, 0x1, P3 ;  /* 0x000000005aeb7211 */ /* 0x000fe200018f0eff */
[----:B-1----:R-:W-:Y:S02]  /*db40*/  IMAD R90, R199, 0x2, R91 ;  /* 0x00000002c75a7824 */ /* 0x002fe400078e025b */
[----:B------:R-:W1:Y:S01]  /*db50*/  LDC R199, c[0x0][0x3d8] ;  /* 0x0000f600ffc77b82 */ /* 0x000e620000000800 */
[C---:B------:R-:W-:Y:S01]  /*db60*/  LEA R238, P1, R92.reuse, R148, 0x1 ;  /* 0x000000945cee7211 */ /* 0x040fe200078208ff */
[----:B------:R-:W-:Y:S03]  /*db70*/  STL [R1+0x11a8], R252 ;  /* 0x0011a8fc01007387 */ /* 0x000fe60000100800 */
[----:B------:R-:W-:Y:S01]  /*db80*/  LEA.HI.X.SX32 R239, R92, R0, 0x1, P1 ;  /* 0x000000005cef7211 */ /* 0x000fe200008f0eff */
[----:B------:R-:W-:Y:S04]  /*db90*/  STL [R1+0x1248], R252 ;  /* 0x001248fc01007387 */ /* 0x000fe80000100800 */
[----:B------:R-:W-:Y:S04]  /*dba0*/  STL.64 [R1+0x400], R238 ;  /* 0x000400ee01007387 */ /* 0x000fe80000100a00 */
[----:B------:R2:W-:Y:S02]  /*dbb0*/  STL.64 [R1+0x3f8], R236 ;  /* 0x0003f8ec01007387 */ /* 0x0005e40000100a00 */
[----:B--2---:R-:W-:-:S04]  /*dbc0*/  LEA R236, P2, R88, R148, 0x1 ;  /* 0x0000009458ec7211 */ /* 0x004fc800078408ff */
[----:B------:R-:W-:Y:S01]  /*dbd0*/  LEA.HI.X.SX32 R237, R88, R0, 0x1, P2 ;  /* 0x0000000058ed7211 */ /* 0x000fe200010f0eff */
[----:B-1----:R-:W-:Y:S02]  /*dbe0*/  IMAD R88, R199, 0x2, R90 ;  /* 0x00000002c7587824 */ /* 0x002fe400078e025a */
[----:B------:R-:W1:Y:S01]  /*dbf0*/  LDC R199, c[0x0][0x3d8] ;  /* 0x0000f600ffc77b82 */ /* 0x000e620000000800 */
[----:B------:R4:W-:Y:S02]  /*dc00*/  STL.64 [R1+0x3f0], R234 ;  /* 0x0003f0ea01007387 */ /* 0x0009e40000100a00 */
[----:B----4-:R-:W-:-:S04]  /*dc10*/  LEA R234, P3, R87, R148, 0x1 ;  /* 0x0000009457ea7211 */ /* 0x010fc800078608ff */
[----:B------:R-:W-:Y:S02]  /*dc20*/  LEA.HI.X.SX32 R235, R87, R0, 0x1, P3 ;  /* 0x0000000057eb7211 */ /* 0x000fe400018f0eff */
[----:B-1----:R-:W-:Y:S02]  /*dc30*/  LEA R87, R199, R88, 0x1 ;  /* 0x00000058c7577211 */ /* 0x002fe400078e08ff */
[----:B------:R-:W1:Y:S01]  /*dc40*/  LDC R199, c[0x0][0x3d8] ;  /* 0x0000f600ffc77b82 */ /* 0x000e620000000800 */
[----:B------:R-:W-:-:S04]  /*dc50*/  LEA R238, P1, R89, R148, 0x1 ;  /* 0x0000009459ee7211 */ /* 0x000fc800078208ff */
[----:B------:R-:W-:-:S05]  /*dc60*/  LEA.HI.X.SX32 R239, R89, R0, 0x1, P1 ;  /* 0x0000000059ef7211 */ /* 0x000fca00008f0eff */
[----:B------:R-:W-:Y:S04]  /*dc70*/  STL.64 [R1+0x3e8], R238 ;  /* 0x0003e8ee01007387 */ /* 0x000fe80000100a00 */
[----:B------:R2:W-:Y:S02]  /*dc80*/  STL.64 [R1+0x3e0], R236 ;  /* 0x0003e0ec01007387 */ /* 0x0005e40000100a00 */
[----:B--2---:R-:W-:-:S04]  /*dc90*/  LEA R236, P2, R85, R148, 0x1 ;  /* 0x0000009455ec7211 */ /* 0x004fc800078408ff */
[----:B------:R-:W-:Y:S01]  /*dca0*/  LEA.HI.X.SX32 R237, R85, R0, 0x1, P2 ;  /* 0x0000000055ed7211 */ /* 0x000fe200010f0eff */
[----:B-1----:R-:W-:Y:S02]  /*dcb0*/  IMAD R85, R199, 0x2, R87 ;  /* 0x00000002c7557824 */ /* 0x002fe400078e0257 */
[----:B------:R-:W1:Y:S01]  /*dcc0*/  LDC R199, c[0x0][0x3d8] ;  /* 0x0000f600ffc77b82 */ /* 0x000e620000000800 */
[----:B------:R2:W-:Y:S02]  /*dcd0*/  STL.64 [R1+0x3d8], R234 ;  /* 0x0003d8ea01007387 */ /* 0x0005e40000100a00 */
[----:B--2---:R-:W-:-:S04]  /*dce0*/  LEA R234, P3, R84, R148, 0x1 ;  /* 0x0000009454ea7211 */ /* 0x004fc800078608ff */
[----:B------:R-:W-:Y:S01]  /*dcf0*/  LEA.HI.X.SX32 R235, R84, R0, 0x1, P3 ;  /* 0x0000000054eb7211 */ /* 0x000fe200018f0eff */
[----:B-1----:R-:W-:Y:S02]  /*dd00*/  IMAD R84, R199, 0x2, R85 ;  /* 0x00000002c7547824 */ /* 0x002fe400078e0255 */
[----:B------:R-:W1:Y:S01]  /*dd10*/  LDC R199, c[0x0][0x3d8] ;  /* 0x0000f600ffc77b82 */ /* 0x000e620000000800 */
[----:B------:R-:W-:-:S04]  /*dd20*/  LEA R238, P1, R86, R148, 0x1 ;  /* 0x0000009456ee7211 */ /* 0x000fc800078208ff */
[----:B------:R-:W-:-:S05]  /*dd30*/  LEA.HI.X.SX32 R239, R86, R0, 0x1, P1 ;  /* 0x0000000056ef7211 */ /* 0x000fca00008f0eff */
[----:B------:R-:W-:Y:S04]  /*dd40*/  STL.64 [R1+0x3d0], R238 ;  /* 0x0003d0ee01007387 */ /* 0x000fe80000100a00 */
[----:B------:R2:W-:Y:S02]  /*dd50*/  STL.64 [R1+0x3c8], R236 ;  /* 0x0003c8ec01007387 */ /* 0x0005e40000100a00 */
[----:B--2---:R-:W-:-:S04]  /*dd60*/  LEA R236, P2, R82, R148, 0x1 ;  /* 0x0000009452ec7211 */ /* 0x004fc800078408ff */
[----:B------:R-:W-:Y:S02]  /*dd70*/  LEA.HI.X.SX32 R237, R82, R0, 0x1, P2 ;  /* 0x0000000052ed7211 */ /* 0x000fe400010f0eff */
[----:B-1----:R-:W-:Y:S02]  /*dd80*/  LEA R82, R199, R84, 0x1 ;  /* 0x00000054c7527211 */ /* 0x002fe400078e08ff */
        /* <DEDUP_REMOVED lines=16> */
[----:B------:R-:W-:Y:S02]  /*de90*/  LEA.HI.X.SX32 R235, R78, R0, 0x1, P3 ;  /* 0x000000004eeb7211 */ /* 0x000fe400018f0eff */
[----:B-1----:R-:W-:Y:S02]  /*dea0*/  LEA R78, R199, R79, 0x1 ;  /* 0x0000004fc74e7211 */ /* 0x002fe400078e08ff */
[----:B------:R-:W1:Y:S01]  /*deb0*/  LDC R199, c[0x0][0x3d8] ;  /* 0x0000f600ffc77b82 */ /* 0x000e620000000800 */
[----:B------:R-:W-:-:S04]  /*dec0*/  LEA R238, P1, R80, R148, 0x1 ;  /* 0x0000009450ee7211 */ /* 0x000fc800078208ff */
[----:B------:R-:W-:-:S05]  /*ded0*/  LEA.HI.X.SX32 R239, R80, R0, 0x1, P1 ;  /* 0x0000000050ef7211 */ /* 0x000fca00008f0eff */
        /* <DEDUP_REMOVED lines=159> */
[----:B------:R-:W-:-:S04]  /*e8d0*/  LEA R234, P3, R44, R148, 0x1 ;  /* 0x000000942cea7211 */ /* 0x000fc800078608ff */
[----:B------:R-:W-:Y:S01]  /*e8e0*/  LEA.HI.X.SX32 R235, R44, R0, 0x1, P3 ;  /* 0x000000002ceb7211 */ /* 0x000fe200018f0eff */
[----:B------:R-:W-:Y:S04]  /*e8f0*/  STL.64 [R1+0x278], R236 ;  /* 0x000278ec01007387 */ /* 0x000fe80000100a00 */
[----:B------:R2:W-:Y:S02]  /*e900*/  STL.64 [R1+0x270], R234 ;  /* 0x000270ea01007387 */ /* 0x0005e40000100a00 */
[----:B--2---:R-:W-:-:S04]  /*e910*/  LEA R234, P3, R41, R148, 0x1 ;  /* 0x0000009429ea7211 */ /* 0x004fc800078608ff */
[----:B------:R-:W-:Y:S01]  /*e920*/  LEA.HI.X.SX32 R235, R41, R0, 0x1, P3 ;  /* 0x0000000029eb7211 */ /* 0x000fe200018f0eff */
[----:B-1----:R-:W-:Y:S02]  /*e930*/  IMAD R41, R199, 0x2, R39 ;  /* 0x00000002c7297824 */ /* 0x002fe400078e0227 */
[----:B------:R-:W1:Y:S01]  /*e940*/  LDC R199, c[0x0][0x3d8] ;  /* 0x0000f600ffc77b82 */ /* 0x000e620000000800 */
[----:B------:R-:W-:-:S04]  /*e950*/  LEA R236, P2, R40, R148, 0x1 ;  /* 0x0000009428ec7211 */ /* 0x000fc800078408ff */
[----:B------:R-:W-:Y:S02]  /*e960*/  LEA.HI.X.SX32 R237, R40, R0, 0x1, P2 ;  /* 0x0000000028ed7211 */ /* 0x000fe400010f0eff */
[----:B-1----:R-:W-:Y:S02]  /*e970*/  LEA R40, R199, R41, 0x1 ;  /* 0x00000029c7287211 */ /* 0x002fe400078e08ff */
[----:B------:R-:W1:Y:S01]  /*e980*/  LDC R199, c[0x0][0x3d8] ;  /* 0x0000f600ffc77b82 */ /* 0x000e620000000800 */
[----:B------:R2:W-:Y:S04]  /*e990*/  STL.64 [R1+0x268], R238 ;  /* 0x000268ee01007387 */ /* 0x0005e80000100a00 */
[----:B------:R3:W-:Y:S04]  /*e9a0*/  STL.64 [R1+0x260], R236 ;  /* 0x000260ec01007387 */ /* 0x0007e80000100a00 */
[----:B------:R4:W-:Y:S01]  /*e9b0*/  STL.64 [R1+0x258], R234 ;  /* 0x000258ea01007387 */ /* 0x0009e20000100a00 */
[----:B--2---:R-:W-:Y:S01]  /*e9c0*/  LEA R238, P1, R36, R148, 0x1 ;  /* 0x0000009424ee7211 */ /* 0x004fe200078208ff */
[----:B-1----:R-:W-:-:S02]  /*e9d0*/  IMAD R50, R199, 0x2, R40 ;  /* 0x00000002c7327824 */ /* 0x002fc400078e0228 */
[----:B------:R-:W1:Y:S01]  /*e9e0*/  LDC R199, c[0x0][0x3d8] ;  /* 0x0000f600ffc77b82 */ /* 0x000e620000000800 */
[CC--:B---3--:R-:W-:Y:S02]  /*e9f0*/  LEA R236, P2, R37.reuse, R148.reuse, 0x1 ;  /* 0x0000009425ec7211 */ /* 0x0c8fe400078408ff */
[----:B----4-:R-:W-:Y:S02]  /*ea00*/  LEA R234, P3, R38, R148, 0x1 ;  /* 0x0000009426ea7211 */ /* 0x010fe400078608ff */
[-C--:B------:R-:W-:Y:S02]  /*ea10*/  LEA.HI.X.SX32 R239, R36, R0.reuse, 0x1, P1 ;  /* 0x0000000024ef7211 */ /* 0x080fe400008f0eff */
[----:B------:R-:W-:Y:S02]  /*ea20*/  LEA.HI.X.SX32 R237, R37, R0, 0x1, P2 ;  /* 0x0000000025ed7211 */ /* 0x000fe400010f0eff */
[----:B------:R-:W-:Y:S02]  /*ea30*/  LEA R36, P2, R102, R148, 0x1 ;  /* 0x0000009466247211 */ /* 0x000fe400078408ff */
[----:B------:R-:W-:-:S02]  /*ea40*/  LEA.HI.X.SX32 R235, R38, R0, 0x1, P3 ;  /* 0x0000000026eb7211 */ /* 0x000fc400018f0eff */
[----:B------:R-:W-:Y:S01]  /*ea50*/  LEA.HI.X.SX32 R37, R102, R0, 0x1, P2 ;  /* 0x0000000066257211 */ /* 0x000fe200010f0eff */
[----:B------:R-:W-:Y:S04]  /*ea60*/  STL.64 [R1+0x250], R238 ;  /* 0x000250ee01007387 */ /* 0x000fe80000100a00 */
[----:B------:R-:W-:Y:S04]  /*ea70*/  STL.64 [R1+0x248], R236 ;  /* 0x000248ec01007387 */ /* 0x000fe80000100a00 */
[----:B------:R-:W-:Y:S04]  /*ea80*/  STL.64 [R1+0x240], R234 ;  /* 0x000240ea01007387 */ /* 0x000fe80000100a00 */
[----:B------:R1:W-:Y:S02]  /*ea90*/  STL.64 [R1+0x230], R36 ;  /* 0x0002302401007387 */ /* 0x0003e40000100a00 */
[----:B-1----:R-:W-:-:S02]  /*eaa0*/  IMAD R36, R199, 0x2, R50 ;  /* 0x00000002c7247824 */ /* 0x002fc400078e0232 */
[----:B------:R-:W1:Y:S03]  /*eab0*/  LDC R199, c[0x0][0x3d8] ;  /* 0x0000f600ffc77b82 */ /* 0x000e660000000800 */
[----:B-1----:R-:W-:-:S05]  /*eac0*/  LEA R38, R199, R36, 0x1 ;  /* 0x00000024c7267211 */ /* 0x002fca00078e08ff */
[----:B------:R-:W1:Y:S02]  /*ead0*/  LDC R199, c[0x0][0x3d8] ;  /* 0x0000f600ffc77b82 */ /* 0x000e640000000800 */
[----:B-1----:R-:W-:-:S06]  /*eae0*/  IMAD R37, R199, 0x2, R38 ;  /* 0x00000002c7257824 */ /* 0x002fcc00078e0226 */
[----:B------:R-:W1:Y:S02]  /*eaf0*/  LDC R199, c[0x0][0x3d8] ;  /* 0x0000f600ffc77b82 */ /* 0x000e640000000800 */
[----:B-1----:R-:W-:-:S06]  /*eb00*/  IMAD R47, R199, 0x2, R37 ;  /* 0x00000002c72f7824 */ /* 0x002fcc00078e0225 */
[----:B------:R-:W1:Y:S02]  /*eb10*/  LDC R199, c[0x0][0x3d8] ;  /* 0x0000f600ffc77b82 */ /* 0x000e640000000800 */
[----:B-1----:R-:W-:-:S06]  /*eb20*/  LEA R44, R199, R47, 0x1 ;  /* 0x0000002fc72c7211 */ /* 0x002fcc00078e08ff */
[----:B------:R-:W1:Y:S02]  /*eb30*/  LDC R199, c[0x0][0x3d8] ;  /* 0x0000f600ffc77b82 */ /* 0x000e640000000800 */
[----:B-1----:R-:W-:-:S06]  /*eb40*/  IMAD R56, R199, 0x2, R44 ;  /* 0x00000002c7387824 */ /* 0x002fcc00078e022c */
[----:B------:R-:W1:Y:S02]  /*eb50*/  LDC R199, c[0x0][0x3d8] ;  /* 0x0000f600ffc77b82 */ /* 0x000e640000000800 */
[----:B-1----:R-:W-:-:S06]  /*eb60*/  IMAD R53, R199, 0x2, R56 ;  /* 0x00000002c7357824 */ /* 0x002fcc00078e0238 */
[----:B------:R-:W1:Y:S01]  /*eb70*/  LDC R199, c[0x0][0x3d8] ;  /* 0x0000f600ffc77b82 */ /* 0x000e620000000800 */
[-C--:B------:R-:W-:Y:S02]  /*eb80*/  LEA R236, P1, R103, R148.reuse, 0x1 ;  /* 0x0000009467ec7211 */ /* 0x080fe400078208ff */
[----:B------:R-:W-:Y:S02]  /*eb90*/  LEA R234, P3, R3, R148, 0x1 ;  /* 0x0000009403ea7211 */ /* 0x000fe400078608ff */
[-C--:B------:R-:W-:Y:S02]  /*eba0*/  LEA.HI.X.SX32 R237, R103, R0.reuse, 0x1, P1 ;  /* 0x0000000067ed7211 */ /* 0x080fe400008f0eff */
[----:B------:R-:W-:Y:S02]  /*ebb0*/  LEA.HI.X.SX32 R235, R3, R0, 0x1, P3 ;  /* 0x0000000003eb7211 */ /* 0x000fe400018f0eff */
[----:B-1----:R-:W-:Y:S02]  /*ebc0*/  LEA R62, R199, R53, 0x1 ;  /* 0x00000035c73e7211 */ /* 0x002fe400078e08ff */
[----:B------:R-:W1:Y:S01]  /*ebd0*/  LDC R199, c[0x0][0x3d8] ;  /* 0x0000f600ffc77b82 */ /* 0x000e620000000800 */
[----:B------:R2:W-:Y:S01]  /*ebe0*/  STL.64 [R1+0x238], R236 ;  /* 0x000238ec01007387 */ /* 0x0005e20000100a00 */
[----:B------:R-:W-:-:S03]  /*ebf0*/  LEA R238, P1, R112, R148, 0x1 ;  /* 0x0000009470ee7211 */ /* 0x000fc600078208ff */
[----:B------:R3:W-:Y:S01]  /*ec00*/  STL.64 [R1+0x228], R234 ;  /* 0x000228ea01007387 */ /* 0x0007e20000100a00 */
[----:B------:R-:W-:Y:S02]  /*ec10*/  LEA.HI.X.SX32 R239, R112, R0, 0x1, P1 ;  /* 0x0000000070ef7211 */ /* 0x000fe400008f0eff */
[-C--:B--2---:R-:W-:Y:S02]  /*ec20*/  LEA R236, P2, R111, R148.reuse, 0x1 ;  /* 0x000000946fec7211 */ /* 0x084fe400078408ff */
[----:B---3--:R-:W-:Y:S02]  /*ec30*/  LEA R234, P3, R107, R148, 0x1 ;  /* 0x000000946bea7211 */ /* 0x008fe400078608ff */
[-C--:B------:R-:W-:Y:S02]  /*ec40*/  LEA.HI.X.SX32 R237, R111, R0.reuse, 0x1, P2 ;  /* 0x000000006fed7211 */ /* 0x080fe400010f0eff */
[----:B------:R-:W-:Y:S01]  /*ec50*/  LEA.HI.X.SX32 R235, R107, R0, 0x1, P3 ;  /* 0x000000006beb7211 */ /* 0x000fe200018f0eff */
[----:B------:R2:W-:Y:S01]  /*ec60*/  STL.64 [R1+0x220], R238 ;  /* 0x000220ee01007387 */ /* 0x0005e20000100a00 */
[----:B-1----:R-:W-:-:S02]  /*ec70*/  IMAD R59, R199, 0x2, R62 ;  /* 0x00000002c73b7824 */ /* 0x002fc400078e023e */
[----:B------:R-:W1:Y:S01]  /*ec80*/  LDC R199, c[0x0][0x3d8] ;  /* 0x0000f600ffc77b82 */ /* 0x000e620000000800 */
[----:B------:R3:W-:Y:S04]  /*ec90*/  STL.64 [R1+0x218], R236 ;  /* 0x000218ec01007387 */ /* 0x0007e80000100a00 */
[----:B------:R4:W-:Y:S01]  /*eca0*/  STL.64 [R1+0x210], R234 ;  /* 0x000210ea01007387 */ /* 0x0009e20000100a00 */
[CC--:B--2---:R-:W-:Y:S02]  /*ecb0*/  LEA R238, P1, R118.reuse, R148.reuse, 0x1 ;  /* 0x0000009476ee7211 */ /* 0x0c4fe400078208ff */
[----:B---3--:R-:W-:Y:S02]  /*ecc0*/  LEA R236, P2, R117, R148, 0x1 ;  /* 0x0000009475ec7211 */ /* 0x008fe400078408ff */
[----:B------:R-:W-:-:S02]  /*ecd0*/  LEA.HI.X.SX32 R239, R118, R0, 0x1, P1 ;  /* 0x0000000076ef7211 */ /* 0x000fc400008f0eff */
[----:B----4-:R-:W-:Y:S02]  /*ece0*/  LEA R234, P3, R113, R148, 0x1 ;  /* 0x0000009471ea7211 */ /* 0x010fe400078608ff */
[-C--:B------:R-:W-:Y:S02]  /*ecf0*/  LEA.HI.X.SX32 R237, R117, R0.reuse, 0x1, P2 ;  /* 0x0000000075ed7211 */ /* 0x080fe400010f0eff */
[----:B------:R-:W-:Y:S01]  /*ed00*/  LEA.HI.X.SX32 R235, R113, R0, 0x1, P3 ;  /* 0x0000000071eb7211 */ /* 0x000fe200018f0eff */
[----:B------:R2:W-:Y:S04]  /*ed10*/  STL.64 [R1+0x208], R238 ;  /* 0x000208ee01007387 */ /* 0x0005e80000100a00 */
[----:B------:R3:W-:Y:S04]  /*ed20*/  STL.64 [R1+0x200], R236 ;  /* 0x000200ec01007387 */ /* 0x0007e80000100a00 */
[----:B------:R4:W-:Y:S01]  /*ed30*/  STL.64 [R1+0x1f8], R234 ;  /* 0x0001f8ea01007387 */ /* 0x0009e20000100a00 */
[----:B--2---:R-:W-:-:S02]  /*ed40*/  LEA R238, P1, R124, R148, 0x1 ;  /* 0x000000947cee7211 */ /* 0x004fc400078208ff */
[----:B---3--:R-:W-:Y:S02]  /*ed50*/  LEA R236, P2, R123, R148, 0x1 ;  /* 0x000000947bec7211 */ /* 0x008fe400078408ff */
[----:B------:R-:W-:Y:S02]  /*ed60*/  LEA.HI.X.SX32 R239, R124, R0, 0x1, P1 ;  /* 0x000000007cef7211 */ /* 0x000fe400008f0eff */
[----:B----4-:R-:W-:Y:S02]  /*ed70*/  LEA R234, P3, R119, R148, 0x1 ;  /* 0x0000009477ea7211 */ /* 0x010fe400078608ff */
        /* <DEDUP_REMOVED lines=17> */
[C---:B---3--:R-:W-:Y:S02]  /*ee90*/  LEA R236, P2, R144.reuse, R148, 0x1 ;  /* 0x0000009490ec7211 */ /* 0x048fe400078408ff */
[----:B------:R-:W-:Y:S02]  /*eea0*/  LEA.HI.X.SX32 R239, R145, R0, 0x1, P1 ;  /* 0x0000000091ef7211 */ /* 0x000fe400008f0eff */
[C---:B----4-:R-:W-:Y:S02]  /*eeb0*/  LEA R234, P3, R131.reuse, R148, 0x1 ;  /* 0x0000009483ea7211 */ /* 0x050fe400078608ff */
[-C--:B------:R-:W-:Y:S02]  /*eec0*/  LEA.HI.X.SX32 R237, R144, R0.reuse, 0x1, P2 ;  /* 0x0000000090ed7211 */ /* 0x080fe400010f0eff */
[----:B------:R-:W-:Y:S01]  /*eed0*/  LEA.HI.X.SX32 R235, R131, R0, 0x1, P3 ;  /* 0x0000000083eb7211 */ /* 0x000fe200018f0eff */
[----:B------:R-:W-:Y:S04]  /*eee0*/  STL.64 [R1+0x1160], R144 ;  /* 0x0011609001007387 */ /* 0x000fe80000100a00 */
[----:B------:R-:W-:Y:S04]  /*eef0*/  STL.64 [R1+0x1c0], R238 ;  /* 0x0001c0ee01007387 */ /* 0x000fe80000100a00 */
[----:B------:R-:W-:Y:S04]  /*ef00*/  STL.64 [R1+0x1b8], R236 ;  /* 0x0001b8ec01007387 */ /* 0x000fe80000100a00 */
[----:B------:R2:W-:Y:S04]  /*ef10*/  STL.64 [R1+0x1b0], R234 ;  /* 0x0001b0ea01007387 */ /* 0x0005e80000100a00 */
[----:B------:R3:W-:Y:S01]  /*ef20*/  STL.64 [R1+0x1168], R130 ;  /* 0x0011688201007387 */ /* 0x0007e20000100a00 */
[----:B-1----:R-:W-:-:S02]  /*ef30*/  LEA R65, R199, R68, 0x1 ;  /* 0x00000044c7417211 */ /* 0x002fc400078e08ff */
[-C--:B--2---:R-:W-:Y:S02]  /*ef40*/  LEA R234, P1, R152, R148.reuse, 0x1 ;  /* 0x0000009498ea7211 */ /* 0x084fe400078208ff */
[----:B---3--:R-:W-:Y:S02]  /*ef50*/  LEA R130, P3, R146, R148, 0x1 ;  /* 0x0000009492827211 */ /* 0x008fe400078608ff */
[-C--:B------:R-:W-:Y:S02]  /*ef60*/  LEA.HI.X.SX32 R235, R152, R0.reuse, 0x1, P1 ;  /* 0x0000000098eb7211 */ /* 0x080fe400008f0eff */
[----:B------:R-:W-:Y:S01]  /*ef70*/  LEA.HI.X.SX32 R131, R146, R0, 0x1, P3 ;  /* 0x0000000092837211 */ /* 0x000fe200018f0eff */
[----:B0-----:R-:W-:Y:S01]  /*ef80*/  IMAD R74, R223, 0x2, R65 ;  /* 0x00000002df4a7824 */ /* 0x001fe200078e0241 */
[C---:B------:R-:W-:Y:S01]  /*ef90*/  LEA R144, P2, R151.reuse, R148, 0x1 ;  /* 0x0000009497907211 */ /* 0x040fe200078408ff */
[----:B------:R-:W-:Y:S04]  /*efa0*/  STL.64 [R1+0x1a8], R234 ;  /* 0x0001a8ea01007387 */ /* 0x000fe80000100a00 */
[----:B------:R0:W-:Y:S01]  /*efb0*/  STL.64 [R1+0x198], R130 ;  /* 0x0001988201007387 */ /* 0x0001e20000100a00 */
[----:B------:R-:W-:-:S02]  /*efc0*/  LEA.HI.X.SX32 R145, R151, R0, 0x1, P2 ;  /* 0x0000000097917211 */ /* 0x000fc400010f0eff */
[----:B------:R-:W-:Y:S02]  /*efd0*/  LEA R71, R142, R74, 0x1 ;  /* 0x0000004a8e477211 */ /* 0x000fe400078e08ff */
[----:B0-----:R-:W-:-:S04]  /*efe0*/  LEA R130, P1, R153, R148, 0x1 ;  /* 0x0000009499827211 */ /* 0x001fc800078208ff */
[----:B------:R-:W-:Y:S01]  /*eff0*/  LEA.HI.X.SX32 R131, R153, R0, 0x1, P1 ;  /* 0x0000000099837211 */ /* 0x000fe200008f0eff */
[----:B------:R-:W-:Y:S01]  /*f000*/  STL.64 [R1+0x1a0], R144 ;  /* 0x0001a09001007387 */ /* 0x000fe20000100a00 */
[----:B------:R-:W-:-:S03]  /*f010*/  IMAD R3, R138, 0x2, R71 ;  /* 0x000000028a037824 */ /* 0x000fc600078e0247 */
[----:B------:R0:W-:Y:S02]  /*f020*/  STL.64 [R1+0x190], R130 ;  /* 0x0001908201007387 */ /* 0x0001e40000100a00 */
[-C--:B------:R-:W-:Y:S02]  /*f030*/  LEA R146, P3, R3, R148.reuse, 0x1 ;  /* 0x0000009403927211 */ /* 0x080fe400078608ff */
[----:B0-----:R-:W-:-:S04]  /*f040*/  LEA R130, P2, R157, R148, 0x1 ;  /* 0x000000949d827211 */ /* 0x001fc800078408ff */
[----:B------:R-:W-:-:S05]  /*f050*/  LEA.HI.X.SX32 R131, R157, R0, 0x1, P2 ;  /* 0x000000009d837211 */ /* 0x000fca00010f0eff */
[----:B------:R0:W-:Y:S04]  /*f060*/  STL.64 [R1+0x188], R130 ;  /* 0x0001888201007387 */ /* 0x0001e80000100a00 */
[----:B------:R-:W-:Y:S01]  /*f070*/  STL [R1+0x106c], R146 ;  /* 0x00106c9201007387 */ /* 0x000fe20000100800 */
[----:B------:R-:W-:-:S03]  /*f080*/  LEA.HI.X.SX32 R147, R3, R0, 0x1, P3 ;  /* 0x0000000003937211 */ /* 0x000fc600018f0eff */
[----:B------:R-:W-:Y:S04]  /*f090*/  STL [R1+0x1070], R146 ;  /* 0x0010709201007387 */ /* 0x000fe80000100800 */
[----:B------:R-:W-:Y:S04]  /*f0a0*/  STL [R1+0x1078], R146 ;  /* 0x0010789201007387 */ /* 0x000fe80000100800 */
[----:B------:R-:W-:Y:S04]  /*f0b0*/  STL [R1+0x1084], R146 ;  /* 0x0010849201007387 */ /* 0x000fe80000100800 */
[----:B------:R-:W-:Y:S04]  /*f0c0*/  STL [R1+0x1094], R146 ;  /* 0x0010949201007387 */ /* 0x000fe80000100800 */
[----:B------:R-:W-:Y:S04]  /*f0d0*/  STL [R1+0x10d0], R146 ;  /* 0x0010d09201007387 */ /* 0x000fe80000100800 */
[----:B------:R-:W-:Y:S01]  /*f0e0*/  STL [R1+0x1110], R146 ;  /* 0x0011109201007387 */ /* 0x000fe20000100800 */
[----:B------:R-:W-:-:S03]  /*f0f0*/  LEA R144, P3, R158, R148, 0x1 ;  /* 0x000000949e907211 */ /* 0x000fc600078608ff */
[----:B------:R-:W-:Y:S01]  /*f100*/  STL [R1+0x1150], R146 ;  /* 0x0011509201007387 */ /* 0x000fe20000100800 */
[----:B0-----:R-:W-:-:S03]  /*f110*/  LEA R130, P2, R159, R148, 0x1 ;  /* 0x000000949f827211 */ /* 0x001fc600078408ff */
[----:B------:R-:W-:Y:S04]  /*f120*/  STL [R1+0x1158], R146 ;  /* 0x0011589201007387 */ /* 0x000fe80000100800 */
[----:B------:R-:W-:Y:S04]  /*f130*/  STL [R1+0x1068], R147 ;  /* 0x0010689301007387 */ /* 0x000fe80000100800 */
[----:B------:R-:W-:Y:S01]  /*f140*/  STL [R1+0x1074], R147 ;  /* 0x0010749301007387 */ /* 0x000fe20000100800 */
[----:B------:R-:W-:-:S03]  /*f150*/  LEA.HI.X.SX32 R145, R158, R0, 0x1, P3 ;  /* 0x000000009e917211 */ /* 0x000fc600018f0eff */
[----:B------:R-:W-:Y:S01]  /*f160*/  STL [R1+0x107c], R147 ;  /* 0x00107c9301007387 */ /* 0x000fe20000100800 */
[----:B------:R-:W-:-:S03]  /*f170*/  LEA.HI.X.SX32 R131, R159, R0, 0x1, P2 ;  /* 0x000000009f837211 */ /* 0x000fc600010f0eff */
[----:B------:R-:W-:Y:S04]  /*f180*/  STL [R1+0x1088], R147 ;  /* 0x0010889301007387 */ /* 0x000fe80000100800 */
[----:B------:R-:W-:Y:S04]  /*f190*/  STL [R1+0x10a0], R147 ;  /* 0x0010a09301007387 */ /* 0x000fe80000100800 */
[----:B------:R-:W-:Y:S04]  /*f1a0*/  STL [R1+0x10e0], R147 ;  /* 0x0010e09301007387 */ /* 0x000fe80000100800 */
[----:B------:R-:W-:Y:S04]  /*f1b0*/  STL [R1+0x1120], R147 ;  /* 0x0011209301007387 */ /* 0x000fe80000100800 */
[----:B------:R-:W-:Y:S04]  /*f1c0*/  STL [R1+0x1154], R147 ;  /* 0x0011549301007387 */ /* 0x000fe80000100800 */
[----:B------:R-:W-:Y:S04]  /*f1d0*/  STL [R1+0x115c], R147 ;  /* 0x00115c9301007387 */ /* 0x000fe80000100800 */
[----:B------:R-:W-:Y:S04]  /*f1e0*/  STL.64 [R1+0x1170], R146 ;  /* 0x0011709201007387 */ /* 0x000fe80000100a00 */
[----:B------:R0:W-:Y:S04]  /*f1f0*/  STL.64 [R1+0x180], R144 ;  /* 0x0001809001007387 */ /* 0x0001e80000100a00 */
[----:B------:R1:W-:Y:S01]  /*f200*/  STL.64 [R1+0x178], R130 ;  /* 0x0001788201007387 */ /* 0x0003e20000100a00 */
[----:B0-----:R-:W-:-:S02]  /*f210*/  LEA R144, P3, R163, R148, 0x1 ;  /* 0x00000094a3907211 */ /* 0x001fc400078608ff */
[C---:B-1----:R-:W-:Y:S02]  /*f220*/  LEA R130, P2, R164.reuse, R148, 0x1 ;  /* 0x00000094a4827211 */ /* 0x042fe400078408ff */
[-C--:B------:R-:W-:Y:S02]  /*f230*/  LEA.HI.X.SX32 R145, R163, R0.reuse, 0x1, P3 ;  /* 0x00000000a3917211 */ /* 0x080fe400018f0eff */
[----:B------:R-:W-:-:S03]  /*f240*/  LEA.HI.X.SX32 R131, R164, R0, 0x1, P2 ;  /* 0x00000000a4837211 */ /* 0x000fc600010f0eff */
[----:B------:R0:W-:Y:S04]  /*f250*/  STL.64 [R1+0x170], R144 ;  /* 0x0001709001007387 */ /* 0x0001e80000100a00 */
[----:B------:R1:W-:Y:S01]  /*f260*/  STL.64 [R1+0x168], R130 ;  /* 0x0001688201007387 */ /* 0x0003e20000100a00 */
[-C--:B0-----:R-:W-:Y:S02]  /*f270*/  LEA R144, P3, R165, R148.reuse, 0x1 ;  /* 0x00000094a5907211 */ /* 0x081fe400078608ff */
[----:B-1----:R-:W-:Y:S02]  /*f280*/  LEA R130, P2, R169, R148, 0x1 ;  /* 0x00000094a9827211 */ /* 0x002fe400078408ff */
[-C--:B------:R-:W-:Y:S02]  /*f290*/  LEA.HI.X.SX32 R145, R165, R0.reuse, 0x1, P3 ;  /* 0x00000000a5917211 */ /* 0x080fe400018f0eff */
[----:B------:R-:W-:-:S03]  /*f2a0*/  LEA.HI.X.SX32 R131, R169, R0, 0x1, P2 ;  /* 0x00000000a9837211 */ /* 0x000fc600010f0eff */
[----:B------:R-:W-:Y:S04]  /*f2b0*/  STL.64 [R1+0x160], R144 ;  /* 0x0001609001007387 */ /* 0x000fe80000100a00 */
[----:B------:R0:W-:Y:S02]  /*f2c0*/  STL.64 [R1+0x158], R130 ;  /* 0x0001588201007387 */ /* 0x0001e40000100a00 */
[----:B0-----:R-:W-:-:S04]  /*f2d0*/  LEA R130, P2, R171, R148, 0x1 ;  /* 0x00000094ab827211 */ /* 0x001fc800078408ff */
[----:B------:R-:W-:Y:S02]  /*f2e0*/  LEA.HI.X.SX32 R131, R171, R0, 0x1, P2 ;  /* 0x00000000ab837211 */ /* 0x000fe400010f0eff */
[----:B------:R-:W-:-:S03]  /*f2f0*/  LEA R144, P3, R170, R148, 0x1 ;  /* 0x00000094aa907211 */ /* 0x000fc600078608ff */
[----:B------:R0:W-:Y:S01]  /*f300*/  STL.64 [R1+0x148], R130 ;  /* 0x0001488201007387 */ /* 0x0001e20000100a00 */
[----:B------:R-:W-:Y:S02]  /*f310*/  LEA.HI.X.SX32 R145, R170, R0, 0x1, P3 ;  /* 0x00000000aa917211 */ /* 0x000fe400018f0eff */
[----:B------:R-:W-:-:S03]  /*f320*/  LEA R250, P3, R175, R148, 0x1 ;  /* 0x00000094affa7211 */ /* 0x000fc600078608ff */
[----:B------:R1:W-:Y:S01]  /*f330*/  STL.64 [R1+0x150], R144 ;  /* 0x0001509001007387 */ /* 0x0003e20000100a00 */
[C---:B0-----:R-:W-:Y:S02]  /*f340*/  LEA R130, P2, R176.reuse, R148, 0x1 ;  /* 0x00000094b0827211 */ /* 0x041fe400078408ff */
[-C--:B------:R-:W-:Y:S02]  /*f350*/  LEA.HI.X.SX32 R251, R175, R0.reuse, 0x1, P3 ;  /* 0x00000000affb7211 */ /* 0x080fe400018f0eff */
[----:B------:R-:W-:Y:S02]  /*f360*/  LEA.HI.X.SX32 R131, R176, R0, 0x1, P2 ;  /* 0x00000000b0837211 */ /* 0x000fe400010f0eff */
[----:B-1----:R-:W-:-:S03]  /*f370*/  LEA R144, P3, R177, R148, 0x1 ;  /* 0x00000094b1907211 */ /* 0x002fc600078608ff */
[----:B------:R0:W-:Y:S01]  /*f380*/  STL.64 [R1+0x138], R130 ;  /* 0x0001388201007387 */ /* 0x0001e20000100a00 */
[----:B------:R-:W-:Y:S02]  /*f390*/  LEA.HI.X.SX32 R145, R177, R0, 0x1, P3 ;  /* 0x00000000b1917211 */ /* 0x000fe400018f0eff */
[-C--:B------:R-:W-:Y:S01]  /*f3a0*/  LEA R246, P3, R182, R148.reuse, 0x1 ;  /* 0x00000094b6f67211 */ /* 0x080fe200078608ff */
[----:B------:R-:W-:Y:S01]  /*f3b0*/  STL.64 [R1+0x140], R250 ;  /* 0x000140fa01007387 */ /* 0x000fe20000100a00 */
[----:B0-----:R-:W-:-:S03]  /*f3c0*/  LEA R130, P2, R181, R148, 0x1 ;  /* 0x00000094b5827211 */ /* 0x001fc600078408ff */
[----:B------:R-:W-:Y:S01]  /*f3d0*/  STL.64 [R1+0x1190], R250 ;  /* 0x001190fa01007387 */ /* 0x000fe20000100a00 */
[----:B------:R-:W-:-:S03]  /*f3e0*/  LEA.HI.X.SX32 R131, R181, R0, 0x1, P2 ;  /* 0x00000000b5837211 */ /* 0x000fc600010f0eff */
[----:B------:R0:W-:Y:S01]  /*f3f0*/  STL.64 [R1+0x130], R144 ;  /* 0x0001309001007387 */ /* 0x0001e20000100a00 */
[----:B------:R-:W-:-:S03]  /*f400*/  LEA.HI.X.SX32 R247, R182, R0, 0x1, P3 ;  /* 0x00000000b6f77211 */ /* 0x000fc600018f0eff */
[----:B------:R1:W-:Y:S01]  /*f410*/  STL.64 [R1+0x128], R130 ;  /* 0x0001288201007387 */ /* 0x0003e20000100a00 */
[CC--:B0-----:R-:W-:Y:S02]  /*f420*/  LEA R144, P2, R183.reuse, R148.reuse, 0x1 ;  /* 0x00000094b7907211 */ /* 0x0c1fe400078408ff */
[C---:B-1----:R-:W-:Y:S02]  /*f430*/  LEA R130, P3, R184.reuse, R148, 0x1 ;  /* 0x00000094b8827211 */ /* 0x042fe400078608ff */
[-C--:B------:R-:W-:Y:S02]  /*f440*/  LEA.HI.X.SX32 R145, R183, R0.reuse, 0x1, P2 ;  /* 0x00000000b7917211 */ /* 0x080fe400010f0eff */
[----:B------:R-:W-:-:S03]  /*f450*/  LEA.HI.X.SX32 R131, R184, R0, 0x1, P3 ;  /* 0x00000000b8837211 */ /* 0x000fc600018f0eff */
[----:B------:R0:W-:Y:S04]  /*f460*/  STL.64 [R1+0x118], R144 ;  /* 0x0001189001007387 */ /* 0x0001e80000100a00 */
[----:B------:R-:W-:Y:S04]  /*f470*/  STL.64 [R1+0x120], R246 ;  /* 0x000120f601007387 */ /* 0x000fe80000100a00 */
[----:B------:R-:W-:Y:S01]  /*f480*/  STL.64 [R1+0x11a0], R246 ;  /* 0x0011a0f601007387 */ /* 0x000fe20000100a00 */
[----:B0-----:R-:W-:-:S03]  /*f490*/  LEA R144, P2, R185, R148, 0x1 ;  /* 0x00000094b9907211 */ /* 0x001fc600078408ff */
[----:B------:R0:W-:Y:S01]  /*f4a0*/  STL.64 [R1+0x110], R130 ;  /* 0x0001108201007387 */ /* 0x0001e20000100a00 */
[----:B------:R-:W-:Y:S02]  /*f4b0*/  LEA.HI.X.SX32 R145, R185, R0, 0x1, P2 ;  /* 0x00000000b9917211 */ /* 0x000fe400010f0eff */
[----:B0-----:R-:W-:-:S04]  /*f4c0*/  LEA R130, P3, R178, R148, 0x1 ;  /* 0x00000094b2827211 */ /* 0x001fc800078608ff */
[----:B------:R-:W-:Y:S01]  /*f4d0*/  LEA.HI.X.SX32 R131, R178, R0, 0x1, P3 ;  /* 0x00000000b2837211 */ /* 0x000fe200018f0eff */
[----:B------:R0:W-:Y:S04]  /*f4e0*/  STL.64 [R1+0x108], R144 ;  /* 0x0001089001007387 */ /* 0x0001e80000100a00 */
[----:B------:R1:W-:Y:S01]  /*f4f0*/  STL.64 [R1+0x100], R130 ;  /* 0x0001008201007387 */ /* 0x0003e20000100a00 */
[CC--:B0-----:R-:W-:Y:S02]  /*f500*/  LEA R144, P2, R179.reuse, R148.reuse, 0x1 ;  /* 0x00000094b3907211 */ /* 0x0c1fe400078408ff */
[----:B-1----:R-:W-:Y:S02]  /*f510*/  LEA R130, P3, R172, R148, 0x1 ;  /* 0x00000094ac827211 */ /* 0x002fe400078608ff */
[----:B------:R-:W-:-:S02]  /*f520*/  LEA.HI.X.SX32 R145, R179, R0, 0x1, P2 ;  /* 0x00000000b3917211 */ /* 0x000fc400010f0eff */
[----:B------:R-:W-:-:S03]  /*f530*/  LEA.HI.X.SX32 R131, R172, R0, 0x1, P3 ;  /* 0x00000000ac837211 */ /* 0x000fc600018f0eff */
[----:B------:R0:W-:Y:S04]  /*f540*/  STL.64 [R1+0xf8], R144 ;  /* 0x0000f89001007387 */ /* 0x0001e80000100a00 */
[----:B------:R1:W-:Y:S01]  /*f550*/  STL.64 [R1+0xf0], R130 ;  /* 0x0000f08201007387 */ /* 0x0003e20000100a00 */
[CC--:B0-----:R-:W-:Y:S02]  /*f560*/  LEA R144, P2, R173.reuse, R148.reuse, 0x1 ;  /* 0x00000094ad907211 */ /* 0x0c1fe400078408ff */
[C---:B-1----:R-:W-:Y:S02]  /*f570*/  LEA R130, P3, R166.reuse, R148, 0x1 ;  /* 0x00000094a6827211 */ /* 0x042fe400078608ff */
[-C--:B------:R-:W-:Y:S02]  /*f580*/  LEA.HI.X.SX32 R145, R173, R0.reuse, 0x1, P2 ;  /* 0x00000000ad917211 */ /* 0x080fe400010f0eff */
        /* <DEDUP_REMOVED lines=36> */
[----:B------:R-:W-:-:S02]  /*f7d0*/  LEA.HI.X.SX32 R131, R120, R0, 0x1, P3 ;  /* 0x0000000078837211 */ /* 0x000fc400018f0eff */
[C---:B------:R-:W-:Y:S01]  /*f7e0*/  LEA R132, P2, R121.reuse, R148, 0x1 ;  /* 0x0000009479847211 */ /* 0x040fe200078408ff */
[----:B------:R-:W-:Y:S04]  /*f7f0*/  STL.64 [R1+0x88], R144 ;  /* 0x0000889001007387 */ /* 0x000fe80000100a00 */
        /* <DEDUP_REMOVED lines=12> */
[-C--:B0-----:R-:W-:Y:S02]  /*f8c0*/  LEA R132, P2, R109, R148.reuse, 0x1 ;  /* 0x000000946d847211 */ /* 0x081fe400078408ff */
[----:B-1----:R-:W-:Y:S02]  /*f8d0*/  LEA R130, P3, R105, R148, 0x1 ;  /* 0x0000009469827211 */ /* 0x002fe400078608ff */
[----:B------:R-:W-:Y:S02]  /*f8e0*/  LEA.HI.X.SX32 R133, R109, R0, 0x1, P2 ;  /* 0x000000006d857211 */ /* 0x000fe400010f0eff */
[----:B------:R-:W-:-:S02]  /*f8f0*/  LEA R250, P2, R104, R148, 0x1 ;  /* 0x0000009468fa7211 */ /* 0x000fc400078408ff */
[----:B------:R-:W-:Y:S02]  /*f900*/  LEA.HI.X.SX32 R131, R105, R0, 0x1, P3 ;  /* 0x0000000069837211 */ /* 0x000fe400018f0eff */
[----:B------:R-:W-:Y:S01]  /*f910*/  LEA R146, P3, R100, R148, 0x1 ;  /* 0x0000009464927211 */ /* 0x000fe200078608ff */
[----:B------:R0:W-:Y:S01]  /*f920*/  STL.64 [R1+0x58], R132 ;  /* 0x0000588401007387 */ /* 0x0001e20000100a00 */
[-C--:B------:R-:W-:Y:S02]  /*f930*/  LEA.HI.X.SX32 R251, R104, R0.reuse, 0x1, P2 ;  /* 0x0000000068fb7211 */ /* 0x080fe400010f0eff */
[----:B------:R-:W-:Y:S01]  /*f940*/  LEA.HI.X.SX32 R147, R100, R0, 0x1, P3 ;  /* 0x0000000064937211 */ /* 0x000fe200018f0eff */
[----:B------:R1:W-:Y:S01]  /*f950*/  STL.64 [R1+0x50], R130 ;  /* 0x0000508201007387 */ /* 0x0003e20000100a00 */
[-C--:B0-----:R-:W-:Y:S02]  /*f960*/  LEA R132, P2, R99, R148.reuse, 0x1 ;  /* 0x0000009463847211 */ /* 0x081fe400078408ff */
[----:B-1----:R-:W-:Y:S01]  /*f970*/  LEA R130, P3, R97, R148, 0x1 ;  /* 0x0000009461827211 */ /* 0x002fe200078608ff */
[----:B------:R-:W-:Y:S01]  /*f980*/  STL.64 [R1+0x48], R250 ;  /* 0x000048fa01007387 */ /* 0x000fe20000100a00 */
[----:B------:R-:W-:-:S02]  /*f990*/  LEA.HI.X.SX32 R133, R99, R0, 0x1, P2 ;  /* 0x0000000063857211 */ /* 0x000fc400010f0eff */
[----:B------:R-:W-:Y:S01]  /*f9a0*/  LEA.HI.X.SX32 R131, R97, R0, 0x1, P3 ;  /* 0x0000000061837211 */ /* 0x000fe200018f0eff */
[----:B------:R-:W-:Y:S01]  /*f9b0*/  STL.64 [R1+0x11f0], R250 ;  /* 0x0011f0fa01007387 */ /* 0x000fe20000100a00 */
[----:B------:R-:W-:-:S03]  /*f9c0*/  LEA R246, P2, R96, R148, 0x1 ;  /* 0x0000009460f67211 */ /* 0x000fc600078408ff */
[----:B------:R-:W-:Y:S04]  /*f9d0*/  STL.64 [R1+0x40], R146 ;  /* 0x0000409201007387 */ /* 0x000fe80000100a00 */
[----:B------:R-:W-:Y:S01]  /*f9e0*/  STL.64 [R1+0x11b0], R146 ;  /* 0x0011b09201007387 */ /* 0x000fe20000100a00 */
[----:B------:R-:W-:-:S03]  /*f9f0*/  LEA.HI.X.SX32 R247, R96, R0, 0x1, P2 ;  /* 0x0000000060f77211 */ /* 0x000fc600010f0eff */
[----:B------:R0:W-:Y:S04]  /*fa00*/  STL.64 [R1+0x38], R132 ;  /* 0x0000388401007387 */ /* 0x0001e80000100a00 */
[----:B------:R1:W-:Y:S01]  /*fa10*/  STL.64 [R1+0x30], R130 ;  /* 0x0000308201007387 */ /* 0x0003e20000100a00 */
[CC--:B0-----:R-:W-:Y:S02]  /*fa20*/  LEA R132, P2, R93.reuse, R148.reuse, 0x1 ;  /* 0x000000945d847211 */ /* 0x0c1fe400078408ff */
[C---:B-1----:R-:W-:Y:S02]  /*fa30*/  LEA R130, P3, R94.reuse, R148, 0x1 ;  /* 0x000000945e827211 */ /* 0x042fe400078608ff */
[-C--:B------:R-:W-:Y:S02]  /*fa40*/  LEA.HI.X.SX32 R133, R93, R0.reuse, 0x1, P2 ;  /* 0x000000005d857211 */ /* 0x080fe400010f0eff */
[----:B------:R-:W-:-:S02]  /*fa50*/  LEA.HI.X.SX32 R131, R94, R0, 0x1, P3 ;  /* 0x000000005e837211 */ /* 0x000fc400018f0eff */
[CC--:B------:R-:W-:Y:S02]  /*fa60*/  LEA R250, P3, R91.reuse, R148.reuse, 0x1 ;  /* 0x000000945bfa7211 */ /* 0x0c0fe400078608ff */
[----:B------:R-:W-:Y:S02]  /*fa70*/  LEA R146, P2, R90, R148, 0x1 ;  /* 0x000000945a927211 */ /* 0x000fe400078408ff */
[----:B------:R-:W-:Y:S02]  /*fa80*/  LEA.HI.X.SX32 R251, R91, R0, 0x1, P3 ;  /* 0x000000005bfb7211 */ /* 0x000fe400018f0eff */
[----:B------:R-:W-:Y:S02]  /*fa90*/  LEA R144, P3, R88, R148, 0x1 ;  /* 0x0000009458907211 */ /* 0x000fe400078608ff */
[----:B------:R-:W-:Y:S02]  /*faa0*/  LEA.HI.X.SX32 R147, R90, R0, 0x1, P2 ;  /* 0x000000005a937211 */ /* 0x000fe400010f0eff */
[----:B------:R-:W-:-:S02]  /*fab0*/  LEA R248, P2, R87, R148, 0x1 ;  /* 0x0000009457f87211 */ /* 0x000fc400078408ff */
[----:B------:R-:W-:Y:S01]  /*fac0*/  LEA.HI.X.SX32 R145, R88, R0, 0x1, P3 ;  /* 0x0000000058917211 */ /* 0x000fe200018f0eff */
[----:B------:R-:W-:Y:S01]  /*fad0*/  STL.64 [R1+0x28], R246 ;  /* 0x000028f601007387 */ /* 0x000fe20000100a00 */
[----:B------:R-:W-:Y:S01]  /*fae0*/  LEA R244, P3, R85, R148, 0x1 ;  /* 0x0000009455f47211 */ /* 0x000fe200078608ff */
[----:B------:R-:W-:Y:S01]  /*faf0*/  FMUL R86, R9, R222 ;  /* 0x000000de09567220 */ /* 0x000fe20000400000 */
[----:B------:R-:W-:Y:S01]  /*fb00*/  LEA.HI.X.SX32 R249, R87, R0, 0x1, P2 ;  /* 0x0000000057f97211 */ /* 0x000fe200010f0eff */
[----:B------:R-:W-:Y:S01]  /*fb10*/  FMUL R77, R10, R222 ;  /* 0x000000de0a4d7220 */ /* 0x000fe20000400000 */
[----:B------:R-:W-:Y:S01]  /*fb20*/  STL.64 [R1+0x11f8], R246 ;  /* 0x0011f8f601007387 */ /* 0x000fe20000100a00 */
[----:B------:R-:W-:Y:S02]  /*fb30*/  LEA R242, P2, R84, R148, 0x1 ;  /* 0x0000009454f27211 */ /* 0x000fe400078408ff */
[----:B------:R-:W-:Y:S01]  /*fb40*/  LEA.HI.X.SX32 R245, R85, R0, 0x1, P3 ;  /* 0x0000000055f57211 */ /* 0x000fe200018f0eff */
[----:B------:R0:W-:Y:S01]  /*fb50*/  STL.64 [R1+0x18], R132 ;  /* 0x0000188401007387 */ /* 0x0001e20000100a00 */
[----:B------:R-:W-:-:S03]  /*fb60*/  LEA R240, P3, R82, R148, 0x1 ;  /* 0x0000009452f07211 */ /* 0x000fc600078608ff */
[----:B------:R-:W-:Y:S01]  /*fb70*/  STL.64 [R1+0x20], R130 ;  /* 0x0000208201007387 */ /* 0x000fe20000100a00 */
[----:B------:R-:W-:-:S03]  /*fb80*/  LEA.HI.X.SX32 R243, R84, R0, 0x1, P2 ;  /* 0x0000000054f37211 */ /* 0x000fc600010f0eff */
[----:B------:R-:W-:Y:S01]  /*fb90*/  STL [R1+0x11b8], R131 ;  /* 0x0011b88301007387 */ /* 0x000fe20000100800 */
[----:B------:R-:W-:Y:S01]  /*fba0*/  FMNMX3 R77, R187, R86, R77, !PT ;  /* 0x00000056bb4d7276 */ /* 0x000fe2000780004d */
[----:B------:R-:W-:Y:S01]  /*fbb0*/  FMUL R86, R11, R222 ;  /* 0x000000de0b567220 */ /* 0x000fe20000400000 */
[----:B------:R-:W-:Y:S01]  /*fbc0*/  LEA R238, P2, R81, R148, 0x1 ;  /* 0x0000009451ee7211 */ /* 0x000fe200078408ff */
[----:B------:R-:W-:Y:S01]  /*fbd0*/  STL.64 [R1+0x11d0], R130 ;  /* 0x0011d08201007387 */ /* 0x000fe20000100a00 */
[----:B------:R-:W-:Y:S01]  /*fbe0*/  FMUL R3, R12, R222 ;  /* 0x000000de0c037220 */ /* 0x000fe20000400000 */
[----:B------:R-:W-:Y:S02]  /*fbf0*/  LEA.HI.X.SX32 R241, R82, R0, 0x1, P3 ;  /* 0x0000000052f17211 */ /* 0x000fe400018f0eff */
[----:B------:R-:W-:Y:S01]  /*fc00*/  STL.64 [R1+0x10], R250 ;  /* 0x000010fa01007387 */ /* 0x000fe20000100a00 */
[----:B------:R-:W-:-:S03]  /*fc10*/  LEA R236, P3, R79, R148, 0x1 ;  /* 0x000000944fec7211 */ /* 0x000fc600078608ff */
[----:B------:R-:W-:Y:S01]  /*fc20*/  STL.64 [R1+0x1280], R250 ;  /* 0x001280fa01007387 */ /* 0x000fe20000100a00 */
[----:B------:R-:W-:-:S03]  /*fc30*/  LEA.HI.X.SX32 R239, R81, R0, 0x1, P2 ;  /* 0x0000000051ef7211 */ /* 0x000fc600010f0eff */
[----:B------:R-:W-:Y:S01]  /*fc40*/  STL.64 [R1+0x8], R146 ;  /* 0x0000089201007387 */ /* 0x000fe20000100a00 */
[----:B------:R-:W-:-:S03]  /*fc50*/  LEA R234, P2, R78, R148, 0x1 ;  /* 0x000000944eea7211 */ /* 0x000fc600078408ff */
[----:B------:R-:W-:Y:S01]  /*fc60*/  STL.64 [R1+0x1200], R146 ;  /* 0x0012009201007387 */ /* 0x000fe20000100a00 */
[----:B------:R-:W-:-:S03]  /*fc70*/  FMNMX3 R77, R77, R86, R3, !PT ;  /* 0x000000564d4d7276 */ /* 0x000fc60007800003 */
[----:B------:R-:W-:Y:S01]  /*fc80*/  STL.64 [R1+0x1098], R248 ;  /* 0x001098f801007387 */ /* 0x000fe20000100a00 */
[-C--:B------:R-:W-:Y:S01]  /*fc90*/  FMUL R86, R13, R222.reuse ;  /* 0x000000de0d567220 */ /* 0x080fe20000400000 */
[----:B------:R-:W-:Y:S02]  /*fca0*/  FMUL R3, R14, R222 ;  /* 0x000000de0e037220 */ /* 0x000fe40000400000 */
[----:B------:R-:W-:Y:S01]  /*fcb0*/  STL.64 [R1], R144 ;  /* 0x0000009001007387 */ /* 0x000fe20000100a00 */
[----:B0-----:R-:W-:Y:S02]  /*fcc0*/  MOV R132, R232 ;  /* 0x000000e800847202 */ /* 0x001fe40000000f00 */
[----:B------:R-:W-:Y:S01]  /*fcd0*/  LEA.HI.X.SX32 R237, R79, R0, 0x1, P3 ;  /* 0x000000004fed7211 */ /* 0x000fe200018f0eff */
[----:B------:R-:W-:Y:S01]  /*fce0*/  STL.64 [R1+0x11c0], R144 ;  /* 0x0011c09001007387 */ /* 0x000fe20000100a00 */
[----:B------:R-:W-:-:S03]  /*fcf0*/  LEA R232, P3, R75, R148, 0x1 ;  /* 0x000000944be87211 */ /* 0x000fc600078608ff */
[----:B------:R-:W-:Y:S01]  /*fd00*/  STL.64 [R1+0x1288], R244 ;  /* 0x001288f401007387 */ /* 0x000fe20000100a00 */
[----:B------:R-:W-:Y:S02]  /*fd10*/  MOV R152, R230 ;  /* 0x000000e600987202 */ /* 0x000fe40000000f00 */
[----:B------:R-:W-:Y:S01]  /*fd20*/  LEA.HI.X.SX32 R235, R78, R0, 0x1, P2 ;  /* 0x000000004eeb7211 */ /* 0x000fe200010f0eff */
[----:B------:R-:W-:Y:S01]  /*fd30*/  STL.64 [R1+0x1208], R242 ;  /* 0x001208f201007387 */ /* 0x000fe20000100a00 */
[----:B------:R-:W-:Y:S01]  /*fd40*/  LEA R230, P2, R76, R148, 0x1 ;  /* 0x000000944ce67211 */ /* 0x000fe200078408ff */
[----:B------:R-:W-:Y:S02]  /*fd50*/  IMAD.MOV.U32 R133, RZ, RZ, R233 ;  /* 0x000000ffff857224 */ /* 0x000fe400078e00e9 */
[----:B------:R-:W-:Y:S01]  /*fd60*/  STL.64 [R1+0x11d8], R240 ;  /* 0x0011d8f001007387 */ /* 0x000fe20000100a00 */
[----:B------:R-:W-:-:S03]  /*fd70*/  ISETP.GE.U32.AND P1, PT, R198, 0x10, PT ;  /* 0x00000010c600780c */ /* 0x000fc60003f26070 */
[----:B------:R-:W-:Y:S01]  /*fd80*/  STL [R1+0x1090], R239 ;  /* 0x001090ef01007387 */ /* 0x000fe20000100800 */
[----:B------:R-:W-:Y:S01]  /*fd90*/  FMNMX3 R77, R77, R86, R3, !PT ;  /* 0x000000564d4d7276 */ /* 0x000fe20007800003 */
[----:B------:R-:W-:Y:S01]  /*fda0*/  FMUL R86, R15, R222 ;  /* 0x000000de0f567220 */ /* 0x000fe20000400000 */
[----:B------:R-:W-:Y:S01]  /*fdb0*/  MOV R198, R228 ;  /* 0x000000e400c67202 */ /* 0x000fe20000000f00 */
[----:B------:R-:W-:Y:S01]  /*fdc0*/  STL.64 [R1+0x10a8], R238 ;  /* 0x0010a8ee01007387 */ /* 0x000fe20000100a00 */
[----:B------:R-:W-:Y:S01]  /*fdd0*/  LEA.HI.X.SX32 R233, R75, R0, 0x1, P3 ;  /* 0x000000004be97211 */ /* 0x000fe200018f0eff */
[----:B------:R-:W-:Y:S01]  /*fde0*/  FMUL R3, R16, R222 ;  /* 0x000000de10037220 */ /* 0x000fe20000400000 */
[----:B------:R-:W-:Y:S01]  /*fdf0*/  IMAD.MOV.U32 R153, RZ, RZ, R231 ;  /* 0x000000ffff997224 */ /* 0x000fe200078e00e7 */
[----:B------:R-:W-:Y:S01]  /*fe00*/  STL.64 [R1+0x1210], R238 ;  /* 0x001210ee01007387 */ /* 0x000fe20000100a00 */
[----:B------:R-:W-:Y:S02]  /*fe10*/  LEA R228, P3, R72, R148, 0x1 ;  /* 0x0000009448e47211 */ /* 0x000fe400078608ff */
[----:B------:R-:W-:Y:S01]  /*fe20*/  MOV R186, R226 ;  /* 0x000000e200ba7202 */ /* 0x000fe20000000f00 */
[----:B------:R-:W-:Y:S01]  /*fe30*/  STL [R1+0x12b0], R236 ;  /* 0x0012b0ec01007387 */ /* 0x000fe20000100800 */
[----:B------:R-:W-:Y:S01]  /*fe40*/  LEA.HI.X.SX32 R231, R76, R0, 0x1, P2 ;  /* 0x000000004ce77211 */ /* 0x000fe200010f0eff */
[----:B------:R-:W-:Y:S01]  /*fe50*/  IMAD.MOV.U32 R199, RZ, RZ, R229 ;  /* 0x000000ffffc77224 */ /* 0x000fe200078e00e5 */
[----:B------:R-:W-:Y:S01]  /*fe60*/  LEA R226, P2, R73, R148, 0x1 ;  /* 0x0000009449e27211 */ /* 0x000fe200078408ff */
[----:B------:R-:W-:Y:S01]  /*fe70*/  STL [R1+0x1290], R237 ;  /* 0x001290ed01007387 */ /* 0x000fe20000100800 */
[----:B------:R-:W-:-:S03]  /*fe80*/  MOV R156, R224 ;  /* 0x000000e0009c7202 */ /* 0x000fc60000000f00 */
[----:B------:R-:W-:Y:S01]  /*fe90*/  STL.64 [R1+0x1228], R234 ;  /* 0x001228ea01007387 */ /* 0x000fe20000100a00 */
[----:B------:R-:W-:Y:S01]  /*fea0*/  LEA.HI.X.SX32 R229, R72, R0, 0x1, P3 ;  /* 0x0000000048e57211 */ /* 0x000fe200018f0eff */
[----:B------:R-:W-:Y:S02]  /*feb0*/  IMAD.MOV.U32 R187, RZ, RZ, R227 ;  /* 0x000000ffffbb7224 */ /* 0x000fe400078e00e3 */
[----:B------:R-:W-:Y:S01]  /*fec0*/  STL.64 [R1+0x1218], R78 ;  /* 0x0012184e01007387 */ /* 0x000fe20000100a00 */
[----:B------:R-:W-:Y:S01]  /*fed0*/  FMNMX3 R77, R77, R86, R3, !PT ;  /* 0x000000564d4d7276 */ /* 0x000fe20007800003 */
[----:B------:R-:W-:Y:S01]  /*fee0*/  FMUL R86, R17, R222 ;  /* 0x000000de11567220 */ /* 0x000fe20000400000 */
[----:B------:R-:W-:Y:S01]  /*fef0*/  LEA R224, P3, R69, R148, 0x1 ;  /* 0x0000009445e07211 */ /* 0x000fe200078608ff */
[----:B------:R-:W-:Y:S01]  /*ff00*/  STL.64 [R1+0x11e8], R232 ;  /* 0x0011e8e801007387 */ /* 0x000fe20000100a00 */
[----:B------:R-:W-:Y:S01]  /*ff10*/  FMUL R3, R18, R222 ;  /* 0x000000de12037220 */ /* 0x000fe20000400000 */
[----:B------:R-:W-:-:S02]  /*ff20*/  MOV R158, R220 ;  /* 0x000000dc009e7202 */ /* 0x000fc40000000f00 */
[----:B------:R-:W-:Y:S01]  /*ff30*/  STL [R1+0x1258], R76 ;  /* 0x0012584c01007387 */ /* 0x000fe20000100800 */
[----:B------:R-:W-:Y:S01]  /*ff40*/  LEA.HI.X.SX32 R227, R73, R0, 0x1, P2 ;  /* 0x0000000049e37211 */ /* 0x000fe200010f0eff */
[----:B------:R-:W-:Y:S01]  /*ff50*/  IMAD.MOV.U32 R157, RZ, RZ, R225 ;  /* 0x000000ffff9d7224 */ /* 0x000fe200078e00e1 */
[----:B------:R-:W-:Y:S01]  /*ff60*/  LEA R220, P2, R70, R148, 0x1 ;  /* 0x0000009446dc7211 */ /* 0x000fe200078408ff */
[----:B------:R-:W-:Y:S01]  /*ff70*/  STL [R1+0x10b0], R230 ;  /* 0x0010b0e601007387 */ /* 0x000fe20000100800 */
[----:B------:R-:W-:-:S03]  /*ff80*/  LEA.HI.X.SX32 R225, R69, R0, 0x1, P3 ;  /* 0x0000000045e17211 */ /* 0x000fc600018f0eff */
[----:B------:R-:W-:Y:S01]  /*ff90*/  STL [R1+0x108c], R231 ;  /* 0x00108ce701007387 */ /* 0x000fe20000100800 */
[----:B------:R-:W-:-:S03]  /*ffa0*/  IMAD.MOV.U32 R159, RZ, RZ, R221 ;  /* 0x000000ffff9f7224 */ /* 0x000fc600078e00dd */
[----:B------:R-:W-:Y:S01]  /*ffb0*/  STL [R1+0x10c0], R231 ;  /* 0x0010c0e701007387 */ /* 0x000fe20000100800 */
[----:B------:R-:W-:-:S03]  /*ffc0*/  FMNMX3 R77, R77, R86, R3, !PT ;  /* 0x000000564d4d7276 */ /* 0x000fc60007800003 */
[----:B------:R-:W-:Y:S01]  /*ffd0*/  STL.64 [R1+0x10d8], R230 ;  /* 0x0010d8e601007387 */ /* 0x000fe20000100a00 */
[----:B------:R-:W-:Y:S01]  /*ffe0*/  LEA.HI.X.SX32 R221, R70, R0, 0x1, P2 ;  /* 0x0000000046dd7211 */ /* 0x000fe200010f0eff */
[-C--:B------:R-:W-:Y:S02]  /*fff0*/  FMUL R86, R19, R222.reuse ;  /* 0x000000de13567220 */ /* 0x080fe40000400000 */
[----:B------:R-:W-:Y:S01]  /*10000*/  STL.64 [R1+0x1298], R228 ;  /* 0x001298e401007387 */ /* 0x000fe20000100a00 */
[----:B------:R-:W-:-:S03]  /*10010*/  FMUL R3, R20, R222 ;  /* 0x000000de14037220 */ /* 0x000fc60000400000 */
[----:B------:R-:W-:Y:S04]  /*10020*/  STL.64 [R1+0x1240], R226 ;  /* 0x001240e201007387 */ /* 0x000fe80000100a00 */
[----:B------:R-:W-:Y:S04]  /*10030*/  STL.64 [R1+0x1238], R72 ;  /* 0x0012384801007387 */ /* 0x000fe80000100a00 */
[----:B------:R-:W-:Y:S01]  /*10040*/  STL [R1+0x1270], R69 ;  /* 0x0012704501007387 */ /* 0x000fe20000100800 */
[----:B------:R-:W-:-:S03]  /*10050*/  FMNMX3 R77, R77, R86, R3, !PT ;  /* 0x000000564d4d7276 */ /* 0x000fc60007800003 */
[----:B------:R-:W-:Y:S01]  /*10060*/  STL.64 [R1+0x1250], R224 ;  /* 0x001250e001007387 */ /* 0x000fe20000100a00 */
[----:B------:R-:W-:-:S03]  /*10070*/  IMAD.MOV.U32 R163, RZ, RZ, R219 ;  /* 0x000000ffffa37224 */ /* 0x000fc600078e00db */
[----:B------:R-:W-:Y:S01]  /*10080*/  STL [R1+0x12c0], R70 ;  /* 0x0012c04601007387 */ /* 0x000fe20000100800 */
[-C--:B------:R-:W-:Y:S01]  /*10090*/  FMUL R86, R21, R222.reuse ;  /* 0x000000de15567220 */ /* 0x080fe20000400000 */
[----:B------:R-:W-:Y:S02]  /*100a0*/  FMUL R3, R22, R222 ;  /* 0x000000de16037220 */ /* 0x000fe40000400000 */
[----:B------:R0:W-:Y:S01]  /*100b0*/  STL.64 [R1+0x10b8], R220 ;  /* 0x0010b8dc01007387 */ /* 0x0001e20000100a00 */
[----:B------:R-:W-:Y:S02]  /*100c0*/  LEA R218, P3, R66, R148, 0x1 ;  /* 0x0000009442da7211 */ /* 0x000fe400078608ff */
[----:B------:R-:W-:Y:S01]  /*100d0*/  FMNMX3 R77, R77, R86, R3, !PT ;  /* 0x000000564d4d7276 */ /* 0x000fe20007800003 */
[-C--:B------:R-:W-:Y:S01]  /*100e0*/  FMUL R86, R23, R222.reuse ;  /* 0x000000de17567220 */ /* 0x080fe20000400000 */
[----:B------:R-:W-:Y:S01]  /*100f0*/  FMUL R3, R24, R222 ;  /* 0x000000de18037220 */ /* 0x000fe20000400000 */
[----:B0-----:R-:W-:-:S02]  /*10100*/  MOV R220, R162 ;  /* 0x000000a200dc7202 */ /* 0x001fc40000000f00 */
[----:B------:R-:W-:Y:S02]  /*10110*/  MOV R162, R158 ;  /* 0x0000009e00a27202 */ /* 0x000fe40000000f00 */
[----:B------:R-:W-:Y:S01]  /*10120*/  MOV R158, R156 ;  /* 0x0000009c009e7202 */ /* 0x000fe20000000f00 */
[----:B------:R-:W-:Y:S01]  /*10130*/  IMAD.MOV.U32 R221, RZ, RZ, R163 ;  /* 0x000000ffffdd7224 */ /* 0x000fe200078e00a3 */
[----:B------:R-:W-:Y:S01]  /*10140*/  MOV R156, R186 ;  /* 0x000000ba009c7202 */ /* 0x000fe20000000f00 */
[----:B------:R-:W-:Y:S01]  /*10150*/  IMAD.MOV.U32 R163, RZ, RZ, R159 ;  /* 0x000000ffffa37224 */ /* 0x000fe200078e009f */
[----:B------:R-:W-:Y:S01]  /*10160*/  MOV R186, R198 ;  /* 0x000000c600ba7202 */ /* 0x000fe20000000f00 */
[----:B------:R-:W-:Y:S01]  /*10170*/  IMAD.MOV.U32 R159, RZ, RZ, R157 ;  /* 0x000000ffff9f7224 */ /* 0x000fe200078e009d */
[----:B------:R-:W-:Y:S01]  /*10180*/  MOV R198, R152 ;  /* 0x0000009800c67202 */ /* 0x000fe20000000f00 */
[----:B------:R-:W-:Y:S01]  /*10190*/  IMAD.MOV.U32 R157, RZ, RZ, R187 ;  /* 0x000000ffff9d7224 */ /* 0x000fe200078e00bb */
[----:B------:R-:W-:Y:S01]  /*101a0*/  MOV R152, R216 ;  /* 0x000000d800987202 */ /* 0x000fe20000000f00 */
[----:B------:R-:W-:Y:S01]  /*101b0*/  FMUL R75, R31, R222 ;  /* 0x000000de1f4b7220 */ /* 0x000fe20000400000 */
[----:B------:R-:W-:Y:S01]  /*101c0*/  LEA R216, P2, R67, R148, 0x1 ;  /* 0x0000009443d87211 */ /* 0x000fe200078408ff */
[----:B------:R-:W-:Y:S01]  /*101d0*/  IMAD.MOV.U32 R187, RZ, RZ, R199 ;  /* 0x000000ffffbb7224 */ /* 0x000fe200078e00c7 */
[----:B------:R-:W-:Y:S01]  /*101e0*/  LEA.HI.X.SX32 R219, R66, R0, 0x1, P3 ;  /* 0x0000000042db7211 */ /* 0x000fe200018f0eff */
[----:B------:R-:W-:-:S02]  /*101f0*/  IMAD.MOV.U32 R199, RZ, RZ, R153 ;  /* 0x000000ffffc77224 */ /* 0x000fc400078e0099 */
[----:B------:R-:W-:Y:S01]  /*10200*/  IMAD.MOV.U32 R153, RZ, RZ, R217 ;  /* 0x000000ffff997224 */ /* 0x000fe200078e00d9 */
[----:B------:R-:W-:Y:S01]  /*10210*/  LEA.HI.X.SX32 R217, R67, R0, 0x1, P2 ;  /* 0x0000000043d97211 */ /* 0x000fe200010f0eff */
[----:B------:R-:W-:Y:S01]  /*10220*/  STL [R1+0x12e0], R75 ;  /* 0x0012e04b01007387 */ /* 0x000fe20000100800 */
[----:B------:R-:W-:Y:S01]  /*10230*/  FMNMX3 R77, R77, R86, R3, !PT ;  /* 0x000000564d4d7276 */ /* 0x000fe20007800003 */
[-C--:B------:R-:W-:Y:S01]  /*10240*/  FMUL R86, R25, R222.reuse ;  /* 0x000000de19567220 */ /* 0x080fe20000400000 */
[----:B------:R-:W-:Y:S01]  /*10250*/  FMUL R3, R26, R222 ;  /* 0x000000de1a037220 */ /* 0x000fe20000400000 */
[----:B------:R0:W-:Y:S04]  /*10260*/  STL.64 [R1+0x12a0], R218 ;  /* 0x0012a0da01007387 */ /* 0x0001e80000100a00 */
[----:B------:R1:W-:Y:S01]  /*10270*/  STL.64 [R1+0x1260], R216 ;  /* 0x001260d801007387 */ /* 0x0003e20000100a00 */
[----:B------:R-:W-:Y:S01]  /*10280*/  FMNMX3 R77, R77, R86, R3, !PT ;  /* 0x000000564d4d7276 */ /* 0x000fe20007800003 */
[-C--:B------:R-:W-:Y:S01]  /*10290*/  FMUL R86, R27, R222.reuse ;  /* 0x000000de1b567220 */ /* 0x080fe20000400000 */
[----:B------:R-:W-:Y:S01]  /*102a0*/  FMUL R3, R28, R222 ;  /* 0x000000de1c037220 */ /* 0x000fe20000400000 */
[----:B0-----:R-:W-:-:S02]  /*102b0*/  MOV R218, R214 ;  /* 0x000000d600da7202 */ /* 0x001fc40000000f00 */
[C---:B------:R-:W-:Y:S02]  /*102c0*/  LEA R214, P3, R63.reuse, R148, 0x1 ;  /* 0x000000943fd67211 */ /* 0x040fe400078608ff */
[----:B-1----:R-:W-:Y:S01]  /*102d0*/  MOV R216, R212 ;  /* 0x000000d400d87202 */ /* 0x002fe20000000f00 */
[----:B------:R-:W-:Y:S01]  /*102e0*/  IMAD.MOV.U32 R219, RZ, RZ, R215 ;  /* 0x000000ffffdb7224 */ /* 0x000fe200078e00d7 */
[C---:B------:R-:W-:Y:S01]  /*102f0*/  LEA R212, P2, R64.reuse, R148, 0x1 ;  /* 0x0000009440d47211 */ /* 0x040fe200078408ff */
[----:B------:R-:W-:Y:S01]  /*10300*/  IMAD.MOV.U32 R217, RZ, RZ, R213 ;  /* 0x000000ffffd97224 */ /* 0x000fe200078e00d5 */
[-C--:B------:R-:W-:Y:S02]  /*10310*/  LEA.HI.X.SX32 R215, R63, R0.reuse, 0x1, P3 ;  /* 0x000000003fd77211 */ /* 0x080fe400018f0eff */
[----:B------:R-:W-:Y:S01]  /*10320*/  LEA.HI.X.SX32 R213, R64, R0, 0x1, P2 ;  /* 0x0000000040d57211 */ /* 0x000fe200010f0eff */
[----:B------:R-:W-:Y:S01]  /*10330*/  FMUL R84, R29, R222 ;  /* 0x000000de1d547220 */ /* 0x000fe20000400000 */
[----:B------:R-:W-:Y:S01]  /*10340*/  FMNMX3 R77, R77, R86, R3, !PT ;  /* 0x000000564d4d7276 */ /* 0x000fe20007800003 */
[----:B------:R-:W-:Y:S01]  /*10350*/  FMUL R3, R30, R222 ;  /* 0x000000de1e037220 */ /* 0x000fe20000400000 */
[----:B------:R0:W-:Y:S04]  /*10360*/  STL.64 [R1+0x1268], R214 ;  /* 0x001268d601007387 */ /* 0x0001e80000100a00 */
[----:B------:R1:W-:Y:S01]  /*10370*/  STL.64 [R1+0x10c8], R212 ;  /* 0x0010c8d401007387 */ /* 0x0003e20000100a00 */
[----:B------:R-:W-:Y:S01]  /*10380*/  FMNMX3 R77, R77, R84, R3, !PT ;  /* 0x000000544d4d7276 */ /* 0x000fe20007800003 */
[----:B------:R-:W-:Y:S01]  /*10390*/  FMUL R3, R32, R222 ;  /* 0x000000de20037220 */ /* 0x000fe20000400000 */
[----:B------:R-:W-:-:S02]  /*103a0*/  MOV R232, R206 ;  /* 0x000000ce00e87202 */ /* 0x000fc40000000f00 */
[----:B0-----:R-:W-:Y:S02]  /*103b0*/  MOV R214, R210 ;  /* 0x000000d200d67202 */ /* 0x001fe40000000f00 */
[C---:B------:R-:W-:Y:S02]  /*103c0*/  LEA R210, P3, R60.reuse, R148, 0x1 ;  /* 0x000000943cd27211 */ /* 0x040fe400078608ff */
[----:B-1----:R-:W-:Y:S01]  /*103d0*/  MOV R212, R208 ;  /* 0x000000d000d47202 */ /* 0x002fe20000000f00 */
[----:B------:R-:W-:Y:S01]  /*103e0*/  IMAD.MOV.U32 R215, RZ, RZ, R211 ;  /* 0x000000ffffd77224 */ /* 0x000fe200078e00d3 */
[----:B------:R-:W-:Y:S01]  /*103f0*/  LEA R208, P2, R61, R148, 0x1 ;  /* 0x000000943dd07211 */ /* 0x000fe200078408ff */
[----:B------:R-:W-:Y:S01]  /*10400*/  IMAD.MOV.U32 R213, RZ, RZ, R209 ;  /* 0x000000ffffd57224 */ /* 0x000fe200078e00d1 */
[----:B------:R-:W-:Y:S02]  /*10410*/  LEA.HI.X.SX32 R211, R60, R0, 0x1, P3 ;  /* 0x000000003cd37211 */ /* 0x000fe400018f0eff */
[----:B------:R-:W-:-:S02]  /*10420*/  LEA R206, P3, R57, R148, 0x1 ;  /* 0x0000009439ce7211 */ /* 0x000fc400078608ff */
[----:B------:R-:W-:Y:S02]  /*10430*/  MOV R230, R204 ;  /* 0x000000cc00e67202 */ /* 0x000fe40000000f00 */
[----:B------:R-:W-:Y:S01]  /*10440*/  LEA.HI.X.SX32 R209, R61, R0, 0x1, P2 ;  /* 0x000000003dd17211 */ /* 0x000fe200010f0eff */
[----:B------:R-:W-:Y:S01]  /*10450*/  IMAD.MOV.U32 R233, RZ, RZ, R207 ;  /* 0x000000ffffe97224 */ /* 0x000fe200078e00cf */
[----:B------:R-:W-:Y:S01]  /*10460*/  LEA R204, P2, R58, R148, 0x1 ;  /* 0x000000943acc7211 */ /* 0x000fe200078408ff */
[-C--:B------:R-:W-:Y:S01]  /*10470*/  FMUL R66, R33, R222.reuse ;  /* 0x000000de21427220 */ /* 0x080fe20000400000 */
[----:B------:R-:W-:Y:S01]  /*10480*/  FMNMX3 R77, R77, R75, R3, !PT ;  /* 0x0000004b4d4d7276 */ /* 0x000fe20007800003 */
[----:B------:R-:W-:Y:S01]  /*10490*/  FMUL R3, R34, R222 ;  /* 0x000000de22037220 */ /* 0x000fe20000400000 */
[----:B------:R-:W-:Y:S01]  /*104a0*/  MOV R226, R202 ;  /* 0x000000ca00e27202 */ /* 0x000fe20000000f00 */
[----:B------:R-:W-:Y:S01]  /*104b0*/  IMAD.MOV.U32 R231, RZ, RZ, R205 ;  /* 0x000000ffffe77224 */ /* 0x000fe200078e00cd */
[----:B------:R-:W-:-:S02]  /*104c0*/  LEA.HI.X.SX32 R207, R57, R0, 0x1, P3 ;  /* 0x0000000039cf7211 */ /* 0x000fc400018f0eff */
[----:B------:R-:W-:Y:S02]  /*104d0*/  LEA R202, P3, R54, R148, 0x1 ;  /* 0x0000009436ca7211 */ /* 0x000fe400078608ff */
[----:B------:R-:W-:Y:S02]  /*104e0*/  MOV R224, R200 ;  /* 0x000000c800e07202 */ /* 0x000fe40000000f00 */
[----:B------:R-:W-:Y:S01]  /*104f0*/  LEA.HI.X.SX32 R205, R58, R0, 0x1, P2 ;  /* 0x000000003acd7211 */ /* 0x000fe200010f0eff */
[----:B------:R-:W-:Y:S01]  /*10500*/  IMAD.MOV.U32 R227, RZ, RZ, R203 ;  /* 0x000000ffffe37224 */ /* 0x000fe200078e00cb */
[----:B------:R-:W-:Y:S01]  /*10510*/  LEA R200, P2, R55, R148, 0x1 ;  /* 0x0000009437c87211 */ /* 0x000fe200078408ff */
[----:B------:R-:W-:Y:S01]  /*10520*/  IMAD.MOV.U32 R225, RZ, RZ, R201 ;  /* 0x000000ffffe17224 */ /* 0x000fe200078e00c9 */
[----:B------:R-:W-:Y:S02]  /*10530*/  MOV R244, R198 ;  /* 0x000000c600f47202 */ /* 0x000fe40000000f00 */
[----:B------:R-:W-:-:S02]  /*10540*/  LEA.HI.X.SX32 R203, R54, R0, 0x1, P3 ;  /* 0x0000000036cb7211 */ /* 0x000fc400018f0eff */
[----:B------:R-:W-:Y:S01]  /*10550*/  FMNMX3 R77, R77, R66, R3, !PT ;  /* 0x000000424d4d7276 */ /* 0x000fe20007800003 */
[----:B------:R-:W-:Y:S01]  /*10560*/  FMUL R3, R35, R222 ;  /* 0x000000de23037220 */ /* 0x000fe20000400000 */
[----:B------:R-:W-:Y:S02]  /*10570*/  LEA R198, P3, R51, R148, 0x1 ;  /* 0x0000009433c67211 */ /* 0x000fe400078608ff */
[----:B------:R-:W-:Y:S02]  /*10580*/  MOV R228, R194 ;  /* 0x000000c200e47202 */ /* 0x000fe40000000f00 */
[----:B------:R-:W-:Y:S01]  /*10590*/  LEA.HI.X.SX32 R201, R55, R0, 0x1, P2 ;  /* 0x0000000037c97211 */ /* 0x000fe200010f0eff */
[----:B------:R-:W-:Y:S01]  /*105a0*/  IMAD.MOV.U32 R245, RZ, RZ, R199 ;  /* 0x000000fffff57224 */ /* 0x000fe200078e00c7 */
[----:B------:R-:W-:Y:S01]  /*105b0*/  LEA R194, P2, R52, R148, 0x1 ;  /* 0x0000009434c27211 */ /* 0x000fe200078408ff */
[----:B------:R-:W-:Y:S01]  /*105c0*/  IMAD.MOV.U32 R229, RZ, RZ, R195 ;  /* 0x000000ffffe57224 */ /* 0x000fe200078e00c3 */
[----:B------:R-:W-:-:S02]  /*105d0*/  MOV R234, R192 ;  /* 0x000000c000ea7202 */ /* 0x000fc40000000f00 */
[----:B------:R-:W-:Y:S02]  /*105e0*/  LEA.HI.X.SX32 R199, R51, R0, 0x1, P3 ;  /* 0x0000000033c77211 */ /* 0x000fe400018f0eff */
[----:B------:R-:W-:Y:S02]  /*105f0*/  LEA R192, P3, R48, R148, 0x1 ;  /* 0x0000009430c07211 */ /* 0x000fe400078608ff */
[----:B------:R-:W-:Y:S02]  /*10600*/  MOV R238, R190 ;  /* 0x000000be00ee7202 */ /* 0x000fe40000000f00 */
[----:B------:R-:W-:Y:S02]  /*10610*/  FMNMX R54, R3, R77, !PT ;  /* 0x0000004d03367209 */ /* 0x000fe40007800000 */
[----:B------:R-:W-:Y:S01]  /*10620*/  LEA.HI.X.SX32 R195, R52, R0, 0x1, P2 ;  /* 0x0000000034c37211 */ /* 0x000fe200010f0eff */
[----:B------:R-:W-:Y:S01]  /*10630*/  IMAD.MOV.U32 R235, RZ, RZ, R193 ;  /* 0x000000ffffeb7224 */ /* 0x000fe200078e00c1 */
[----:B------:R-:W-:Y:S01]  /*10640*/  LEA R190, P2, R49, R148, 0x1 ;  /* 0x0000009431be7211 */ /* 0x000fe200078408ff */
[----:B------:R-:W-:Y:S01]  /*10650*/  IMAD.MOV.U32 R239, RZ, RZ, R191 ;  /* 0x000000ffffef7224 */ /* 0x000fe200078e00bf */
[----:B------:R-:W-:-:S02]  /*10660*/  MOV R240, R188 ;  /* 0x000000bc00f07202 */ /* 0x000fc40000000f00 */
[----:B------:R-:W-:Y:S02]  /*10670*/  LEA.HI.X.SX32 R193, R48, R0, 0x1, P3 ;  /* 0x0000000030c17211 */ /* 0x000fe400018f0eff */
[----:B------:R-:W-:Y:S01]  /*10680*/  LEA R188, P3, R45, R148, 0x1 ;  /* 0x000000942dbc7211 */ /* 0x000fe200078608ff */
[----:B------:R-:W0:Y:S01]  /*10690*/  SHFL.BFLY PT, R48, R54, 0x10, 0x1f ;  /* 0x0e001f0036307f89 */ /* 0x000e2200000e0000 */
[----:B------:R-:W-:Y:S02]  /*106a0*/  MOV R248, R186 ;  /* 0x000000ba00f87202 */ /* 0x000fe40000000f00 */
[----:B------:R-:W-:Y:S01]  /*106b0*/  LEA.HI.X.SX32 R191, R49, R0, 0x1, P2 ;  /* 0x0000000031bf7211 */ /* 0x000fe200010f0eff */
[----:B------:R-:W-:Y:S01]  /*106c0*/  IMAD.MOV.U32 R241, RZ, RZ, R189 ;  /* 0x000000fffff17224 */ /* 0x000fe200078e00bd */
[----:B------:R-:W-:Y:S01]  /*106d0*/  LEA R186, P2, R46, R148, 0x1 ;  /* 0x000000942eba7211 */ /* 0x000fe200078408ff */
[----:B------:R-:W-:Y:S01]  /*106e0*/  IMAD.MOV.U32 R249, RZ, RZ, R187 ;  /* 0x000000fffff97224 */ /* 0x000fe200078e00bb */
[----:B------:R-:W-:-:S02]  /*106f0*/  LEA.HI.X.SX32 R189, R45, R0, 0x1, P3 ;  /* 0x000000002dbd7211 */ /* 0x000fc400018f0eff */
[----:B------:R-:W-:Y:S02]  /*10700*/  LEA R184, P3, R42, R148, 0x1 ;  /* 0x000000942ab87211 */ /* 0x000fe400078608ff */
[----:B------:R-:W-:Y:S02]  /*10710*/  LEA.HI.X.SX32 R187, R46, R0, 0x1, P2 ;  /* 0x000000002ebb7211 */ /* 0x000fe400010f0eff */
[----:B------:R-:W-:Y:S02]  /*10720*/  LEA R182, P2, R43, R148, 0x1 ;  /* 0x000000942bb67211 */ /* 0x000fe400078408ff */
[----:B------:R-:W-:Y:S02]  /*10730*/  LEA.HI.X.SX32 R185, R42, R0, 0x1, P3 ;  /* 0x000000002ab97211 */ /* 0x000fe400018f0eff */
[----:B------:R-:W-:Y:S02]  /*10740*/  LEA R180, P3, R39, R148, 0x1 ;  /* 0x0000009427b47211 */ /* 0x000fe400078608ff */
[----:B------:R-:W-:-:S02]  /*10750*/  LEA.HI.X.SX32 R183, R43, R0, 0x1, P2 ;  /* 0x000000002bb77211 */ /* 0x000fc400010f0eff */
[----:B------:R-:W-:Y:S02]  /*10760*/  LEA R178, P2, R41, R148, 0x1 ;  /* 0x0000009429b27211 */ /* 0x000fe400078408ff */
[C---:B------:R-:W-:Y:S02]  /*10770*/  LOP3.LUT R51, R2.reuse, 0xf, RZ, 0xc0, !PT ;  /* 0x0000000f02337812 */ /* 0x040fe400078ec0ff */
[----:B------:R-:W-:Y:S02]  /*10780*/  LOP3.LUT R3, R2, 0x60, RZ, 0xc0, !PT ;  /* 0x0000006002037812 */ /* 0x000fe400078ec0ff */
[----:B------:R-:W-:Y:S02]  /*10790*/  LEA.HI.X.SX32 R181, R39, R0, 0x1, P3 ;  /* 0x0000000027b57211 */ /* 0x000fe400018f0eff */
[----:B------:R-:W-:Y:S02]  /*107a0*/  LEA R176, P3, R40, R148, 0x1 ;  /* 0x0000009428b07211 */ /* 0x000fe400078608ff */
[----:B------:R-:W-:-:S02]  /*107b0*/  LEA.HI.X.SX32 R179, R41, R0, 0x1, P2 ;  /* 0x0000000029b37211 */ /* 0x000fc400010f0eff */
[----:B------:R-:W-:Y:S02]  /*107c0*/  LEA R3, R51, R3, 0x1 ;  /* 0x0000000333037211 */ /* 0x000fe400078e08ff */
[----:B------:R-:W-:Y:S02]  /*107d0*/  LOP3.LUT R41, R2, 0xff, RZ, 0xc0, !PT ;  /* 0x000000ff02297812 */ /* 0x000fe400078ec0ff */
[----:B------:R-:W-:Y:S02]  /*107e0*/  LEA.HI.X.SX32 R177, R40, R0, 0x1, P3 ;  /* 0x0000000028b17211 */ /* 0x000fe400018f0eff */
[C---:B------:R-:W-:Y:S02]  /*107f0*/  LEA R172, P3, R36.reuse, R148, 0x1 ;  /* 0x0000009424ac7211 */ /* 0x040fe400078608ff */
[----:B------:R-:W-:Y:S02]  /*10800*/  LEA.HI R39, R41, R3, RZ, 0x19 ;  /* 0x0000000329277211 */ /* 0x000fe400078fc8ff */
[----:B------:R-:W-:-:S02]  /*10810*/  LEA.HI.X.SX32 R173, R36, R0, 0x1, P3 ;  /* 0x0000000024ad7211 */ /* 0x000fc400018f0eff */
[----:B0-----:R-:W-:Y:S02]  /*10820*/  FMNMX R54, R54, R48, !PT ;  /* 0x0000003036367209 */ /* 0x001fe40007800000 */
[----:B------:R-:W-:-:S05]  /*10830*/  LEA R36, R39, UR9, 0x2 ;  /* 0x0000000927247c11 */ /* 0x000fca000f8e10ff */
[----:B------:R-:W-:Y:S01]  /*10840*/  @!P1 STS [R36], R54 ;  /* 0x0000003624009388 */ /* 0x000fe20000000800 */
[-C--:B------:R-:W-:Y:S02]  /*10850*/  LEA R174, P2, R50, R148.reuse, 0x1 ;  /* 0x0000009432ae7211 */ /* 0x080fe400078408ff */
[----:B------:R-:W-:Y:S02]  /*10860*/  LEA R170, P3, R38, R148, 0x1 ;  /* 0x0000009426aa7211 */ /* 0x000fe400078608ff */
[-C--:B------:R-:W-:Y:S02]  /*10870*/  LEA.HI.X.SX32 R175, R50, R0.reuse, 0x1, P2 ;  /* 0x0000000032af7211 */ /* 0x080fe400010f0eff */
[----:B------:R-:W-:Y:S02]  /*10880*/  ISETP.GE.U32.AND P2, PT, R41, 0x80, PT ;  /* 0x000000802900780c */ /* 0x000fe40003f46070 */
[----:B------:R-:W-:Y:S02]  /*10890*/  LEA.HI.X.SX32 R171, R38, R0, 0x1, P3 ;  /* 0x0000000026ab7211 */ /* 0x000fe400018f0eff */
[----:B------:R-:W-:-:S02]  /*108a0*/  LEA R168, P3, R37, R148, 0x1 ;  /* 0x0000009425a87211 */ /* 0x000fc400078608ff */
[----:B------:R-:W-:Y:S01]  /*108b0*/  LEA R39, R41, UR9, 0x2 ;  /* 0x0000000929277c11 */ /* 0x000fe2000f8e10ff */
[----:B------:R-:W-:Y:S01]  /*108c0*/  BAR.SYNC.DEFER_BLOCKING 0x0 ;  /* 0x0000000000007b1d */ /* 0x000fe20000010000 */
[----:B------:R-:W-:Y:S02]  /*108d0*/  LEA.HI.X.SX32 R169, R37, R0, 0x1, P3 ;  /* 0x0000000025a97211 */ /* 0x000fe400018f0eff */
[----:B------:R-:W-:-:S04]  /*108e0*/  LEA R166, P3, R47, R148, 0x1 ;  /* 0x000000942fa67211 */ /* 0x000fc800078608ff */
[----:B------:R-:W-:Y:S02]  /*108f0*/  LEA.HI.X.SX32 R167, R47, R0, 0x1, P3 ;  /* 0x000000002fa77211 */ /* 0x000fe400018f0eff */
[C---:B------:R-:W-:Y:S01]  /*10900*/  LEA R164, P3, R44.reuse, R148, 0x1 ;  /* 0x000000942ca47211 */ /* 0x040fe200078608ff */
[----:B------:R0:W-:Y:S03]  /*10910*/  STL.64 [R1+0x12a8], R210 ;  /* 0x0012a8d201007387 */ /* 0x0001e60000100a00 */
[----:B------:R-:W-:Y:S01]  /*10920*/  LEA.HI.X.SX32 R165, R44, R0, 0x1, P3 ;  /* 0x000000002ca57211 */ /* 0x000fe200018f0eff */
[----:B------:R-:W1:Y:S01]  /*10930*/  @!P2 LDS R83, [R39] ;  /* 0x000000002753a984 */ /* 0x000e620000000800 */
[----:B0-----:R-:W-:Y:S02]  /*10940*/  MOV R210, R162 ;  /* 0x000000a200d27202 */ /* 0x001fe40000000f00 */
[----:B------:R-:W-:Y:S01]  /*10950*/  LEA R162, P3, R56, R148, 0x1 ;  /* 0x0000009438a27211 */ /* 0x000fe200078608ff */
[----:B------:R-:W-:-:S03]  /*10960*/  IMAD.MOV.U32 R211, RZ, RZ, R163 ;  /* 0x000000ffffd37224 */ /* 0x000fc600078e00a3 */
[----:B------:R-:W-:Y:S02]  /*10970*/  LEA.HI.X.SX32 R163, R56, R0, 0x1, P3 ;  /* 0x0000000038a37211 */ /* 0x000fe400018f0eff */
[C---:B------:R-:W-:Y:S02]  /*10980*/  LEA R160, P3, R53.reuse, R148, 0x1 ;  /* 0x0000009435a07211 */ /* 0x040fe400078608ff */
[----:B------:R-:W-:Y:S02]  /*10990*/  MOV R246, R158 ;  /* 0x0000009e00f67202 */ /* 0x000fe40000000f00 */
[----:B------:R-:W-:Y:S02]  /*109a0*/  LEA.HI.X.SX32 R161, R53, R0, 0x1, P3 ;  /* 0x0000000035a17211 */ /* 0x000fe400018f0eff */
[----:B------:R-:W-:Y:S01]  /*109b0*/  LEA R158, P3, R62, R148, 0x1 ;  /* 0x000000943e9e7211 */ /* 0x000fe200078608ff */
[----:B------:R-:W-:Y:S01]  /*109c0*/  IMAD.MOV.U32 R247, RZ, RZ, R159 ;  /* 0x000000fffff77224 */ /* 0x000fe200078e009f */
[----:B------:R-:W-:-:S02]  /*109d0*/  MOV R250, R156 ;  /* 0x0000009c00fa7202 */ /* 0x000fc40000000f00 */
[----:B------:R-:W-:Y:S02]  /*109e0*/  LEA.HI.X.SX32 R159, R62, R0, 0x1, P3 ;  /* 0x000000003e9f7211 */ /* 0x000fe400018f0eff */
[----:B------:R-:W-:Y:S01]  /*109f0*/  LEA R156, P3, R59, R148, 0x1 ;  /* 0x000000943b9c7211 */ /* 0x000fe200078608ff */
[----:B------:R-:W-:-:S03]  /*10a00*/  IMAD.MOV.U32 R251, RZ, RZ, R157 ;  /* 0x000000fffffb7224 */ /* 0x000fc600078e009d */
[----:B------:R-:W-:Y:S02]  /*10a10*/  LEA.HI.X.SX32 R157, R59, R0, 0x1, P3 ;  /* 0x000000003b9d7211 */ /* 0x000fe400018f0eff */
[C---:B------:R-:W-:Y:S02]  /*10a20*/  LEA R154, P3, R68.reuse, R148, 0x1 ;  /* 0x00000094449a7211 */ /* 0x040fe400078608ff */
[----:B------:R-:W-:Y:S02]  /*10a30*/  MOV R242, R152 ;  /* 0x0000009800f27202 */ /* 0x000fe40000000f00 */
[----:B------:R-:W-:Y:S02]  /*10a40*/  LEA.HI.X.SX32 R155, R68, R0, 0x1, P3 ;  /* 0x00000000449b7211 */ /* 0x000fe400018f0eff */
[----:B------:R-:W-:Y:S01]  /*10a50*/  LEA R152, P3, R65, R148, 0x1 ;  /* 0x0000009441987211 */ /* 0x000fe200078608ff */
[----:B------:R-:W-:-:S03]  /*10a60*/  IMAD.MOV.U32 R243, RZ, RZ, R153 ;  /* 0x000000fffff37224 */ /* 0x000fc600078e0099 */
[----:B------:R-:W-:Y:S02]  /*10a70*/  LEA.HI.X.SX32 R153, R65, R0, 0x1, P3 ;  /* 0x0000000041997211 */ /* 0x000fe400018f0eff */
[----:B------:R-:W-:Y:S01]  /*10a80*/  LEA R150, P3, R74, R148, 0x1 ;  /* 0x000000944a967211 */ /* 0x000fe200078608ff */
[----:B-1----:R-:W0:Y:S01]  /*10a90*/  SHFL.BFLY PT, R37, R83, 0x1, 0x1f ;  /* 0x0c201f0053257f89 */ /* 0x002e2200000e0000 */
[----:B------:R-:W-:Y:S02]  /*10aa0*/  LOP3.LUT R38, R2, 0x80, RZ, 0xc0, !PT ;  /* 0x0000008002267812 */ /* 0x000fe400078ec0ff */
[----:B------:R-:W-:Y:S02]  /*10ab0*/  LEA.HI.X.SX32 R151, R74, R0, 0x1, P3 ;  /* 0x000000004a977211 */ /* 0x000fe400018f0eff */
[----:B------:R-:W-:-:S04]  /*10ac0*/  LEA R148, P3, R71, R148, 0x1 ;  /* 0x0000009447947211 */ /* 0x000fc800078608ff */
[----:B------:R-:W-:Y:S02]  /*10ad0*/  LEA.HI.X.SX32 R149, R71, R0, 0x1, P3 ;  /* 0x0000000047957211 */ /* 0x000fe400018f0eff */
[----:B------:R-:W-:-:S04]  /*10ae0*/  ISETP.NE.U32.AND P3, PT, R38, RZ, PT ;  /* 0x000000ff2600720c */ /* 0x000fc80003f65070 */
[----:B------:R-:W-:Y:S02]  /*10af0*/  SEL R38, RZ, 0x90, !P3 ;  /* 0x00000090ff267807 */ /* 0x000fe40005800000 */
[----:B------:R-:W-:-:S04]  /*10b00*/  LOP3.LUT P3, RZ, R2, 0x1, RZ, 0xc0, !PT ;  /* 0x0000000102ff7812 */ /* 0x000fc8000786c0ff */
[----:B------:R-:W-:Y:S02]  /*10b10*/  ISETP.LT.U32.AND P3, PT, R41, 0x80, !P3 ;  /* 0x000000802900780c */ /* 0x000fe40005f61070 */
[----:B0-----:R-:W-:-:S11]  /*10b20*/  FMNMX R83, R83, R37, !PT ;  /* 0x0000002553537209 */ /* 0x001fd60007800000 */
[----:B------:R-:W-:Y:S01]  /*10b30*/  @P3 STS [R39], R83 ;  /* 0x0000005327003388 */ /* 0x000fe20000000800 */
[----:B------:R-:W-:-:S03]  /*10b40*/  LEA R196, R3, UR9, 0x2 ;  /* 0x0000000903c47c11 */ /* 0x000fc6000f8e10ff */
[----:B------:R-:W-:Y:S04]  /*10b50*/  STL.64 [R1+0x1278], R208 ;  /* 0x001278d001007387 */ /* 0x000fe80000100a00 */
[----:B------:R-:W-:Y:S04]  /*10b60*/  STL.64 [R1+0x12b8], R66 ;  /* 0x0012b84201007387 */ /* 0x000fe80000100a00 */
[----:B------:R0:W-:Y:S02]  /*10b70*/  STL.64 [R1+0x12c8], R206 ;  /* 0x0012c8ce01007387 */ /* 0x0001e40000100a00 */
[----:B0-----:R-:W-:-:S02]  /*10b80*/  MOV R207, R213 ;  /* 0x000000d500cf7202 */ /* 0x001fc40000000f00 */
[----:B------:R-:W-:Y:S02]  /*10b90*/  MOV R213, R221 ;  /* 0x000000dd00d57202 */ /* 0x000fe40000000f00 */
[----:B------:R-:W-:Y:S01]  /*10ba0*/  MOV R221, R133 ;  /* 0x0000008500dd7202 */ /* 0x000fe20000000f00 */
[----:B------:R-:W-:Y:S06]  /*10bb0*/  BAR.SYNC.DEFER_BLOCKING 0x0 ;  /* 0x0000000000007b1d */ /* 0x000fec0000010000 */
[----:B------:R-:W0:Y:S04]  /*10bc0*/  LDS R133, [R196] ;  /* 0x00000000c4857984 */ /* 0x000e280000000800 */
[----:B------:R-:W-:Y:S04]  /*10bd0*/  STL [R1+0x1080], R205 ;  /* 0x001080cd01007387 */ /* 0x000fe80000100800 */
[----:B------:R-:W-:Y:S04]  /*10be0*/  STL.64 [R1+0x10e8], R204 ;  /* 0x0010e8cc01007387 */ /* 0x000fe80000100a00 */
[----:B------:R-:W-:Y:S04]  /*10bf0*/  STL [R1+0x1310], R204 ;  /* 0x001310cc01007387 */ /* 0x000fe80000100800 */
[----:B------:R-:W-:Y:S04]  /*10c00*/  STL.64 [R1+0x12d0], R202 ;  /* 0x0012d0ca01007387 */ /* 0x000fe80000100a00 */
[----:B------:R-:W-:Y:S04]  /*10c10*/  STL.64 [R1+0x12d8], R200 ;  /* 0x0012d8c801007387 */ /* 0x000fe80000100a00 */
[----:B------:R-:W-:Y:S04]  /*10c20*/  STL [R1+0x1350], R77 ;  /* 0x0013504d01007387 */ /* 0x000fe80000100800 */
[----:B------:R-:W-:Y:S04]  /*10c30*/  STL.64 [R1+0x12e8], R198 ;  /* 0x0012e8c601007387 */ /* 0x000fe80000100a00 */
[----:B------:R-:W-:Y:S04]  /*10c40*/  STL [R1+0x1100], R194 ;  /* 0x001100c201007387 */ /* 0x000fe80000100800 */
[----:B------:R-:W-:Y:S04]  /*10c50*/  STL [R1+0x10f0], R195 ;  /* 0x0010f0c301007387 */ /* 0x000fe80000100800 */
[----:B------:R-:W-:Y:S01]  /*10c60*/  STL.64 [R1+0x1118], R194 ;  /* 0x001118c201007387 */ /* 0x000fe20000100a00 */
[----:B0-----:R-:W-:-:S03]  /*10c70*/  FMNMX R133, R133, -INF , !PT ;  /* 0xff80000085857809 */ /* 0x001fc60007800000 */
[----:B------:R-:W-:Y:S04]  /*10c80*/  STL.64 [R1+0x12f0], R192 ;  /* 0x0012f0c001007387 */ /* 0x000fe80000100a00 */
[----:B------:R0:W-:Y:S04]  /*10c90*/  STL.64 [R1+0x12f8], R190 ;  /* 0x0012f8be01007387 */ /* 0x0001e80000100a00 */
[----:B------:R-:W-:Y:S04]  /*10ca0*/  STL.64 [R1+0x1300], R188 ;  /* 0x001300bc01007387 */ /* 0x000fe80000100a00 */
[----:B------:R-:W-:Y:S01]  /*10cb0*/  STL.64 [R1+0x10f8], R186 ;  /* 0x0010f8ba01007387 */ /* 0x000fe20000100a00 */
[----:B------:R-:W-:-:S03]  /*10cc0*/  FFMA R4, R4, R222, -R133 ;  /* 0x000000de04047223 */ /* 0x000fc60000000885 */
[----:B------:R-:W-:Y:S01]  /*10cd0*/  STL.64 [R1+0x1308], R184 ;  /* 0x001308b801007387 */ /* 0x000fe20000100a00 */
[----:B------:R-:W-:-:S03]  /*10ce0*/  FFMA R5, R5, R222, -R133 ;  /* 0x000000de05057223 */ /* 0x000fc60000000885 */
[----:B------:R-:W-:Y:S04]  /*10cf0*/  STL.64 [R1+0x1318], R182 ;  /* 0x001318b601007387 */ /* 0x000fe80000100a00 */
[----:B------:R-:W-:Y:S04]  /*10d00*/  STL.64 [R1+0x1320], R180 ;  /* 0x001320b401007387 */ /* 0x000fe80000100a00 */
[----:B------:R-:W-:Y:S01]  /*10d10*/  STL.64 [R1+0x1108], R178 ;  /* 0x001108b201007387 */ /* 0x000fe20000100a00 */
[----:B------:R-:W-:-:S03]  /*10d20*/  FMUL R4, R4, 1.4426950216293334961 ;  /* 0x3fb8aa3b04047820 */ /* 0x000fc60000400000 */
[----:B------:R-:W-:Y:S01]  /*10d30*/  STL.64 [R1+0x1328], R178 ;  /* 0x001328b201007387 */ /* 0x000fe20000100a00 */
[----:B------:R-:W-:-:S03]  /*10d40*/  FMUL R5, R5, 1.4426950216293334961 ;  /* 0x3fb8aa3b05057820 */ /* 0x000fc60000400000 */
[----:B------:R-:W-:Y:S01]  /*10d50*/  STL.64 [R1+0x1330], R176 ;  /* 0x001330b001007387 */ /* 0x000fe20000100a00 */
[----:B------:R-:W-:-:S03]  /*10d60*/  FFMA R6, R6, R222, -R133 ;  /* 0x000000de06067223 */ /* 0x000fc60000000885 */
[----:B------:R-:W-:Y:S04]  /*10d70*/  STL.64 [R1+0x1338], R174 ;  /* 0x001338ae01007387 */ /* 0x000fe80000100a00 */
[----:B------:R-:W-:Y:S01]  /*10d80*/  STL.64 [R1+0x1340], R172 ;  /* 0x001340ac01007387 */ /* 0x000fe20000100a00 */
[----:B------:R-:W1:Y:S03]  /*10d90*/  MUFU.EX2 R0, R4 ;  /* 0x0000000400007308 */ /* 0x000e660000000800 */
[----:B------:R-:W-:Y:S01]  /*10da0*/  STL.64 [R1+0x1128], R170 ;  /* 0x001128aa01007387 */ /* 0x000fe20000100a00 */
[----:B------:R-:W-:-:S03]  /*10db0*/  FMUL R6, R6, 1.4426950216293334961 ;  /* 0x3fb8aa3b06067820 */ /* 0x000fc60000400000 */
[----:B------:R-:W-:Y:S01]  /*10dc0*/  STL.64 [R1+0x1348], R170 ;  /* 0x001348aa01007387 */ /* 0x000fe20000100a00 */
[----:B------:R-:W2:Y:S01]  /*10dd0*/  MUFU.EX2 R223, R5 ;  /* 0x0000000500df7308 */ /* 0x000ea20000000800 */
[----:B------:R-:W-:Y:S02]  /*10de0*/  FFMA R7, R7, R222, -R133 ;  /* 0x000000de07077223 */ /* 0x000fe40000000885 */
[----:B------:R-:W-:Y:S01]  /*10df0*/  STL.64 [R1+0x1358], R168 ;  /* 0x001358a801007387 */ /* 0x000fe20000100a00 */
[----:B------:R-:W-:-:S03]  /*10e00*/  IMAD.MOV.U32 R208, RZ, RZ, R216 ;  /* 0x000000ffffd07224 */ /* 0x000fc600078e00d8 */
[----:B------:R-:W-:Y:S01]  /*10e10*/  STL [R1+0x1378], R166 ;  /* 0x001378a601007387 */ /* 0x000fe20000100800 */
[----:B------:R-:W-:-:S03]  /*10e20*/  IMAD.MOV.U32 R216, RZ, RZ, R136 ;  /* 0x000000ffffd87224 */ /* 0x000fc600078e0088 */
[----:B------:R-:W-:Y:S01]  /*10e30*/  STL [R1+0x1360], R167 ;  /* 0x001360a701007387 */ /* 0x000fe20000100800 */
[----:B------:R-:W3:Y:S03]  /*10e40*/  MUFU.EX2 R136, R6 ;  /* 0x0000000600887308 */ /* 0x000ee60000000800 */
[----:B------:R-:W-:Y:S01]  /*10e50*/  STL.64 [R1+0x1368], R164 ;  /* 0x001368a401007387 */ /* 0x000fe20000100a00 */
[----:B------:R-:W-:Y:S01]  /*10e60*/  FMUL R7, R7, 1.4426950216293334961 ;  /* 0x3fb8aa3b07077820 */ /* 0x000fe20000400000 */
[-CC-:B------:R-:W-:Y:S02]  /*10e70*/  FFMA R8, R8, R222.reuse, -R133.reuse ;  /* 0x000000de08087223 */ /* 0x180fe40000000885 */
[----:B------:R-:W-:Y:S04]  /*10e80*/  STL [R1+0x1140], R162 ;  /* 0x001140a201007387 */ /* 0x000fe80000100800 */
[----:B------:R-:W-:Y:S04]  /*10e90*/  STL [R1+0x1130], R163 ;  /* 0x001130a301007387 */ /* 0x000fe80000100800 */
[----:B------:R-:W-:Y:S01]  /*10ea0*/  STL.64 [R1+0x1370], R162 ;  /* 0x001370a201007387 */ /* 0x000fe20000100a00 */
[----:B------:R-:W4:Y:S03]  /*10eb0*/  MUFU.EX2 R3, R7 ;  /* 0x0000000700037308 */ /* 0x000f260000000800 */
[----:B------:R-:W-:Y:S01]  /*10ec0*/  STL.64 [R1+0x1380], R160 ;  /* 0x001380a001007387 */ /* 0x000fe20000100a00 */
[----:B------:R-:W-:Y:S01]  /*10ed0*/  FMUL R8, R8, 1.4426950216293334961 ;  /* 0x3fb8aa3b08087820 */ /* 0x000fe20000400000 */
[----:B------:R-:W-:-:S02]  /*10ee0*/  FFMA R9, R9, R222, -R133 ;  /* 0x000000de09097223 */ /* 0x000fc40000000885 */
[----:B------:R-:W-:Y:S01]  /*10ef0*/  STL [R1+0x13a8], R158 ;  /* 0x0013a89e01007387 */ /* 0x000fe20000100800 */
[----:B------:R-:W-:-:S03]  /*10f00*/  IMAD.MOV.U32 R206, RZ, RZ, R212 ;  /* 0x000000ffffce7224 */ /* 0x000fc600078e00d4 */
[----:B------:R-:W-:Y:S01]  /*10f10*/  STL [R1+0x1388], R159 ;  /* 0x0013889f01007387 */ /* 0x000fe20000100800 */
[----:B------:R-:W-:-:S03]  /*10f20*/  IMAD.MOV.U32 R212, RZ, RZ, R220 ;  /* 0x000000ffffd47224 */ /* 0x000fc600078e00dc */
[----:B------:R-:W-:Y:S01]  /*10f30*/  STL.64 [R1+0x1390], R156 ;  /* 0x0013909c01007387 */ /* 0x000fe20000100a00 */
[----:B------:R-:W-:-:S03]  /*10f40*/  IMAD.MOV.U32 R220, RZ, RZ, R132 ;  /* 0x000000ffffdc7224 */ /* 0x000fc600078e0084 */
[----:B------:R-:W-:Y:S01]  /*10f50*/  STL [R1+0x13b8], R68 ;  /* 0x0013b84401007387 */ /* 0x000fe20000100800 */
[----:B------:R-:W1:Y:S01]  /*10f60*/  MUFU.EX2 R132, R8 ;  /* 0x0000000800847308 */ /* 0x000e620000000800 */
[----:B------:R-:W-:Y:S02]  /*10f70*/  FMUL R9, R9, 1.4426950216293334961 ;  /* 0x3fb8aa3b09097820 */ /* 0x000fe40000400000 */
[----:B------:R-:W-:Y:S01]  /*10f80*/  STL.64 [R1+0x1138], R154 ;  /* 0x0011389a01007387 */ /* 0x000fe20000100a00 */
[----:B------:R-:W-:-:S03]  /*10f90*/  FFMA R10, R10, R222, -R133 ;  /* 0x000000de0a0a7223 */ /* 0x000fc60000000885 */
[----:B------:R-:W-:Y:S04]  /*10fa0*/  STL.64 [R1+0x1398], R154 ;  /* 0x0013989a01007387 */ /* 0x000fe80000100a00 */
[----:B------:R-:W-:Y:S01]  /*10fb0*/  STL.64 [R1+0x13a0], R152 ;  /* 0x0013a09801007387 */ /* 0x000fe20000100a00 */
[----:B0-----:R-:W0:Y:S03]  /*10fc0*/  MUFU.EX2 R191, R9 ;  /* 0x0000000900bf7308 */ /* 0x001e260000000800 */
[----:B------:R-:W-:Y:S01]  /*10fd0*/  STL.64 [R1+0x13b0], R150 ;  /* 0x0013b09601007387 */ /* 0x000fe20000100a00 */
[----:B------:R-:W-:Y:S01]  /*10fe0*/  FMUL R10, R10, 1.4426950216293334961 ;  /* 0x3fb8aa3b0a0a7820 */ /* 0x000fe20000400000 */
[----:B------:R-:W-:-:S02]  /*10ff0*/  FFMA R11, R11, R222, -R133 ;  /* 0x000000de0b0b7223 */ /* 0x000fc40000000885 */
[----:B------:R-:W-:Y:S04]  /*11000*/  STL.64 [R1+0x13c0], R148 ;  /* 0x0013c09401007387 */ /* 0x000fe80000100a00 */
[----:B------:R-:W-:Y:S04]  /*11010*/  STL [R1+0x1060], R196 ;  /* 0x001060c401007387 */ /* 0x000fe80000100800 */
[----:B-1----:R2:W-:Y:S01]  /*11020*/  STL [R1+0x8cc], R0 ;  /* 0x0008cc0001007387 */ /* 0x0025e20000100800 */
[----:B------:R-:W1:Y:S01]  /*11030*/  MUFU.EX2 R190, R10 ;  /* 0x0000000a00be7308 */ /* 0x000e620000000800 */
[----:B------:R-:W-:Y:S01]  /*11040*/  FMUL R11, R11, 1.4426950216293334961 ;  /* 0x3fb8aa3b0b0b7820 */ /* 0x000fe20000400000 */
[----:B------:R-:W-:Y:S01]  /*11050*/  FFMA R12, R12, R222, -R133 ;  /* 0x000000de0c0c7223 */ /* 0x000fe20000000885 */
[----:B--2---:R-:W-:-:S05]  /*11060*/  FADD R0, R0, R223 ;  /* 0x000000df00007221 */ /* 0x004fca0000000000 */
[----:B------:R-:W2:Y:S01]  /*11070*/  MUFU.EX2 R177, R11 ;  /* 0x0000000b00b17308 */ /* 0x000ea20000000800 */
[----:B---3--:R-:W-:Y:S01]  /*11080*/  FADD R0, R136, R0 ;  /* 0x0000000088007221 */ /* 0x008fe20000000000 */
[----:B------:R-:W-:Y:S01]  /*11090*/  FMUL R12, R12, 1.4426950216293334961 ;  /* 0x3fb8aa3b0c0c7820 */ /* 0x000fe20000400000 */
[----:B------:R-:W-:Y:S02]  /*110a0*/  FFMA R13, R13, R222, -R133 ;  /* 0x000000de0d0d7223 */ /* 0x000fe40000000885 */
[----:B----4-:R-:W-:-:S03]  /*110b0*/  FADD R0, R3, R0 ;  /* 0x0000000003007221 */ /* 0x010fc60000000000 */
[----:B------:R-:W3:Y:S01]  /*110c0*/  MUFU.EX2 R142, R12 ;  /* 0x0000000c008e7308 */ /* 0x000ee20000000800 */
[----:B------:R-:W-:Y:S01]  /*110d0*/  FMUL R13, R13, 1.4426950216293334961 ;  /* 0x3fb8aa3b0d0d7820 */ /* 0x000fe20000400000 */
[-CC-:B------:R-:W-:Y:S01]  /*110e0*/  FFMA R14, R14, R222.reuse, -R133.reuse ;  /* 0x000000de0e0e7223 */ /* 0x180fe20000000885 */
[----:B------:R-:W-:Y:S01]  /*110f0*/  FADD R0, R132, R0 ;  /* 0x0000000084007221 */ /* 0x000fe20000000000 */
[-CC-:B------:R-:W-:Y:S02]  /*11100*/  FFMA R15, R15, R222.reuse, -R133.reuse ;  /* 0x000000de0f0f7223 */ /* 0x180fe40000000885 */
[----:B------:R-:W-:Y:S01]  /*11110*/  FMUL R14, R14, 1.4426950216293334961 ;  /* 0x3fb8aa3b0e0e7820 */ /* 0x000fe20000400000 */
[----:B0-----:R-:W-:Y:S01]  /*11120*/  FADD R0, R191, R0 ;  /* 0x00000000bf007221 */ /* 0x001fe20000000000 */
[----:B------:R-:W0:Y:S01]  /*11130*/  MUFU.EX2 R176, R13 ;  /* 0x0000000d00b07308 */ /* 0x000e220000000800 */
[----:B------:R-:W-:Y:S01]  /*11140*/  FMUL R15, R15, 1.4426950216293334961 ;  /* 0x3fb8aa3b0f0f7820 */ /* 0x000fe20000400000 */
[----:B------:R-:W-:Y:S01]  /*11150*/  FFMA R16, R16, R222, -R133 ;  /* 0x000000de10107223 */ /* 0x000fe20000000885 */
[----:B-1----:R-:W-:Y:S01]  /*11160*/  FADD R0, R190, R0 ;  /* 0x00000000be007221 */ /* 0x002fe20000000000 */
[----:B------:R-:W-:-:S04]  /*11170*/  IMAD.MOV.U32 R192, RZ, RZ, R210 ;  /* 0x000000ffffc07224 */ /* 0x000fc800078e00d2 */
[----:B------:R-:W1:Y:S01]  /*11180*/  MUFU.EX2 R2, R14 ;  /* 0x0000000e00027308 */ /* 0x000e620000000800 */
[----:B------:R-:W-:Y:S01]  /*11190*/  FMUL R16, R16, 1.4426950216293334961 ;  /* 0x3fb8aa3b10107820 */ /* 0x000fe20000400000 */
[-CC-:B------:R-:W-:Y:S01]  /*111a0*/  FFMA R17, R17, R222.reuse, -R133.reuse ;  /* 0x000000de11117223 */ /* 0x180fe20000000885 */
[----:B------:R-:W-:Y:S02]  /*111b0*/  IMAD.MOV.U32 R210, RZ, RZ, R214 ;  /* 0x000000ffffd27224 */ /* 0x000fe400078e00d6 */
[----:B--2---:R-:W-:Y:S01]  /*111c0*/  FADD R0, R177, R0 ;  /* 0x00000000b1007221 */ /* 0x004fe20000000000 */
[----:B------:R-:W-:Y:S02]  /*111d0*/  IMAD.MOV.U32 R214, RZ, RZ, R218 ;  /* 0x000000ffffd67224 */ /* 0x000fe400078e00da */
[----:B------:R-:W2:Y:S01]  /*111e0*/  MUFU.EX2 R175, R15 ;  /* 0x0000000f00af7308 */ /* 0x000ea20000000800 */
[----:B------:R-:W-:Y:S02]  /*111f0*/  IMAD.MOV.U32 R218, RZ, RZ, R140 ;  /* 0x000000ffffda7224 */ /* 0x000fe400078e008c */
[----:B------:R-:W-:Y:S01]  /*11200*/  FMUL R17, R17, 1.4426950216293334961 ;  /* 0x3fb8aa3b11117820 */ /* 0x000fe20000400000 */
[----:B------:R-:W-:Y:S01]  /*11210*/  FFMA R18, R18, R222, -R133 ;  /* 0x000000de12127223 */ /* 0x000fe20000000885 */
[----:B---3--:R-:W-:-:S03]  /*11220*/  FADD R0, R142, R0 ;  /* 0x000000008e007221 */ /* 0x008fc60000000000 */
[----:B------:R-:W3:Y:S01]  /*11230*/  MUFU.EX2 R140, R16 ;  /* 0x00000010008c7308 */ /* 0x000ee20000000800 */
[----:B------:R-:W-:Y:S01]  /*11240*/  MOV R193, R211 ;  /* 0x000000d300c17202 */ /* 0x000fe20000000f00 */
[----:B------:R-:W-:Y:S01]  /*11250*/  FMUL R18, R18, 1.4426950216293334961 ;  /* 0x3fb8aa3b12127820 */ /* 0x000fe20000400000 */
[-CC-:B------:R-:W-:Y:S01]  /*11260*/  FFMA R19, R19, R222.reuse, -R133.reuse ;  /* 0x000000de13137223 */ /* 0x180fe20000000885 */
[----:B------:R-:W-:Y:S01]  /*11270*/  MOV R211, R215 ;  /* 0x000000d700d37202 */ /* 0x000fe20000000f00 */
[----:B0-----:R-:W-:Y:S01]  /*11280*/  FADD R0, R176, R0 ;  /* 0x00000000b0007221 */ /* 0x001fe20000000000 */
[----:B------:R-:W-:Y:S02]  /*11290*/  MOV R215, R219 ;  /* 0x000000db00d77202 */ /* 0x000fe40000000f00 */
[----:B------:R-:W0:Y:S01]  /*112a0*/  MUFU.EX2 R174, R17 ;  /* 0x0000001100ae7308 */ /* 0x000e220000000800 */
[----:B------:R-:W-:Y:S01]  /*112b0*/  MOV R219, R141 ;  /* 0x0000008d00db7202 */ /* 0x000fe20000000f00 */
[----:B------:R-:W-:Y:S01]  /*112c0*/  FMUL R19, R19, 1.4426950216293334961 ;  /* 0x3fb8aa3b13137820 */ /* 0x000fe20000400000 */
[----:B------:R-:W-:Y:S01]  /*112d0*/  FFMA R20, R20, R222, -R133 ;  /* 0x000000de14147223 */ /* 0x000fe20000000885 */
[----:B-1----:R-:W-:-:S04]  /*112e0*/  FADD R0, R2, R0 ;  /* 0x0000000002007221 */ /* 0x002fc80000000000 */
[----:B------:R-:W1:Y:S01]  /*112f0*/  MUFU.EX2 R141, R18 ;  /* 0x00000012008d7308 */ /* 0x000e620000000800 */
[----:B------:R-:W-:Y:S01]  /*11300*/  FMUL R20, R20, 1.4426950216293334961 ;  /* 0x3fb8aa3b14147820 */ /* 0x000fe20000400000 */
[----:B------:R-:W-:Y:S01]  /*11310*/  FFMA R21, R21, R222, -R133 ;  /* 0x000000de15157223 */ /* 0x000fe20000000885 */
[----:B--2---:R-:W-:Y:S01]  /*11320*/  FADD R0, R175, R0 ;  /* 0x00000000af007221 */ /* 0x004fe20000000000 */
[----:B------:R-:W-:-:S04]  /*11330*/  MOV R209, R217 ;  /* 0x000000d900d17202 */ /* 0x000fc80000000f00 */
[----:B------:R-:W2:Y:S01]  /*11340*/  MUFU.EX2 R161, R19 ;  /* 0x0000001300a17308 */ /* 0x000ea20000000800 */
[----:B------:R-:W-:Y:S01]  /*11350*/  MOV R217, R137 ;  /* 0x0000008900d97202 */ /* 0x000fe20000000f00 */
[----:B------:R-:W-:Y:S01]  /*11360*/  FMUL R21, R21, 1.4426950216293334961 ;  /* 0x3fb8aa3b15157820 */ /* 0x000fe20000400000 */
[----:B------:R-:W-:Y:S01]  /*11370*/  FFMA R22, R22, R222, -R133 ;  /* 0x000000de16167223 */ /* 0x000fe20000000885 */
[----:B---3--:R-:W-:-:S04]  /*11380*/  FADD R0, R140, R0 ;  /* 0x000000008c007221 */ /* 0x008fc80000000000 */
[----:B------:R-:W3:Y:S01]  /*11390*/  MUFU.EX2 R137, R20 ;  /* 0x0000001400897308 */ /* 0x000ee20000000800 */
[----:B------:R-:W-:Y:S01]  /*113a0*/  FMUL R22, R22, 1.4426950216293334961 ;  /* 0x3fb8aa3b16167820 */ /* 0x000fe20000400000 */
[-CC-:B------:R-:W-:Y:S01]  /*113b0*/  FFMA R23, R23, R222.reuse, -R133.reuse ;  /* 0x000000de17177223 */ /* 0x180fe20000000885 */
[----:B0-----:R-:W-:Y:S01]  /*113c0*/  FADD R0, R174, R0 ;  /* 0x00000000ae007221 */ /* 0x001fe20000000000 */
[----:B------:R-:W-:-:S04]  /*113d0*/  FFMA R24, R24, R222, -R133 ;  /* 0x000000de18187223 */ /* 0x000fc80000000885 */
[----:B------:R-:W0:Y:S01]  /*113e0*/  MUFU.EX2 R160, R21 ;  /* 0x0000001500a07308 */ /* 0x000e220000000800 */
[----:B------:R-:W-:Y:S01]  /*113f0*/  FMUL R23, R23, 1.4426950216293334961 ;  /* 0x3fb8aa3b17177820 */ /* 0x000fe20000400000 */
[----:B-1----:R-:W-:Y:S01]  /*11400*/  FADD R0, R141, R0 ;  /* 0x000000008d007221 */ /* 0x002fe20000000000 */
[----:B------:R-:W-:Y:S01]  /*11410*/  STL [R1+0x8c8], R223 ;  /* 0x0008c8df01007387 */ /* 0x000fe20000100800 */
[----:B------:R-:W-:-:S04]  /*11420*/  FMUL R24, R24, 1.4426950216293334961 ;  /* 0x3fb8aa3b18187820 */ /* 0x000fc80000400000 */
[----:B------:R-:W1:Y:S01]  /*11430*/  MUFU.EX2 R138, R22 ;  /* 0x00000016008a7308 */ /* 0x000e620000000800 */
[----:B------:R4:W-:Y:S01]  /*11440*/  STL [R1+0x8c4], R136 ;  /* 0x0008c48801007387 */ /* 0x0009e20000100800 */
[-CC-:B------:R-:W-:Y:S01]  /*11450*/  FFMA R25, R25, R222.reuse, -R133.reuse ;  /* 0x000000de19197223 */ /* 0x180fe20000000885 */
[----:B--2---:R-:W-:Y:S02]  /*11460*/  FADD R0, R161, R0 ;  /* 0x00000000a1007221 */ /* 0x004fe40000000000 */
[----:B------:R-:W-:Y:S01]  /*11470*/  STL [R1+0x8bc], R3 ;  /* 0x0008bc0301007387 */ /* 0x000fe20000100800 */
[----:B------:R-:W-:Y:S01]  /*11480*/  FMUL R25, R25, 1.4426950216293334961 ;  /* 0x3fb8aa3b19197820 */ /* 0x000fe20000400000 */
[-CC-:B------:R-:W-:Y:S01]  /*11490*/  FFMA R26, R26, R222.reuse, -R133.reuse ;  /* 0x000000de1a1a7223 */ /* 0x180fe20000000885 */
[----:B----4-:R-:W2:Y:S01]  /*114a0*/  MUFU.EX2 R136, R23 ;  /* 0x0000001700887308 */ /* 0x010ea20000000800 */
[----:B------:R4:W-:Y:S01]  /*114b0*/  STL [R1+0x8b8], R132 ;  /* 0x0008b88401007387 */ /* 0x0009e20000100800 */
[----:B---3--:R-:W-:Y:S01]  /*114c0*/  FADD R0, R137, R0 ;  /* 0x0000000089007221 */ /* 0x008fe20000000000 */
[----:B------:R-:W-:Y:S01]  /*114d0*/  FMUL R26, R26, 1.4426950216293334961 ;  /* 0x3fb8aa3b1a1a7820 */ /* 0x000fe20000400000 */
[----:B------:R-:W-:Y:S01]  /*114e0*/  FFMA R27, R27, R222, -R133 ;  /* 0x000000de1b1b7223 */ /* 0x000fe20000000885 */
[----:B------:R-:W-:Y:S01]  /*114f0*/  STL [R1+0x8b4], R191 ;  /* 0x0008b4bf01007387 */ /* 0x000fe20000100800 */
[----:B0-----:R-:W-:-:S02]  /*11500*/  FADD R0, R160, R0 ;  /* 0x00000000a0007221 */ /* 0x001fc40000000000 */
[----:B----4-:R-:W0:Y:S01]  /*11510*/  MUFU.EX2 R132, R24 ;  /* 0x0000001800847308 */ /* 0x010e220000000800 */
[----:B------:R-:W-:Y:S01]  /*11520*/  STL [R1+0x8b0], R190 ;  /* 0x0008b0be01007387 */ /* 0x000fe20000100800 */
[----:B------:R-:W-:Y:S01]  /*11530*/  FMUL R27, R27, 1.4426950216293334961 ;  /* 0x3fb8aa3b1b1b7820 */ /* 0x000fe20000400000 */
[----:B------:R-:W-:Y:S02]  /*11540*/  FFMA R28, R28, R222, -R133 ;  /* 0x000000de1c1c7223 */ /* 0x000fe40000000885 */
[----:B------:R-:W-:Y:S03]  /*11550*/  STL [R1+0x8ac], R177 ;  /* 0x0008acb101007387 */ /* 0x000fe60000100800 */
[----:B------:R-:W3:Y:S01]  /*11560*/  MUFU.EX2 R3, R25 ;  /* 0x0000001900037308 */ /* 0x000ee20000000800 */
[----:B------:R4:W-:Y:S01]  /*11570*/  STL [R1+0x8a8], R142 ;  /* 0x0008a88e01007387 */ /* 0x0009e20000100800 */
[----:B-1----:R-:W-:Y:S01]  /*11580*/  FADD R0, R138, R0 ;  /* 0x000000008a007221 */ /* 0x002fe20000000000 */
[----:B------:R-:W-:-:S02]  /*11590*/  FMUL R28, R28, 1.4426950216293334961 ;  /* 0x3fb8aa3b1c1c7820 */ /* 0x000fc40000400000 */
[----:B------:R-:W-:Y:S01]  /*115a0*/  STL [R1+0x8a4], R176 ;  /* 0x0008a4b001007387 */ /* 0x000fe20000100800 */
[-CC-:B------:R-:W-:Y:S02]  /*115b0*/  FFMA R29, R29, R222.reuse, -R133.reuse ;  /* 0x000000de1d1d7223 */ /* 0x180fe40000000885 */
[----:B----4-:R-:W1:Y:S01]  /*115c0*/  MUFU.EX2 R142, R26 ;  /* 0x0000001a008e7308 */ /* 0x010e620000000800 */
[----:B------:R4:W-:Y:S01]  /*115d0*/  STL [R1+0x8a0], R2 ;  /* 0x0008a00201007387 */ /* 0x0009e20000100800 */
[----:B--2---:R-:W-:Y:S01]  /*115e0*/  FADD R0, R136, R0 ;  /* 0x0000000088007221 */ /* 0x004fe20000000000 */
[----:B------:R-:W-:Y:S02]  /*115f0*/  FMUL R29, R29, 1.4426950216293334961 ;  /* 0x3fb8aa3b1d1d7820 */ /* 0x000fe40000400000 */
[----:B------:R-:W-:Y:S01]  /*11600*/  STL [R1+0x89c], R175 ;  /* 0x00089caf01007387 */ /* 0x000fe20000100800 */
[----:B------:R-:W-:Y:S02]  /*11610*/  FFMA R30, R30, R222, -R133 ;  /* 0x000000de1e1e7223 */ /* 0x000fe40000000885 */
[----:B----4-:R-:W2:Y:S01]  /*11620*/  MUFU.EX2 R2, R27 ;  /* 0x0000001b00027308 */ /* 0x010ea20000000800 */
[----:B------:R4:W-:Y:S01]  /*11630*/  STL [R1+0x898], R140 ;  /* 0x0008988c01007387 */ /* 0x0009e20000100800 */
[----:B0-----:R-:W-:Y:S01]  /*11640*/  FADD R0, R132, R0 ;  /* 0x0000000084007221 */ /* 0x001fe20000000000 */
[----:B------:R-:W-:-:S02]  /*11650*/  FMUL R30, R30, 1.4426950216293334961 ;  /* 0x3fb8aa3b1e1e7820 */ /* 0x000fc40000400000 */
[----:B------:R-:W-:Y:S01]  /*11660*/  STL [R1+0x894], R174 ;  /* 0x000894ae01007387 */ /* 0x000fe20000100800 */
[-CC-:B------:R-:W-:Y:S02]  /*11670*/  FFMA R31, R31, R222.reuse, -R133.reuse ;  /* 0x000000de1f1f7223 */ /* 0x180fe40000000885 */
[----:B----4-:R-:W0:Y:S01]  /*11680*/  MUFU.EX2 R140, R28 ;  /* 0x0000001c008c7308 */ /* 0x010e220000000800 */
[----:B------:R4:W-:Y:S01]  /*11690*/  STL [R1+0x890], R141 ;  /* 0x0008908d01007387 */ /* 0x0009e20000100800 */
[----:B---3--:R-:W-:Y:S01]  /*116a0*/  FADD R0, R3, R0 ;  /* 0x0000000003007221 */ /* 0x008fe20000000000 */
[----:B------:R-:W-:Y:S02]  /*116b0*/  FMUL R31, R31, 1.4426950216293334961 ;  /* 0x3fb8aa3b1f1f7820 */ /* 0x000fe40000400000 */
[----:B------:R-:W-:Y:S01]  /*116c0*/  STL [R1+0x88c], R161 ;  /* 0x00088ca101007387 */ /* 0x000fe20000100800 */
[----:B------:R-:W-:Y:S02]  /*116d0*/  FFMA R32, R32, R222, -R133 ;  /* 0x000000de20207223 */ /* 0x000fe40000000885 */
[----:B----4-:R-:W3:Y:S01]  /*116e0*/  MUFU.EX2 R141, R29 ;  /* 0x0000001d008d7308 */ /* 0x010ee20000000800 */
[----:B------:R4:W-:Y:S01]  /*116f0*/  STL [R1+0x888], R137 ;  /* 0x0008888901007387 */ /* 0x0009e20000100800 */
[----:B-1----:R-:W-:Y:S01]  /*11700*/  FADD R0, R142, R0 ;  /* 0x000000008e007221 */ /* 0x002fe20000000000 */
[----:B------:R-:W-:-:S02]  /*11710*/  FMUL R32, R32, 1.4426950216293334961 ;  /* 0x3fb8aa3b20207820 */ /* 0x000fc40000400000 */
[----:B------:R-:W-:Y:S01]  /*11720*/  STL [R1+0x884], R160 ;  /* 0x000884a001007387 */ /* 0x000fe20000100800 */
[-C--:B------:R-:W-:Y:S02]  /*11730*/  FFMA R33, R33, R222.reuse, -R133 ;  /* 0x000000de21217223 */ /* 0x080fe40000000885 */
[----:B----4-:R-:W1:Y:S01]  /*11740*/  MUFU.EX2 R137, R30 ;  /* 0x0000001e00897308 */ /* 0x010e620000000800 */
[----:B------:R4:W-:Y:S01]  /*11750*/  STL [R1+0x880], R138 ;  /* 0x0008808a01007387 */ /* 0x0009e20000100800 */
[----:B--2---:R-:W-:Y:S01]  /*11760*/  FADD R0, R2, R0 ;  /* 0x0000000002007221 */ /* 0x004fe20000000000 */
[----:B------:R-:W-:Y:S02]  /*11770*/  IMAD.MOV.U32 R191, RZ, RZ, R193 ;  /* 0x000000ffffbf7224 */ /* 0x000fe400078e00c1 */
[----:B------:R-:W-:Y:S01]  /*11780*/  FMUL R33, R33, 1.4426950216293334961 ;  /* 0x3fb8aa3b21217820 */ /* 0x000fe20000400000 */
[----:B------:R-:W-:Y:S02]  /*11790*/  IMAD.MOV.U32 R193, RZ, RZ, R135 ;  /* 0x000000ffffc17224 */ /* 0x000fe400078e0087 */
[-CC-:B------:R-:W-:Y:S01]  /*117a0*/  FFMA R34, R34, R222.reuse, -R133.reuse ;  /* 0x000000de22227223 */ /* 0x180fe20000000885 */
[----:B----4-:R-:W2:Y:S01]  /*117b0*/  MUFU.EX2 R138, R31 ;  /* 0x0000001f008a7308 */ /* 0x010ea20000000800 */
[----:B0-----:R-:W-:Y:S01]  /*117c0*/  FADD R0, R140, R0 ;  /* 0x000000008c007221 */ /* 0x001fe20000000000 */
[----:B------:R0:W-:Y:S01]  /*117d0*/  STL [R1+0x87c], R136 ;  /* 0x00087c8801007387 */ /* 0x0001e20000100800 */
[----:B------:R-:W-:Y:S01]  /*117e0*/  FMUL R34, R34, 1.4426950216293334961 ;  /* 0x3fb8aa3b22227820 */ /* 0x000fe20000400000 */
[----:B------:R-:W-:-:S04]  /*117f0*/  FFMA R35, R35, R222, -R133 ;  /* 0x000000de23237223 */ /* 0x000fc80000000885 */
[----:B------:R-:W4:Y:S01]  /*11800*/  MUFU.EX2 R135, R32 ;  /* 0x0000002000877308 */ /* 0x000f220000000800 */
[----:B------:R-:W-:Y:S01]  /*11810*/  STL [R1+0x878], R132 ;  /* 0x0008788401007387 */ /* 0x000fe20000100800 */
[----:B---3--:R-:W-:Y:S01]  /*11820*/  FADD R0, R141, R0 ;  /* 0x000000008d007221 */ /* 0x008fe20000000000 */
[----:B------:R-:W-:Y:S02]  /*11830*/  FMUL R35, R35, 1.4426950216293334961 ;  /* 0x3fb8aa3b23237820 */ /* 0x000fe40000400000 */
[----:B------:R-:W-:Y:S03]  /*11840*/  STL [R1+0x874], R3 ;  /* 0x0008740301007387 */ /* 0x000fe60000100800 */
[----:B0-----:R-:W0:Y:S01]  /*11850*/  MUFU.EX2 R136, R33 ;  /* 0x0000002100887308 */ /* 0x001e220000000800 */
[----:B------:R3:W-:Y:S01]  /*11860*/  STL [R1+0x86c], R2 ;  /* 0x00086c0201007387 */ /* 0x0007e20000100800 */
[----:B-1----:R-:W-:Y:S01]  /*11870*/  FADD R0, R137, R0 ;  /* 0x0000000089007221 */ /* 0x002fe20000000000 */
[----:B------:R-:W-:-:S02]  /*11880*/  MOV R190, R192 ;  /* 0x000000c000be7202 */ /* 0x000fc40000000f00 */
[----:B------:R-:W-:Y:S01]  /*11890*/  MOV R192, R134 ;  /* 0x0000008600c07202 */ /* 0x000fe20000000f00 */
[----:B--2---:R-:W-:Y:S02]  /*118a0*/  FADD R0, R138, R0 ;  /* 0x000000008a007221 */ /* 0x004fe40000000000 */
[----:B---3--:R-:W1:Y:S02]  /*118b0*/  MUFU.EX2 R2, R34 ;  /* 0x0000002200027308 */ /* 0x008e640000000800 */
[----:B----4-:R-:W-:-:S06]  /*118c0*/  FADD R0, R135, R0 ;  /* 0x0000000087007221 */ /* 0x010fcc0000000000 */
[----:B------:R-:W2:Y:S01]  /*118d0*/  MUFU.EX2 R134, R35 ;  /* 0x0000002300867308 */ /* 0x000ea20000000800 */
[----:B0-----:R-:W-:-:S04]  /*118e0*/  FADD R0, R136, R0 ;  /* 0x0000000088007221 */ /* 0x001fc80000000000 */
[----:B-1----:R-:W-:-:S04]  /*118f0*/  FADD R0, R2, R0 ;  /* 0x0000000002007221 */ /* 0x002fc80000000000 */
[----:B--2---:R-:W-:-:S05]  /*11900*/  FADD R0, R134, R0 ;  /* 0x0000000086007221 */ /* 0x004fca0000000000 */
[----:B------:R-:W0:Y:S02]  /*11910*/  SHFL.BFLY PT, R3, R0, 0x10, 0x1f ;  /* 0x0e001f0000037f89 */ /* 0x000e2400000e0000 */
[----:B0-----:R-:W-:Y:S01]  /*11920*/  FADD R0, R0, R3 ;  /* 0x0000000300007221 */ /* 0x001fe20000000000 */
[----:B------:R-:W-:Y:S06]  /*11930*/  BAR.SYNC.DEFER_BLOCKING 0x0 ;  /* 0x0000000000007b1d */ /* 0x000fec0000010000 */
[----:B------:R-:W-:Y:S02]  /*11940*/  @!P1 STS [R36], R0 ;  /* 0x0000000024009388 */ /* 0x000fe40000000800 */
[----:B------:R-:W-:Y:S06]  /*11950*/  BAR.SYNC.DEFER_BLOCKING 0x0 ;  /* 0x0000000000007b1d */ /* 0x000fec0000010000 */
[----:B------:R-:W0:Y:S04]  /*11960*/  @!P2 LDS R80, [R39] ;  /* 0x000000002750a984 */ /* 0x000e280000000800 */
[----:B0-----:R-:W0:Y:S02]  /*11970*/  SHFL.BFLY PT, R0, R80, 0x1, 0x1f ;  /* 0x0c201f0050007f89 */ /* 0x001e2400000e0000 */
[----:B0-----:R-:W-:-:S05]  /*11980*/  FADD R80, R80, R0 ;  /* 0x0000000050507221 */ /* 0x001fca0000000000 */
[----:B------:R-:W-:Y:S01]  /*11990*/  @P3 STS [R39], R80 ;  /* 0x0000005027003388 */ /* 0x000fe20000000800 */
[----:B------:R-:W-:Y:S01]  /*119a0*/  PRMT R148, RZ, 0x7610, R148 ;  /* 0x00007610ff947816 */ /* 0x000fe20000000094 */
[----:B------:R-:W-:Y:S01]  /*119b0*/  BAR.SYNC.DEFER_BLOCKING 0x0 ;  /* 0x0000000000007b1d */ /* 0x000fe20000010000 */
        /* <DEDUP_REMOVED lines=8> */
[----:B------:R-:W-:Y:S01]  /*11a40*/  PRMT R156, RZ, 0x7610, R156 ;  /* 0x00007610ff9c7816 */ /* 0x000fe2000000009c */
[----:B------:R-:W2:Y:S04]  /*11a50*/  @P4 LDG.E.U16 R148, desc[UR10][R244.64] ;  /* 0x0000000af4944981 */ /* 0x000ea8000c1e1500 */
[----:B------:R-:W3:Y:S04]  /*11a60*/  @P4 LDG.E.U16 R149, desc[UR10][R242.64] ;  /* 0x0000000af2954981 */ /* 0x000ee8000c1e1500 */
[----:B------:R-:W4:Y:S04]  /*11a70*/  @P4 LDG.E.U16 R150, desc[UR10][R234.64] ;  /* 0x0000000aea964981 */ /* 0x000f28000c1e1500 */
[----:B------:R-:W4:Y:S04]  /*11a80*/  @P4 LDG.E.U16 R151, desc[UR10][R232.64] ;  /* 0x0000000ae8974981 */ /* 0x000f28000c1e1500 */
[----:B------:R-:W4:Y:S04]  /*11a90*/  @P4 LDG.E.U16 R152, desc[UR10][R226.64] ;  /* 0x0000000ae2984981 */ /* 0x000f28000c1e1500 */
[----:B------:R-:W4:Y:S04]  /*11aa0*/  @P4 LDG.E.U16 R153, desc[UR10][R224.64] ;  /* 0x0000000ae0994981 */ /* 0x000f28000c1e1500 */
[----:B------:R-:W4:Y:S04]  /*11ab0*/  @P4 LDG.E.U16 R154, desc[UR10][R216.64] ;  /* 0x0000000ad89a4981 */ /* 0x000f28000c1e1500 */
[----:B------:R-:W4:Y:S04]  /*11ac0*/  @P4 LDG.E.U16 R155, desc[UR10][R214.64] ;  /* 0x0000000ad69b4981 */ /* 0x000f28000c1e1500 */
[----:B------:R-:W4:Y:S04]  /*11ad0*/  @P4 LDG.E.U16 R157, desc[UR10][R206.64] ;  /* 0x0000000ace9d4981 */ /* 0x000f28000c1e1500 */
[----:B------:R-:W4:Y:S04]  /*11ae0*/  @P4 LDG.E.U16 R156, desc[UR10][R208.64] ;  /* 0x0000000ad09c4981 */ /* 0x000f28000c1e1500 */
[----:B------:R-:W-:Y:S04]  /*11af0*/  STL [R1+0x1064], R142 ;  /* 0x0010648e01007387 */ /* 0x000fe80000100800 */
[----:B------:R-:W-:Y:S01]  /*11b00*/  STL.64 [R1+0x1148], R140 ;  /* 0x0011488c01007387 */ /* 0x000fe20000100a00 */
[----:B------:R-:W-:-:S02]  /*11b10*/  PRMT R125, RZ, 0x7610, R125 ;  /* 0x00007610ff7d7816 */ /* 0x000fc4000000007d */
[----:B------:R-:W-:Y:S02]  /*11b20*/  PRMT R61, RZ, 0x7610, R61 ;  /* 0x00007610ff3d7816 */ /* 0x000fe4000000003d */
[----:B------:R-:W-:Y:S02]  /*11b30*/  PRMT R126, RZ, 0x7610, R126 ;  /* 0x00007610ff7e7816 */ /* 0x000fe4000000007e */
[----:B------:R-:W-:Y:S01]  /*11b40*/  PRMT R62, RZ, 0x7610, R62 ;  /* 0x00007610ff3e7816 */ /* 0x000fe2000000003e */
[----:B------:R-:W4:Y:S01]  /*11b50*/  @P4 LDG.E.U16 R125, desc[UR10][R240.64] ;  /* 0x0000000af07d4981 */ /* 0x000f22000c1e1500 */
[----:B------:R-:W-:Y:S02]  /*11b60*/  PRMT R127, RZ, 0x7610, R127 ;  /* 0x00007610ff7f7816 */ /* 0x000fe4000000007f */
[----:B------:R-:W-:Y:S01]  /*11b70*/  PRMT R63, RZ, 0x7610, R63 ;  /* 0x00007610ff3f7816 */ /* 0x000fe2000000003f */
[----:B------:R-:W4:Y:S01]  /*11b80*/  @P4 LDG.E.U16 R61, desc[UR10][R238.64] ;  /* 0x0000000aee3d4981 */ /* 0x000f22000c1e1500 */
[----:B------:R-:W-:-:S03]  /*11b90*/  PRMT R65, RZ, 0x7610, R65 ;  /* 0x00007610ff417816 */ /* 0x000fc60000000041 */
[----:B------:R-:W4:Y:S01]  /*11ba0*/  @P4 LDG.E.U16 R126, desc[UR10][R230.64] ;  /* 0x0000000ae67e4981 */ /* 0x000f22000c1e1500 */
[----:B------:R-:W-:-:S03]  /*11bb0*/  PRMT R128, RZ, 0x7610, R128 ;  /* 0x00007610ff807816 */ /* 0x000fc60000000080 */
[----:B------:R-:W4:Y:S01]  /*11bc0*/  @P4 LDG.E.U16 R62, desc[UR10][R228.64] ;  /* 0x0000000ae43e4981 */ /* 0x000f22000c1e1500 */
[----:B------:R-:W-:Y:S02]  /*11bd0*/  PRMT R129, RZ, 0x7610, R129 ;  /* 0x00007610ff817816 */ /* 0x000fe40000000081 */
[----:B------:R-:W-:Y:S01]  /*11be0*/  PRMT R64, RZ, 0x7610, R64 ;  /* 0x00007610ff407816 */ /* 0x000fe20000000040 */
[----:B------:R-:W4:Y:S04]  /*11bf0*/  @P4 LDG.E.U16 R127, desc[UR10][R220.64] ;  /* 0x0000000adc7f4981 */ /* 0x000f28000c1e1500 */
[----:B------:R-:W4:Y:S04]  /*11c00*/  @P4 LDG.E.U16 R63, desc[UR10][R218.64] ;  /* 0x0000000ada3f4981 */ /* 0x000f28000c1e1500 */
[----:B------:R-:W4:Y:S04]  /*11c10*/  @P4 LDG.E.U16 R65, desc[UR10][R190.64] ;  /* 0x0000000abe414981 */ /* 0x000f28000c1e1500 */
[----:B------:R-:W4:Y:S04]  /*11c20*/  @P4 LDG.E.U16 R128, desc[UR10][R212.64] ;  /* 0x0000000ad4804981 */ /* 0x000f28000c1e1500 */
[----:B------:R-:W4:Y:S04]  /*11c30*/  @P4 LDG.E.U16 R129, desc[UR10][R192.64] ;  /* 0x0000000ac0814981 */ /* 0x000f28000c1e1500 */
[----:B------:R-:W4:Y:S01]  /*11c40*/  @P4 LDG.E.U16 R64, desc[UR10][R210.64] ;  /* 0x0000000ad2404981 */ /* 0x000f22000c1e1500 */
[----:B------:R-:W-:-:S02]  /*11c50*/  PRMT R124, RZ, 0x7610, R124 ;  /* 0x00007610ff7c7816 */ /* 0x000fc4000000007c */
[----:B------:R-:W-:-:S04]  /*11c60*/  PRMT R60, RZ, 0x7610, R60 ;  /* 0x00007610ff3c7816 */ /* 0x000fc8000000003c */
[----:B------:R-:W4:Y:S04]  /*11c70*/  @P4 LDG.E.U16 R124, desc[UR10][R250.64] ;  /* 0x0000000afa7c4981 */ /* 0x000f28000c1e1500 */
[----:B------:R-:W4:Y:S04]  /*11c80*/  @P4 LDG.E.U16 R60, desc[UR10][R248.64] ;  /* 0x0000000af83c4981 */ /* 0x000f28000c1e1500 */
[----:B--2---:R-:W-:Y:S04]  /*11c90*/  STL [R1+0x83c], R148 ;  /* 0x00083c9401007387 */ /* 0x004fe80000100800 */
[----:B---3--:R-:W-:Y:S04]  /*11ca0*/  STL [R1+0x720], R149 ;  /* 0x0007209501007387 */ /* 0x008fe80000100800 */
[----:B----4-:R-:W-:Y:S04]  /*11cb0*/  STL [R1+0x840], R150 ;  /* 0x0008409601007387 */ /* 0x010fe80000100800 */
[----:B------:R0:W-:Y:S04]  /*11cc0*/  STL [R1+0x724], R151 ;  /* 0x0007249701007387 */ /* 0x0001e80000100800 */
[----:B0-----:R-:W2:Y:S04]  /*11cd0*/  LDL.64 R150, [R1+0x5b8] ;  /* 0x0005b80001967983 */ /* 0x001ea80000100a00 */
[----:B------:R-:W-:Y:S04]  /*11ce0*/  STL [R1+0x844], R152 ;  /* 0x0008449801007387 */ /* 0x000fe80000100800 */
[----:B------:R0:W-:Y:S04]  /*11cf0*/  STL [R1+0x728], R153 ;  /* 0x0007289901007387 */ /* 0x0001e80000100800 */
[----:B0-----:R-:W3:Y:S04]  /*11d00*/  LDL.64 R152, [R1+0x5b0] ;  /* 0x0005b00001987983 */ /* 0x001ee80000100a00 */
[----:B------:R-:W-:Y:S04]  /*11d10*/  STL [R1+0x848], R154 ;  /* 0x0008489a01007387 */ /* 0x000fe80000100800 */
[----:B------:R0:W-:Y:S04]  /*11d20*/  STL [R1+0x72c], R155 ;  /* 0x00072c9b01007387 */ /* 0x0001e80000100800 */
[----:B0-----:R-:W4:Y:S04]  /*11d30*/  LDL.64 R154, [R1+0x5a8] ;  /* 0x0005a800019a7983 */ /* 0x001f280000100a00 */
[----:B------:R-:W-:Y:S04]  /*11d40*/  STL [R1+0x730], R157 ;  /* 0x0007309d01007387 */ /* 0x000fe80000100800 */
[----:B------:R0:W-:Y:S04]  /*11d50*/  STL [R1+0x84c], R156 ;  /* 0x00084c9c01007387 */ /* 0x0001e80000100800 */
[----:B------:R-:W4:Y:S04]  /*11d60*/  LDL.64 R160, [R1+0x598] ;  /* 0x0005980001a07983 */ /* 0x000f280000100a00 */
[----:B------:R-:W4:Y:S04]  /*11d70*/  LDL.64 R240, [R1+0x4f8] ;  /* 0x0004f80001f07983 */ /* 0x000f280000100a00 */
[----:B0-----:R-:W4:Y:S04]  /*11d80*/  LDL.64 R156, [R1+0x5a0] ;  /* 0x0005a000019c7983 */ /* 0x001f280000100a00 */
[----:B------:R-:W4:Y:S04]  /*11d90*/  LDL.64 R238, [R1+0x500] ;  /* 0x0005000001ee7983 */ /* 0x000f280000100a00 */
        /* <DEDUP_REMOVED lines=9> */
[----:B------:R-:W4:Y:S01]  /*11e30*/  LDL.64 R248, [R1+0x4e0] ;  /* 0x0004e00001f87983 */ /* 0x000f220000100a00 */
[----:B------:R-:W-:Y:S01]  /*11e40*/  PRMT R68, RZ, 0x7610, R68 ;  /* 0x00007610ff447816 */ /* 0x000fe20000000044 */
[----:B------:R-:W-:Y:S01]  /*11e50*/  IMAD.MOV.U32 R148, RZ, RZ, R246 ;  /* 0x000000ffff947224 */ /* 0x000fe200078e00f6 */
[----:B------:R-:W-:Y:S01]  /*11e60*/  MOV R149, R247 ;  /* 0x000000f700957202 */ /* 0x000fe20000000f00 */
[----:B------:R-:W4:Y:S01]  /*11e70*/  LDL.64 R234, [R1+0x508] ;  /* 0x0005080001ea7983 */ /* 0x000f220000100a00 */
[----:B------:R-:W-:-:S03]  /*11e80*/  PRMT R158, RZ, 0x7610, R158 ;  /* 0x00007610ff9e7816 */ /* 0x000fc6000000009e */
[----:B------:R-:W4:Y:S01]  /*11e90*/  @P4 LDG.E.U16 R68, desc[UR10][R148.64] ;  /* 0x0000000a94444981 */ /* 0x000f22000c1e1500 */
[----:B------:R-:W-:Y:S02]  /*11ea0*/  PRMT R159, RZ, 0x7610, R159 ;  /* 0x00007610ff9f7816 */ /* 0x000fe4000000009f */
[----:B------:R-:W-:Y:S01]  /*11eb0*/  PRMT R166, RZ, 0x7610, R166 ;  /* 0x00007610ffa67816 */ /* 0x000fe200000000a6 */
[----:B------:R-:W4:Y:S01]  /*11ec0*/  LDL.64 R232, [R1+0x510] ;  /* 0x0005100001e87983 */ /* 0x000f220000100a00 */
[----:B------:R-:W-:Y:S02]  /*11ed0*/  PRMT R162, RZ, 0x7610, R162 ;  /* 0x00007610ffa27816 */ /* 0x000fe400000000a2 */
[----:B------:R-:W-:Y:S01]  /*11ee0*/  PRMT R163, RZ, 0x7610, R163 ;  /* 0x00007610ffa37816 */ /* 0x000fe200000000a3 */
[----:B------:R-:W4:Y:S01]  /*11ef0*/  LDL.64 R226, [R1+0x528] ;  /* 0x0005280001e27983 */ /* 0x000f220000100a00 */
[----:B------:R-:W-:Y:S02]  /*11f00*/  PRMT R164, RZ, 0x7610, R164 ;  /* 0x00007610ffa47816 */ /* 0x000fe400000000a4 */
[----:B------:R-:W-:Y:S01]  /*11f10*/  PRMT R165, RZ, 0x7610, R165 ;  /* 0x00007610ffa57816 */ /* 0x000fe200000000a5 */
[----:B------:R-:W4:Y:S01]  /*11f20*/  LDL.64 R224, [R1+0x530] ;  /* 0x0005300001e07983 */ /* 0x000f220000100a00 */
[----:B------:R-:W-:-:S02]  /*11f30*/  PRMT R168, RZ, 0x7610, R168 ;  /* 0x00007610ffa87816 */ /* 0x000fc400000000a8 */
[----:B------:R-:W-:Y:S01]  /*11f40*/  PRMT R169, RZ, 0x7610, R169 ;  /* 0x00007610ffa97816 */ /* 0x000fe200000000a9 */
[----:B------:R-:W4:Y:S01]  /*11f50*/  LDL.64 R174, [R1+0x590] ;  /* 0x0005900001ae7983 */ /* 0x000f220000100a00 */
[----:B------:R-:W-:Y:S02]  /*11f60*/  PRMT R173, RZ, 0x7610, R173 ;  /* 0x00007610ffad7816 */ /* 0x000fe400000000ad */
[----:B------:R-:W-:Y:S01]  /*11f70*/  PRMT R170, RZ, 0x7610, R170 ;  /* 0x00007610ffaa7816 */ /* 0x000fe200000000aa */
[----:B------:R-:W4:Y:S01]  /*11f80*/  LDL.64 R216, [R1+0x548] ;  /* 0x0005480001d87983 */ /* 0x000f220000100a00 */
[----:B------:R-:W-:Y:S02]  /*11f90*/  PRMT R172, RZ, 0x7610, R172 ;  /* 0x00007610ffac7816 */ /* 0x000fe400000000ac */
[----:B------:R-:W-:Y:S01]  /*11fa0*/  PRMT R171, RZ, 0x7610, R171 ;  /* 0x00007610ffab7816 */ /* 0x000fe200000000ab */
[----:B------:R-:W4:Y:S04]  /*11fb0*/  LDL.64 R176, [R1+0x588] ;  /* 0x0005880001b07983 */ /* 0x000f280000100a00 */
[----:B------:R-:W4:Y:S01]  /*11fc0*/  LDL.64 R214, [R1+0x550] ;  /* 0x0005500001d67983 */ /* 0x000f220000100a00 */
[----:B------:R-:W-:-:S03]  /*11fd0*/  PRMT R146, RZ, 0x7610, R146 ;  /* 0x00007610ff927816 */ /* 0x000fc60000000092 */
[----:B------:R-:W4:Y:S01]  /*11fe0*/  LDL.64 R208, [R1+0x568] ;  /* 0x0005680001d07983 */ /* 0x000f220000100a00 */
[----:B------:R-:W-:-:S03]  /*11ff0*/  PRMT R147, RZ, 0x7610, R147 ;  /* 0x00007610ff937816 */ /* 0x000fc60000000093 */
[----:B------:R-:W4:Y:S04]  /*12000*/  LDL.64 R206, [R1+0x570] ;  /* 0x0005700001ce7983 */ /* 0x000f280000100a00 */
[----:B------:R-:W4:Y:S04]  /*12010*/  LDL.64 R242, [R1+0x4f0] ;  /* 0x0004f00001f27983 */ /* 0x000f280000100a00 */
[----:B------:R-:W4:Y:S04]  /*12020*/  LDL.64 R244, [R1+0x4e8] ;  /* 0x0004e80001f47983 */ /* 0x000f280000100a00 */
[----:B------:R-:W4:Y:S01]  /*12030*/  LDL.64 R246, [R1+0x4d0] ;  /* 0x0004d00001f67983 */ /* 0x000f220000100a00 */
[----:B------:R-:W-:-:S02]  /*12040*/  PRMT R59, RZ, 0x7610, R59 ;  /* 0x00007610ff3b7816 */ /* 0x000fc4000000003b */
[----:B------:R-:W-:Y:S01]  /*12050*/  PRMT R123, RZ, 0x7610, R123 ;  /* 0x00007610ff7b7816 */ /* 0x000fe2000000007b */
[----:B------:R-:W4:Y:S04]  /*12060*/  LDL.LU.64 R148, [R1+0x13c0] ;  /* 0x0013c00001947983 */ /* 0x000f280000300a00 */
[----:B--2---:R-:W2:Y:S01]  /*12070*/  @P4 LDG.E.U16 R158, desc[UR10][R150.64] ;  /* 0x0000000a969e4981 */ /* 0x004ea2000c1e1500 */
[----:B------:R-:W-:-:S03]  /*12080*/  PRMT R118, RZ, 0x7610, R118 ;  /* 0x00007610ff767816 */ /* 0x000fc60000000076 */
[----:B---3--:R-:W3:Y:S01]  /*12090*/  @P4 LDG.E.U16 R59, desc[UR10][R152.64] ;  /* 0x0000000a983b4981 */ /* 0x008ee2000c1e1500 */
[----:B------:R-:W-:-:S03]  /*120a0*/  PRMT R54, RZ, 0x7610, R54 ;  /* 0x00007610ff367816 */ /* 0x000fc60000000036 */
[----:B----4-:R-:W4:Y:S04]  /*120b0*/  @P4 LDG.E.U16 R123, desc[UR10][R154.64] ;  /* 0x0000000a9a7b4981 */ /* 0x010f28000c1e1500 */
[----:B------:R-:W3:Y:S04]  /*120c0*/  @P4 LDG.E.U16 R166, desc[UR10][R160.64] ;  /* 0x0000000aa0a64981 */ /* 0x000ee8000c1e1500 */
[----:B------:R-:W3:Y:S04]  /*120d0*/  @P4 LDG.E.U16 R162, desc[UR10][R240.64] ;  /* 0x0000000af0a24981 */ /* 0x000ee8000c1e1500 */
        /* <DEDUP_REMOVED lines=11> */
[----:B------:R-:W4:Y:S01]  /*12190*/  @P4 LDG.E.U16 R147, desc[UR10][R248.64] ;  /* 0x0000000af8934981 */ /* 0x000f22000c1e1500 */
[----:B------:R-:W-:-:S02]  /*121a0*/  PRMT R119, RZ, 0x7610, R119 ;  /* 0x00007610ff777816 */ /* 0x000fc40000000077 */
[----:B------:R-:W-:Y:S01]  /*121b0*/  PRMT R55, RZ, 0x7610, R55 ;  /* 0x00007610ff377816 */ /* 0x000fe20000000037 */
[----:B------:R-:W4:Y:S04]  /*121c0*/  @P4 LDG.E.U16 R118, desc[UR10][R234.64] ;  /* 0x0000000aea764981 */ /* 0x000f28000c1e1500 */
[----:B------:R0:W-:Y:S01]  /*121d0*/  STL [R1+0x71c], R68 ;  /* 0x00071c4401007387 */ /* 0x0001e20000100800 */
[----:B------:R-:W-:Y:S02]  /*121e0*/  PRMT R58, RZ, 0x7610, R58 ;  /* 0x00007610ff3a7816 */ /* 0x000fe4000000003a */
[----:B------:R-:W-:Y:S01]  /*121f0*/  PRMT R120, RZ, 0x7610, R120 ;  /* 0x00007610ff787816 */ /* 0x000fe20000000078 */
[----:B------:R-:W4:Y:S01]  /*12200*/  @P4 LDG.E.U16 R54, desc[UR10][R232.64] ;  /* 0x0000000ae8364981 */ /* 0x000f22000c1e1500 */
[----:B------:R-:W-:-:S02]  /*12210*/  PRMT R122, RZ, 0x7610, R122 ;  /* 0x00007610ff7a7816 */ /* 0x000fc4000000007a */
[----:B------:R-:W-:Y:S01]  /*12220*/  PRMT R56, RZ, 0x7610, R56 ;  /* 0x00007610ff387816 */ /* 0x000fe20000000038 */
[----:B------:R-:W4:Y:S04]  /*12230*/  @P4 LDG.E.U16 R119, desc[UR10][R226.64] ;  /* 0x0000000ae2774981 */ /* 0x000f28000c1e1500 */
[----:B0-----:R-:W4:Y:S04]  /*12240*/  LDL.LU R68, [R1+0x13b8] ;  /* 0x0013b80001447983 */ /* 0x001f280000300800 */
[----:B------:R-:W4:Y:S04]  /*12250*/  LDL.LU.64 R150, [R1+0x13b0] ;  /* 0x0013b00001967983 */ /* 0x000f280000300a00 */
[----:B------:R-:W4:Y:S01]  /*12260*/  @P4 LDG.E.U16 R55, desc[UR10][R224.64] ;  /* 0x0000000ae0374981 */ /* 0x000f22000c1e1500 */
[----:B------:R-:W-:-:S03]  /*12270*/  PRMT R121, RZ, 0x7610, R121 ;  /* 0x00007610ff797816 */ /* 0x000fc60000000079 */
[----:B------:R-:W4:Y:S01]  /*12280*/  @P4 LDG.E.U16 R58, desc[UR10][R174.64] ;  /* 0x0000000aae3a4981 */ /* 0x000f22000c1e1500 */
[----:B------:R-:W-:-:S03]  /*12290*/  PRMT R57, RZ, 0x7610, R57 ;  /* 0x00007610ff397816 */ /* 0x000fc60000000039 */
[----:B------:R-:W4:Y:S04]  /*122a0*/  @P4 LDG.E.U16 R120, desc[UR10][R216.64] ;  /* 0x0000000ad8784981 */ /* 0x000f28000c1e1500 */
[----:B------:R-:W4:Y:S04]  /*122b0*/  @P4 LDG.E.U16 R122, desc[UR10][R176.64] ;  /* 0x0000000ab07a4981 */ /* 0x000f28000c1e1500 */
[----:B------:R-:W4:Y:S01]  /*122c0*/  @P4 LDG.E.U16 R56, desc[UR10][R214.64] ;  /* 0x0000000ad6384981 */ /* 0x000f22000c1e1500 */
[----:B------:R-:W-:Y:S02]  /*122d0*/  PRMT R53, RZ, 0x7610, R53 ;  /* 0x00007610ff357816 */ /* 0x000fe40000000035 */
[----:B------:R-:W-:Y:S01]  /*122e0*/  PRMT R117, RZ, 0x7610, R117 ;  /* 0x00007610ff757816 */ /* 0x000fe20000000075 */
[----:B------:R-:W4:Y:S01]  /*122f0*/  @P4 LDG.E.U16 R121, desc[UR10][R208.64] ;  /* 0x0000000ad0794981 */ /* 0x000f22000c1e1500 */
[----:B------:R-:W-:-:S03]  /*12300*/  PRMT R52, RZ, 0x7610, R52 ;  /* 0x00007610ff347816 */ /* 0x000fc60000000034 */
[----:B------:R-:W4:Y:S04]  /*12310*/  @P4 LDG.E.U16 R57, desc[UR10][R206.64] ;  /* 0x0000000ace394981 */ /* 0x000f28000c1e1500 */
[----:B------:R-:W4:Y:S04]  /*12320*/  @P4 LDG.E.U16 R53, desc[UR10][R242.64] ;  /* 0x0000000af2354981 */ /* 0x000f28000c1e1500 */
[----:B------:R-:W4:Y:S04]  /*12330*/  @P4 LDG.E.U16 R117, desc[UR10][R244.64] ;  /* 0x0000000af4754981 */ /* 0x000f28000c1e1500 */
[----:B------:R-:W4:Y:S04]  /*12340*/  @P4 LDG.E.U16 R52, desc[UR10][R246.64] ;  /* 0x0000000af6344981 */ /* 0x000f28000c1e1500 */
[----:B--2---:R0:W-:Y:S04]  /*12350*/  STL [R1+0x838], R158 ;  /* 0x0008389e01007387 */ /* 0x0041e80000100800 */
[----:B0-----:R-:W2:Y:S04]  /*12360*/  LDL.LU R158, [R1+0x13a8] ;  /* 0x0013a800019e7983 */ /* 0x001ea80000300800 */
[----:B------:R-:W2:Y:S04]  /*12370*/  LDL.LU.64 R152, [R1+0x13a0] ;  /* 0x0013a00001987983 */ /* 0x000ea80000300a00 */
[----:B------:R-:W2:Y:S04]  /*12380*/  LDL.LU.64 R154, [R1+0x1398] ;  /* 0x00139800019a7983 */ /* 0x000ea80000300a00 */
[----:B------:R-:W2:Y:S04]  /*12390*/  LDL.LU.64 R156, [R1+0x1390] ;  /* 0x00139000019c7983 */ /* 0x000ea80000300a00 */
[----:B---3--:R0:W-:Y:S04]  /*123a0*/  STL [R1+0x718], R159 ;  /* 0x0007189f01007387 */ /* 0x0081e80000100800 */
[----:B0-----:R-:W3:Y:S04]  /*123b0*/  LDL.LU R159, [R1+0x1388] ;  /* 0x00138800019f7983 */ /* 0x001ee80000300800 */
[----:B------:R-:W2:Y:S04]  /*123c0*/  LDL.LU.64 R160, [R1+0x1380] ;  /* 0x0013800001a07983 */ /* 0x000ea80000300a00 */
[----:B------:R0:W-:Y:S04]  /*123d0*/  STL [R1+0x834], R166 ;  /* 0x000834a601007387 */ /* 0x0001e80000100800 */
[----:B0-----:R-:W2:Y:S04]  /*123e0*/  LDL.LU R166, [R1+0x1378] ;  /* 0x0013780001a67983 */ /* 0x001ea80000300800 */
[----:B------:R-:W-:Y:S04]  /*123f0*/  STL [R1+0x820], R162 ;  /* 0x000820a201007387 */ /* 0x000fe80000100800 */
[----:B----4-:R0:W-:Y:S04]  /*12400*/  STL [R1+0x704], R163 ;  /* 0x000704a301007387 */ /* 0x0101e80000100800 */
[----:B0-----:R-:W4:Y:S04]  /*12410*/  LDL.64 R162, [R1+0x4c8] ;  /* 0x0004c80001a27983 */ /* 0x001f280000100a00 */
[----:B------:R-:W-:Y:S04]  /*12420*/  STL [R1+0x824], R164 ;  /* 0x000824a401007387 */ /* 0x000fe80000100800 */
[----:B------:R0:W-:Y:S04]  /*12430*/  STL [R1+0x708], R165 ;  /* 0x000708a501007387 */ /* 0x0001e80000100800 */
[----:B0-----:R-:W2:Y:S04]  /*12440*/  LDL.64 R164, [R1+0x4c0] ;  /* 0x0004c00001a47983 */ /* 0x001ea80000100a00 */
[----:B------:R-:W-:Y:S04]  /*12450*/  STL [R1+0x828], R168 ;  /* 0x000828a801007387 */ /* 0x000fe80000100800 */
[----:B------:R0:W-:Y:S04]  /*12460*/  STL [R1+0x70c], R169 ;  /* 0x00070ca901007387 */ /* 0x0001e80000100800 */
[----:B0-----:R-:W3:Y:S04]  /*12470*/  LDL.64 R168, [R1+0x4b8] ;  /* 0x0004b80001a87983 */ /* 0x001ee80000100a00 */
[----:B------:R-:W-:Y:S04]  /*12480*/  STL [R1+0x714], R173 ;  /* 0x000714ad01007387 */ /* 0x000fe80000100800 */
[----:B------:R-:W-:Y:S04]  /*12490*/  STL [R1+0x82c], R170 ;  /* 0x00082caa01007387 */ /* 0x000fe80000100800 */
[----:B------:R-:W-:Y:S04]  /*124a0*/  STL [R1+0x830], R172 ;  /* 0x000830ac01007387 */ /* 0x000fe80000100800 */
[----:B------:R0:W-:Y:S04]  /*124b0*/  STL [R1+0x710], R171 ;  /* 0x000710ab01007387 */ /* 0x0001e80000100800 */
        /* <DEDUP_REMOVED lines=25> */
[----:B------:R-:W-:Y:S04]  /*12650*/  STL [R1+0x81c], R146 ;  /* 0x00081c9201007387 */ /* 0x000fe80000100800 */
[----:B------:R0:W-:Y:S04]  /*12660*/  STL [R1+0x700], R147 ;  /* 0x0007009301007387 */ /* 0x0001e80000100800 */
[----:B------:R-:W4:Y:S04]  /*12670*/  LDL.64 R246, [R1+0x3d8] ;  /* 0x0003d80001f67983 */ /* 0x000f280000100a00 */
[----:B------:R-:W4:Y:S01]  /*12680*/  LDL.64 R250, [R1+0x3e0] ;  /* 0x0003e00001fa7983 */ /* 0x000f220000100a00 */
[----:B------:R-:W-:-:S02]  /*12690*/  PRMT R167, RZ, 0x7610, R167 ;  /* 0x00007610ffa77816 */ /* 0x000fc400000000a7 */
[----:B------:R-:W-:Y:S01]  /*126a0*/  PRMT R77, RZ, 0x7610, R77 ;  /* 0x00007610ff4d7816 */ /* 0x000fe2000000004d */
[----:B0-----:R-:W4:Y:S01]  /*126b0*/  LDL.64 R146, [R1+0x3e8] ;  /* 0x0003e80001927983 */ /* 0x001f220000100a00 */
        /* <DEDUP_REMOVED lines=13> */
[----:B------:R-:W-:Y:S01]  /*12790*/  PRMT R131, RZ, 0x7610, R131 ;  /* 0x00007610ff837816 */ /* 0x000fe20000000083 */
[----:B--2---:R-:W2:Y:S04]  /*127a0*/  @P4 LDG.E.U16 R167, desc[UR10][R164.64] ;  /* 0x0000000aa4a74981 */ /* 0x004ea8000c1e1500 */
[----:B---3--:R-:W3:Y:S04]  /*127b0*/  @P4 LDG.E.U16 R77, desc[UR10][R168.64] ;  /* 0x0000000aa84d4981 */ /* 0x008ee8000c1e1500 */
[----:B----4-:R-:W4:Y:S04]  /*127c0*/  @P4 LDG.E.U16 R178, desc[UR10][R234.64] ;  /* 0x0000000aeab24981 */ /* 0x010f28000c1e1500 */
        /* <DEDUP_REMOVED lines=14> */
[----:B------:R-:W-:Y:S02]  /*128b0*/  PRMT R51, RZ, 0x7610, R51 ;  /* 0x00007610ff337816 */ /* 0x000fe40000000033 */
[----:B------:R-:W-:Y:S02]  /*128c0*/  PRMT R115, RZ, 0x7610, R115 ;  /* 0x00007610ff737816 */ /* 0x000fe40000000073 */
[----:B------:R-:W4:Y:S04]  /*128d0*/  @P4 LDG.E.U16 R116, desc[UR10][R162.64] ;  /* 0x0000000aa2744981 */ /* 0x000f28000c1e1500 */
[----:B------:R-:W4:Y:S04]  /*128e0*/  @P4 LDG.E.U16 R51, desc[UR10][R170.64] ;  /* 0x0000000aaa334981 */ /* 0x000f28000c1e1500 */
[----:B------:R-:W4:Y:S04]  /*128f0*/  @P4 LDG.E.U16 R115, desc[UR10][R172.64] ;  /* 0x0000000aac734981 */ /* 0x000f28000c1e1500 */
[----:B------:R-:W4:Y:S04]  /*12900*/  LDL.LU.64 R162, [R1+0x1370] ;  /* 0x0013700001a27983 */ /* 0x000f280000300a00 */
[----:B------:R-:W4:Y:S01]  /*12910*/  LDL.LU.64 R164, [R1+0x1368] ;  /* 0x0013680001a47983 */ /* 0x000f220000300a00 */
        /* <DEDUP_REMOVED lines=8> */
[----:B------:R-:W-:-:S02]  /*129a0*/  PRMT R47, RZ, 0x7610, R47 ;  /* 0x00007610ff2f7816 */ /* 0x000fc4000000002f */
[----:B------:R-:W-:Y:S01]  /*129b0*/  PRMT R111, RZ, 0x7610, R111 ;  /* 0x00007610ff6f7816 */ /* 0x000fe2000000006f */
[----:B------:R-:W4:Y:S01]  /*129c0*/  @P4 LDG.E.U16 R114, desc[UR10][R192.64] ;  /* 0x0000000ac0724981 */ /* 0x000f22000c1e1500 */
[----:B------:R-:W-:Y:S02]  /*129d0*/  PRMT R46, RZ, 0x7610, R46 ;  /* 0x00007610ff2e7816 */ /* 0x000fe4000000002e */
[----:B------:R-:W-:Y:S01]  /*129e0*/  PRMT R110, RZ, 0x7610, R110 ;  /* 0x00007610ff6e7816 */ /* 0x000fe2000000006e */
        /* <DEDUP_REMOVED lines=11> */
[----:B--2---:R0:W-:Y:S04]  /*12aa0*/  STL [R1+0x6fc], R167 ;  /* 0x0006fca701007387 */ /* 0x0041e80000100800 */
[----:B0-----:R-:W2:Y:S04]  /*12ab0*/  LDL.LU R167, [R1+0x1360] ;  /* 0x0013600001a77983 */ /* 0x001ea80000300800 */
[----:B------:R-:W2:Y:S04]  /*12ac0*/  LDL.LU.64 R168, [R1+0x1358] ;  /* 0x0013580001a87983 */ /* 0x000ea80000300a00 */
[----:B---3--:R0:W-:Y:S04]  /*12ad0*/  STL [R1+0x818], R77 ;  /* 0x0008184d01007387 */ /* 0x0081e80000100800 */
[----:B0-----:R-:W3:Y:S04]  /*12ae0*/  LDL.LU R77, [R1+0x1350] ;  /* 0x00135000014d7983 */ /* 0x001ee80000300800 */
[----:B------:R-:W2:Y:S04]  /*12af0*/  LDL.LU.64 R170, [R1+0x1348] ;  /* 0x0013480001aa7983 */ /* 0x000ea80000300a00 */
[----:B------:R-:W2:Y:S04]  /*12b00*/  LDL.LU.64 R172, [R1+0x1340] ;  /* 0x0013400001ac7983 */ /* 0x000ea80000300a00 */
[----:B------:R-:W2:Y:S04]  /*12b10*/  LDL.LU.64 R174, [R1+0x1338] ;  /* 0x0013380001ae7983 */ /* 0x000ea80000300a00 */
[----:B------:R-:W2:Y:S04]  /*12b20*/  LDL.LU.64 R176, [R1+0x1330] ;  /* 0x0013300001b07983 */ /* 0x000ea80000300a00 */
[----:B----4-:R-:W-:Y:S04]  /*12b30*/  STL [R1+0x804], R178 ;  /* 0x000804b201007387 */ /* 0x010fe80000100800 */
[----:B------:R0:W-:Y:S04]  /*12b40*/  STL [R1+0x6e8], R179 ;  /* 0x0006e8b301007387 */ /* 0x0001e80000100800 */
[----:B0-----:R-:W4:Y:S04]  /*12b50*/  LDL.64 R178, [R1+0x3d0] ;  /* 0x0003d00001b27983 */ /* 0x001f280000100a00 */
[----:B------:R-:W-:Y:S04]  /*12b60*/  STL [R1+0x808], R180 ;  /* 0x000808b401007387 */ /* 0x000fe80000100800 */
[----:B------:R0:W-:Y:S04]  /*12b70*/  STL [R1+0x6ec], R181 ;  /* 0x0006ecb501007387 */ /* 0x0001e80000100800 */
[----:B------:R-:W-:Y:S04]  /*12b80*/  STL [R1+0x6f8], R189 ;  /* 0x0006f8bd01007387 */ /* 0x000fe80000100800 */
[----:B0-----:R-:W2:Y:S04]  /*12b90*/  LDL.64 R180, [R1+0x3c8] ;  /* 0x0003c80001b47983 */ /* 0x001ea80000100a00 */
[----:B------:R-:W-:Y:S04]  /*12ba0*/  STL [R1+0x80c], R182 ;  /* 0x00080cb601007387 */ /* 0x000fe80000100800 */
[----:B------:R-:W-:Y:S04]  /*12bb0*/  STL [R1+0x814], R188 ;  /* 0x000814bc01007387 */ /* 0x000fe80000100800 */
[----:B------:R0:W-:Y:S04]  /*12bc0*/  STL [R1+0x6f0], R183 ;  /* 0x0006f0b701007387 */ /* 0x0001e80000100800 */
[----:B0-----:R-:W2:Y:S04]  /*12bd0*/  LDL.64 R182, [R1+0x3c0] ;  /* 0x0003c00001b67983 */ /* 0x001ea80000100a00 */
[----:B------:R-:W-:Y:S04]  /*12be0*/  STL [R1+0x810], R184 ;  /* 0x000810b801007387 */ /* 0x000fe80000100800 */
[----:B------:R0:W-:Y:S04]  /*12bf0*/  STL [R1+0x6f4], R185 ;  /* 0x0006f4b901007387 */ /* 0x0001e80000100800 */
[----:B------:R-:W3:Y:S04]  /*12c00*/  LDL.64 R220, [R1+0x360] ;  /* 0x0003600001dc7983 */ /* 0x000ee80000100a00 */
        /* <DEDUP_REMOVED lines=24> */
[----:B------:R-:W4:Y:S04]  /*12d90*/  LDL.64 R146, [R1+0x2f8] ;  /* 0x0002f80001927983 */ /* 0x000f280000100a00 */
[----:B0-----:R-:W4:Y:S04]  /*12da0*/  LDL.64 R144, [R1+0x308] ;  /* 0x0003080001907983 */ /* 0x001f280000100a00 */
[----:B------:R-:W4:Y:S04]  /*12db0*/  LDL.64 R250, [R1+0x2f0] ;  /* 0x0002f00001fa7983 */ /* 0x000f280000100a00 */
[----:B------:R-:W-:Y:S04]  /*12dc0*/  STL [R1+0x7fc], R130 ;  /* 0x0007fc8201007387 */ /* 0x000fe80000100800 */
[----:B------:R0:W-:Y:S04]  /*12dd0*/  STL [R1+0x6e0], R131 ;  /* 0x0006e08301007387 */ /* 0x0001e80000100800 */
[----:B------:R-:W4:Y:S01]  /*12de0*/  LDL.64 R246, [R1+0x2e0] ;  /* 0x0002e00001f67983 */ /* 0x000f220000100a00 */
[----:B------:R-:W-:-:S02]  /*12df0*/  PRMT R204, RZ, 0x7610, R204 ;  /* 0x00007610ffcc7816 */ /* 0x000fc400000000cc */
[----:B------:R-:W-:Y:S02]  /*12e00*/  PRMT R198, RZ, 0x7610, R198 ;  /* 0x00007610ffc67816 */ /* 0x000fe400000000c6 */
[----:B------:R-:W-:Y:S01]  /*12e10*/  PRMT R203, RZ, 0x7610, R203 ;  /* 0x00007610ffcb7816 */ /* 0x000fe200000000cb */
[----:B0-----:R-:W4:Y:S01]  /*12e20*/  LDL.64 R130, [R1+0x2e8] ;  /* 0x0002e80001827983 */ /* 0x001f220000100a00 */
[----:B------:R-:W-:Y:S02]  /*12e30*/  PRMT R199, RZ, 0x7610, R199 ;  /* 0x00007610ffc77816 */ /* 0x000fe400000000c7 */
[----:B------:R-:W-:Y:S02]  /*12e40*/  PRMT R200, RZ, 0x7610, R200 ;  /* 0x00007610ffc87816 */ /* 0x000fe400000000c8 */
[----:B------:R-:W-:Y:S02]  /*12e50*/  PRMT R201, RZ, 0x7610, R201 ;  /* 0x00007610ffc97816 */ /* 0x000fe400000000c9 */
[----:B------:R-:W-:-:S02]  /*12e60*/  PRMT R202, RZ, 0x7610, R202 ;  /* 0x00007610ffca7816 */ /* 0x000fc400000000ca */
[----:B------:R-:W-:Y:S02]  /*12e70*/  PRMT R66, RZ, 0x7610, R66 ;  /* 0x00007610ff427816 */ /* 0x000fe40000000042 */
[----:B------:R-:W-:Y:S01]  /*12e80*/  PRMT R67, RZ, 0x7610, R67 ;  /* 0x00007610ff437816 */ /* 0x000fe20000000043 */
[----:B--2---:R-:W2:Y:S04]  /*12e90*/  @P4 LDG.E.U16 R204, desc[UR10][R182.64] ;  /* 0x0000000ab6cc4981 */ /* 0x004ea8000c1e1500 */
[----:B---3--:R-:W3:Y:S04]  /*12ea0*/  @P4 LDG.E.U16 R198, desc[UR10][R220.64] ;  /* 0x0000000adcc64981 */ /* 0x008ee8000c1e1500 */
[----:B----4-:R-:W4:Y:S04]  /*12eb0*/  @P4 LDG.E.U16 R199, desc[UR10][R214.64] ;  /* 0x0000000ad6c74981 */ /* 0x010f28000c1e1500 */
[----:B------:R-:W3:Y:S04]  /*12ec0*/  @P4 LDG.E.U16 R203, desc[UR10][R184.64] ;  /* 0x0000000ab8cb4981 */ /* 0x000ee8000c1e1500 */
        /* <DEDUP_REMOVED lines=8> */
[----:B------:R-:W4:Y:S01]  /*12f50*/  @P4 LDG.E.U16 R44, desc[UR10][R178.64] ;  /* 0x0000000ab22c4981 */ /* 0x000f22000c1e1500 */
[----:B------:R-:W-:-:S03]  /*12f60*/  PRMT R107, RZ, 0x7610, R107 ;  /* 0x00007610ff6b7816 */ /* 0x000fc6000000006b */
[----:B------:R-:W4:Y:S04]  /*12f70*/  @P4 LDG.E.U16 R108, desc[UR10][R180.64] ;  /* 0x0000000ab46c4981 */ /* 0x000f28000c1e1500 */
[----:B------:R-:W4:Y:S04]  /*12f80*/  @P4 LDG.E.U16 R43, desc[UR10][R188.64] ;  /* 0x0000000abc2b4981 */ /* 0x000f28000c1e1500 */
[----:B------:R-:W4:Y:S04]  /*12f90*/  LDL.LU.64 R178, [R1+0x1328] ;  /* 0x0013280001b27983 */ /* 0x000f280000300a00 */
[----:B------:R-:W4:Y:S04]  /*12fa0*/  LDL.LU.64 R180, [R1+0x1320] ;  /* 0x0013200001b47983 */ /* 0x000f280000300a00 */
[----:B------:R-:W4:Y:S04]  /*12fb0*/  LDL.LU.64 R182, [R1+0x1318] ;  /* 0x0013180001b67983 */ /* 0x000f280000300a00 */
[----:B------:R-:W4:Y:S01]  /*12fc0*/  @P4 LDG.E.U16 R107, desc[UR10][R190.64] ;  /* 0x0000000abe6b4981 */ /* 0x000f22000c1e1500 */
[----:B------:R-:W-:-:S02]  /*12fd0*/  PRMT R104, RZ, 0x7610, R104 ;  /* 0x00007610ff687816 */ /* 0x000fc40000000068 */
[----:B------:R-:W-:Y:S02]  /*12fe0*/  PRMT R194, RZ, 0x7610, R194 ;  /* 0x00007610ffc27816 */ /* 0x000fe400000000c2 */
[----:B------:R-:W-:Y:S02]  /*12ff0*/  PRMT R195, RZ, 0x7610, R195 ;  /* 0x00007610ffc37816 */ /* 0x000fe400000000c3 */
[----:B------:R-:W4:Y:S04]  /*13000*/  @P4 LDG.E.U16 R104, desc[UR10][R228.64] ;  /* 0x0000000ae4684981 */ /* 0x000f28000c1e1500 */
[----:B------:R-:W4:Y:S01]  /*13010*/  @P4 LDG.E.U16 R194, desc[UR10][R230.64] ;  /* 0x0000000ae6c24981 */ /* 0x000f22000c1e1500 */
[----:B------:R-:W-:-:S03]  /*13020*/  PRMT R72, RZ, 0x7610, R72 ;  /* 0x00007610ff487816 */ /* 0x000fc60000000048 */
        /* <DEDUP_REMOVED lines=13> */
[----:B------:R-:W2:Y:S04]  /*13100*/  LDL.LU.64 R192, [R1+0x12f0] ;  /* 0x0012f00001c07983 */ /* 0x000ea80000300a00 */
[----:B---3--:R-:W-:Y:S04]  /*13110*/  STL [R1+0x6d0], R198 ;  /* 0x0006d0c601007387 */ /* 0x008fe80000100800 */
[----:B------:R-:W-:Y:S04]  /*13120*/  STL [R1+0x7f8], R203 ;  /* 0x0007f8cb01007387 */ /* 0x000fe80000100800 */
[----:B----4-:R0:W-:Y:S04]  /*13130*/  STL [R1+0x7f0], R199 ;  /* 0x0007f0c701007387 */ /* 0x0101e80000100800 */
[----:B0-----:R-:W3:Y:S04]  /*13140*/  LDL.64 R198, [R1+0x2d8] ;  /* 0x0002d80001c67983 */ /* 0x001ee80000100a00 */
[----:B------:R-:W-:Y:S04]  /*13150*/  STL [R1+0x6d4], R200 ;  /* 0x0006d4c801007387 */ /* 0x000fe80000100800 */
[----:B------:R0:W-:Y:S04]  /*13160*/  STL [R1+0x7f4], R201 ;  /* 0x0007f4c901007387 */ /* 0x0001e80000100800 */
[----:B0-----:R-:W4:Y:S04]  /*13170*/  LDL.64 R200, [R1+0x2d0] ;  /* 0x0002d00001c87983 */ /* 0x001f280000100a00 */
[----:B------:R0:W-:Y:S04]  /*13180*/  STL [R1+0x6d8], R202 ;  /* 0x0006d8ca01007387 */ /* 0x0001e80000100800 */
[----:B------:R-:W2:Y:S04]  /*13190*/  LDL.64 R206, [R1+0x2c0] ;  /* 0x0002c00001ce7983 */ /* 0x000ea80000100a00 */
[----:B0-----:R-:W2:Y:S04]  /*131a0*/  LDL.64 R202, [R1+0x2c8] ;  /* 0x0002c80001ca7983 */ /* 0x001ea80000100a00 */
[----:B------:R-:W-:Y:S04]  /*131b0*/  STL [R1+0x6c0], R66 ;  /* 0x0006c04201007387 */ /* 0x000fe80000100800 */
[----:B------:R0:W-:Y:S04]  /*131c0*/  STL [R1+0x7e0], R67 ;  /* 0x0007e04301007387 */ /* 0x0001e80000100800 */
[----:B------:R-:W2:Y:S04]  /*131d0*/  LDL.64 R228, [R1+0x2a0] ;  /* 0x0002a00001e47983 */ /* 0x000ea80000100a00 */
[----:B0-----:R-:W2:Y:S01]  /*131e0*/  LDL.64 R66, [R1+0x2b8] ;  /* 0x0002b80001427983 */ /* 0x001ea20000100a00 */
[----:B------:R-:W0:Y:S01]  /*131f0*/  S2R R223, SR_TID.X ;  /* 0x0000000000df7919 */ /* 0x000e220000002100 */
[----:B------:R-:W-:-:S02]  /*13200*/  PRMT R75, RZ, 0x7610, R75 ;  /* 0x00007610ff4b7816 */ /* 0x000fc4000000004b */
[----:B------:R-:W-:Y:S02]  /*13210*/  PRMT R70, RZ, 0x7610, R70 ;  /* 0x00007610ff467816 */ /* 0x000fe40000000046 */
[----:B------:R-:W-:Y:S02]  /*13220*/  PRMT R106, RZ, 0x7610, R106 ;  /* 0x00007610ff6a7816 */ /* 0x000fe4000000006a */
[----:B------:R-:W-:Y:S02]  /*13230*/  PRMT R236, RZ, 0x7610, R236 ;  /* 0x00007610ffec7816 */ /* 0x000fe400000000ec */
[----:B------:R-:W-:Y:S02]  /*13240*/  PRMT R105, RZ, 0x7610, R105 ;  /* 0x00007610ff697816 */ /* 0x000fe40000000069 */
[----:B------:R-:W-:Y:S01]  /*13250*/  PRMT R37, RZ, 0x7610, R37 ;  /* 0x00007610ff257816 */ /* 0x000fe20000000025 */
[----:B------:R-:W2:Y:S01]  /*13260*/  @P4 LDG.E.U16 R106, desc[UR10][R210.64] ;  /* 0x0000000ad26a4981 */ /* 0x000ea2000c1e1500 */
[----:B------:R-:W-:-:S02]  /*13270*/  PRMT R237, RZ, 0x7610, R237 ;  /* 0x00007610ffed7816 */ /* 0x000fc400000000ed */
[----:B------:R-:W-:Y:S01]  /*13280*/  PRMT R42, RZ, 0x7610, R42 ;  /* 0x00007610ff2a7816 */ /* 0x000fe2000000002a */
[----:B------:R-:W2:Y:S01]  /*13290*/  @P4 LDG.E.U16 R105, desc[UR10][R218.64] ;  /* 0x0000000ada694981 */ /* 0x000ea2000c1e1500 */
[----:B------:R-:W-:-:S03]  /*132a0*/  PRMT R41, RZ, 0x7610, R41 ;  /* 0x00007610ff297816 */ /* 0x000fc60000000029 */
[----:B------:R-:W2:Y:S04]  /*132b0*/  @P4 LDG.E.U16 R37, desc[UR10][R250.64] ;  /* 0x0000000afa254981 */ /* 0x000ea8000c1e1500 */
[----:B------:R-:W2:Y:S04]  /*132c0*/  LDL.64 R210, [R1+0x2b0] ;  /* 0x0002b00001d27983 */ /* 0x000ea80000100a00 */
[----:B------:R-:W2:Y:S01]  /*132d0*/  LDL.64 R218, [R1+0x2a8] ;  /* 0x0002a80001da7983 */ /* 0x000ea20000100a00 */
[----:B0-----:R-:W-:-:S03]  /*132e0*/  LOP3.LUT R223, R223, 0x3f, RZ, 0xc0, !PT ;  /* 0x0000003fdfdf7812 */ /* 0x001fc600078ec0ff */
[----:B------:R-:W2:Y:S02]  /*132f0*/  LDL.64 R250, [R1+0x290] ;  /* 0x0002900001fa7983 */ /* 0x000ea40000100a00 */
[----:B------:R-:W-:Y:S02]  /*13300*/  IMAD.SHL.U32 R223, R223, 0x2, RZ ;  /* 0x00000002dfdf7824 */ /* 0x000fe400078e00ff */
[----:B------:R-:W2:Y:S03]  /*13310*/  @P4 LDG.E.U16 R42, desc[UR10][R208.64] ;  /* 0x0000000ad02a4981 */ /* 0x000ea6000c1e1500 */
[----:B------:R-:W-:Y:S01]  /*13320*/  LOP3.LUT R132, R38, R223, RZ, 0x3c, !PT ;  /* 0x000000df26847212 */ /* 0x000fe200078e3cff */
[----:B------:R-:W2:Y:S01]  /*13330*/  @P4 LDG.E.U16 R41, desc[UR10][R216.64] ;  /* 0x0000000ad8294981 */ /* 0x000ea2000c1e1500 */
[----:B------:R-:W-:-:S06]  /*13340*/  PRMT R38, RZ, 0x7610, R38 ;  /* 0x00007610ff267816 */ /* 0x000fcc0000000026 */
[----:B------:R-:W2:Y:S01]  /*13350*/  @P4 LDG.E.U16 R38, desc[UR10][R244.64] ;  /* 0x0000000af4264981 */ /* 0x000ea2000c1e1500 */
[----:B------:R-:W-:Y:S02]  /*13360*/  PRMT R40, RZ, 0x7610, R40 ;  /* 0x00007610ff287816 */ /* 0x000fe40000000028 */
[----:B------:R-:W-:-:S04]  /*13370*/  PRMT R39, RZ, 0x7610, R39 ;  /* 0x00007610ff277816 */ /* 0x000fc80000000027 */
[----:B------:R-:W2:Y:S04]  /*13380*/  @P4 LDG.E.U16 R40, desc[UR10][R226.64] ;  /* 0x0000000ae2284981 */ /* 0x000ea8000c1e1500 */
[----:B------:R-:W2:Y:S04]  /*13390*/  LDL.64 R244, [R1+0x298] ;  /* 0x0002980001f47983 */ /* 0x000ea80000100a00 */
[----:B------:R-:W-:Y:S04]  /*133a0*/  STL [R1+0x6cc], R194 ;  /* 0x0006ccc201007387 */ /* 0x000fe80000100800 */
[----:B------:R0:W-:Y:S04]  /*133b0*/  STL [R1+0x7ec], R195 ;  /* 0x0007ecc301007387 */ /* 0x0001e80000100800 */
[----:B------:R-:W2:Y:S04]  /*133c0*/  LDL.64 R208, [R1+0x280] ;  /* 0x0002800001d07983 */ /* 0x000ea80000100a00 */
[----:B------:R-:W2:Y:S04]  /*133d0*/  LDL.64 R216, [R1+0x230] ;  /* 0x0002300001d87983 */ /* 0x000ea80000100a00 */
[----:B0-----:R-:W2:Y:S04]  /*133e0*/  LDL.64 R194, [R1+0x288] ;  /* 0x0002880001c27983 */ /* 0x001ea80000100a00 */
[----:B------:R-:W2:Y:S04]  /*133f0*/  LDL.64 R212, [R1+0x270] ;  /* 0x0002700001d47983 */ /* 0x000ea80000100a00 */
[----:B------:R-:W2:Y:S04]  /*13400*/  LDL.64 R214, [R1+0x250] ;  /* 0x0002500001d67983 */ /* 0x000ea80000100a00 */
[----:B------:R-:W2:Y:S04]  /*13410*/  LDL.64 R220, [R1+0x210] ;  /* 0x0002100001dc7983 */ /* 0x000ea80000100a00 */
[----:B------:R-:W2:Y:S04]  /*13420*/  LDL.64 R224, [R1+0x1f0] ;  /* 0x0001f00001e07983 */ /* 0x000ea80000100a00 */
[----:B------:R-:W-:Y:S04]  /*13430*/  STL [R1+0x6c4], R72 ;  /* 0x0006c44801007387 */ /* 0x000fe80000100800 */
[----:B------:R-:W-:Y:S04]  /*13440*/  STL [R1+0x7e8], R79 ;  /* 0x0007e84f01007387 */ /* 0x000fe80000100800 */
[----:B------:R0:W-:Y:S04]  /*13450*/  STL [R1+0x7e4], R73 ;  /* 0x0007e44901007387 */ /* 0x0001e80000100800 */
[----:B------:R-:W2:Y:S04]  /*13460*/  LDL.64 R226, [R1+0x1b0] ;  /* 0x0001b00001e27983 */ /* 0x000ea80000100a00 */
[----:B------:R-:W2:Y:S04]  /*13470*/  @P4 LDG.E.U16 R39, desc[UR10][R234.64] ;  /* 0x0000000aea274981 */ /* 0x000ea8000c1e1500 */
[----:B0-----:R-:W2:Y:S04]  /*13480*/  LDL.64 R72, [R1+0x1d0] ;  /* 0x0001d00001487983 */ /* 0x001ea80000100a00 */
[----:B------:R0:W-:Y:S04]  /*13490*/  STL [R1+0x6c8], R78 ;  /* 0x0006c84e01007387 */ /* 0x0001e80000100800 */
[----:B------:R-:W2:Y:S01]  /*134a0*/  LDL.64 R234, [R1+0x130] ;  /* 0x0001300001ea7983 */ /* 0x000ea20000100a00 */
[----:B------:R-:W-:-:S02]  /*134b0*/  PRMT R103, RZ, 0x7610, R103 ;  /* 0x00007610ff677816 */ /* 0x000fc40000000067 */
[----:B------:R-:W-:Y:S01]  /*134c0*/  PRMT R102, RZ, 0x7610, R102 ;  /* 0x00007610ff667816 */ /* 0x000fe20000000066 */
[----:B------:R-:W2:Y:S01]  /*134d0*/  LDL.64 R230, [R1+0x190] ;  /* 0x0001900001e67983 */ /* 0x000ea20000100a00 */
[----:B------:R-:W-:Y:S02]  /*134e0*/  PRMT R101, RZ, 0x7610, R101 ;  /* 0x00007610ff657816 */ /* 0x000fe40000000065 */
[----:B------:R-:W-:Y:S01]  /*134f0*/  PRMT R36, RZ, 0x7610, R36 ;  /* 0x00007610ff247816 */ /* 0x000fe20000000024 */
[----:B------:R-:W2:Y:S01]  /*13500*/  @P4 LDG.E.U16 R103, desc[UR10][R238.64] ;  /* 0x0000000aee674981 */ /* 0x000ea2000c1e1500 */
[----:B------:R-:W-:-:S03]  /*13510*/  PRMT R100, RZ, 0x7610, R100 ;  /* 0x00007610ff647816 */ /* 0x000fc60000000064 */
[----:B------:R-:W2:Y:S04]  /*13520*/  @P4 LDG.E.U16 R102, desc[UR10][R144.64] ;  /* 0x0000000a90664981 */ /* 0x000ea8000c1e1500 */
[----:B------:R-:W2:Y:S04]  /*13530*/  @P4 LDG.E.U16 R101, desc[UR10][R130.64] ;  /* 0x0000000a82654981 */ /* 0x000ea8000c1e1500 */
[----:B------:R-:W2:Y:S04]  /*13540*/  LDL.64 R232, [R1+0x170] ;  /* 0x0001700001e87983 */ /* 0x000ea80000100a00 */
[----:B0-----:R-:W2:Y:S04]  /*13550*/  LDL.64 R78, [R1+0x150] ;  /* 0x00015000014e7983 */ /* 0x001ea80000100a00 */
[----:B------:R-:W2:Y:S04]  /*13560*/  LDL.64 R238, [R1+0x110] ;  /* 0x0001100001ee7983 */ /* 0x000ea80000100a00 */
[----:B------:R-:W2:Y:S04]  /*13570*/  LDL.64 R240, [R1+0xf0] ;  /* 0x0000f00001f07983 */ /* 0x000ea80000100a00 */
[----:B------:R-:W2:Y:S04]  /*13580*/  LDL.64 R242, [R1+0xd0] ;  /* 0x0000d00001f27983 */ /* 0x000ea80000100a00 */
[----:B------:R-:W2:Y:S04]  /*13590*/  LDL.64 R144, [R1+0xb0] ;  /* 0x0000b00001907983 */ /* 0x000ea80000100a00 */
[----:B------:R-:W2:Y:S04]  /*135a0*/  LDL.64 R248, [R1+0x90] ;  /* 0x0000900001f87983 */ /* 0x000ea80000100a00 */
[----:B------:R-:W2:Y:S04]  /*135b0*/  LDL.64 R146, [R1+0x70] ;  /* 0x0000700001927983 */ /* 0x000ea80000100a00 */
[----:B------:R-:W2:Y:S04]  /*135c0*/  LDL.64 R130, [R1+0x50] ;  /* 0x0000500001827983 */ /* 0x000ea80000100a00 */
[----:B------:R-:W2:Y:S04]  /*135d0*/  LDL.64 R246, [R1+0x30] ;  /* 0x0000300001f67983 */ /* 0x000ea80000100a00 */
[----:B---3--:R-:W3:Y:S01]  /*135e0*/  @P4 LDG.E.U16 R75, desc[UR10][R198.64] ;  /* 0x0000000ac64b4981 */ /* 0x008ee2000c1e1500 */
[----:B------:R-:W-:-:S02]  /*135f0*/  PRMT R35, RZ, 0x7610, R35 ;  /* 0x00007610ff237816 */ /* 0x000fc40000000023 */
[----:B------:R-:W-:Y:S01]  /*13600*/  PRMT R99, RZ, 0x7610, R99 ;  /* 0x00007610ff637816 */ /* 0x000fe20000000063 */
[----:B------:R-:W3:Y:S01]  /*13610*/  LDL.LU.64 R198, [R1+0x12e8] ;  /* 0x0012e80001c67983 */ /* 0x000ee20000300a00 */
[----:B------:R-:W-:-:S03]  /*13620*/  PRMT R187, RZ, 0x7610, R187 ;  /* 0x00007610ffbb7816 */ /* 0x000fc600000000bb */
[----:B----4-:R-:W4:Y:S04]  /*13630*/  @P4 LDG.E.U16 R36, desc[UR10][R200.64] ;  /* 0x0000000ac8244981 */ /* 0x010f28000c1e1500 */
[----:B--2---:R-:W2:Y:S04]  /*13640*/  @P4 LDG.E.U16 R70, desc[UR10][R206.64] ;  /* 0x0000000ace464981 */ /* 0x004ea8000c1e1500 */
[----:B------:R-:W4:Y:S04]  /*13650*/  @P4 LDG.E.U16 R100, desc[UR10][R202.64] ;  /* 0x0000000aca644981 */ /* 0x000f28000c1e1500 */
[----:B------:R-:W4:Y:S04]  /*13660*/  @P4 LDG.E.U16 R237, desc[UR10][R228.64] ;  /* 0x0000000ae4ed4981 */ /* 0x000f28000c1e1500 */
[----:B------:R-:W4:Y:S01]  /*13670*/  @P4 LDG.E.U16 R236, desc[UR10][R66.64] ;  /* 0x0000000a42ec4981 */ /* 0x000f22000c1e1500 */
[----:B------:R-:W-:-:S02]  /*13680*/  PRMT R34, RZ, 0x7610, R34 ;  /* 0x00007610ff227816 */ /* 0x000fc40000000022 */
[----:B------:R-:W-:Y:S02]  /*13690*/  PRMT R186, RZ, 0x7610, R186 ;  /* 0x00007610ffba7816 */ /* 0x000fe400000000ba */
[----:B------:R-:W-:Y:S02]  /*136a0*/  PRMT R31, RZ, 0x7610, R31 ;  /* 0x00007610ff1f7816 */ /* 0x000fe4000000001f */
[----:B------:R-:W-:Y:S02]  /*136b0*/  PRMT R29, RZ, 0x7610, R29 ;  /* 0x00007610ff1d7816 */ /* 0x000fe4000000001d */
        /* <DEDUP_REMOVED lines=11> */
[----:B---3--:R0:W-:Y:S04]  /*13770*/  STL [R1+0x7dc], R75 ;  /* 0x0007dc4b01007387 */ /* 0x0081e80000100800 */
[----:B0-----:R-:W3:Y:S04]  /*13780*/  LDL.LU R75, [R1+0x12e0] ;  /* 0x0012e000014b7983 */ /* 0x001ee80000300800 */
[----:B------:R-:W3:Y:S04]  /*13790*/  LDL.LU.64 R200, [R1+0x12d8] ;  /* 0x0012d80001c87983 */ /* 0x000ee80000300a00 */
[----:B------:R-:W3:Y:S04]  /*137a0*/  LDL.LU.64 R202, [R1+0x12d0] ;  /* 0x0012d00001ca7983 */ /* 0x000ee80000300a00 */
[----:B------:R-:W3:Y:S04]  /*137b0*/  LDL.LU.64 R206, [R1+0x12c8] ;  /* 0x0012c80001ce7983 */ /* 0x000ee80000300a00 */
[----:B--2---:R0:W-:Y:S04]  /*137c0*/  STL [R1+0x6bc], R70 ;  /* 0x0006bc4601007387 */ /* 0x0041e80000100800 */
[----:B0-----:R-:W2:Y:S04]  /*137d0*/  LDL.LU R70, [R1+0x12c0] ;  /* 0x0012c00001467983 */ /* 0x001ea80000300800 */
[----:B------:R-:W2:Y:S04]  /*137e0*/  LDL.LU.64 R66, [R1+0x12b8] ;  /* 0x0012b80001427983 */ /* 0x000ea80000300a00 */
[----:B----4-:R0:W-:Y:S04]  /*137f0*/  STL [R1+0x7d8], R236 ;  /* 0x0007d8ec01007387 */ /* 0x0101e80000100800 */
[----:B0-----:R-:W4:Y:S04]  /*13800*/  LDL.LU R236, [R1+0x12b0] ;  /* 0x0012b00001ec7983 */ /* 0x001f280000300800 */
[----:B------:R-:W2:Y:S04]  /*13810*/  LDL.LU.64 R210, [R1+0x12a8] ;  /* 0x0012a80001d27983 */ /* 0x000ea80000300a00 */
[----:B------:R-:W2:Y:S04]  /*13820*/  LDL.LU.64 R218, [R1+0x12a0] ;  /* 0x0012a00001da7983 */ /* 0x000ea80000300a00 */
[----:B------:R-:W2:Y:S04]  /*13830*/  LDL.LU.64 R228, [R1+0x1298] ;  /* 0x0012980001e47983 */ /* 0x000ea80000300a00 */
[----:B------:R0:W-:Y:S04]  /*13840*/  STL [R1+0x6b8], R237 ;  /* 0x0006b8ed01007387 */ /* 0x0001e80000100800 */
[----:B0-----:R-:W4:Y:S04]  /*13850*/  LDL.LU R237, [R1+0x1290] ;  /* 0x0012900001ed7983 */ /* 0x001f280000300800 */
[----:B------:R-:W2:Y:S04]  /*13860*/  LDL.LU.64 R244, [R1+0x1288] ;  /* 0x0012880001f47983 */ /* 0x000ea80000300a00 */
[----:B------:R-:W2:Y:S04]  /*13870*/  LDL.LU.64 R250, [R1+0x1280] ;  /* 0x0012800001fa7983 */ /* 0x000ea80000300a00 */
[----:B------:R-:W3:Y:S04]  /*13880*/  LDL.64 R208, [R1+0x278] ;  /* 0x0002780001d07983 */ /* 0x000ee80000100a00 */
[----:B------:R-:W4:Y:S04]  /*13890*/  LDL.64 R216, [R1+0x260] ;  /* 0x0002600001d87983 */ /* 0x000f280000100a00 */
[----:B------:R-:W4:Y:S04]  /*138a0*/  LDL.64 R224, [R1+0x258] ;  /* 0x0002580001e07983 */ /* 0x000f280000100a00 */
[----:B------:R-:W4:Y:S04]  /*138b0*/  LDL.64 R72, [R1+0x240] ;  /* 0x0002400001487983 */ /* 0x000f280000100a00 */
[----:B------:R-:W4:Y:S01]  /*138c0*/  LDL.64 R234, [R1+0x238] ;  /* 0x0002380001ea7983 */ /* 0x000f220000100a00 */
[----:B------:R-:W-:-:S02]  /*138d0*/  PRMT R69, RZ, 0x7610, R69 ;  /* 0x00007610ff457816 */ /* 0x000fc40000000045 */
[----:B------:R-:W-:Y:S02]  /*138e0*/  PRMT R32, RZ, 0x7610, R32 ;  /* 0x00007610ff207816 */ /* 0x000fe40000000020 */
[----:B------:R-:W-:Y:S02]  /*138f0*/  PRMT R76, RZ, 0x7610, R76 ;  /* 0x00007610ff4c7816 */ /* 0x000fe4000000004c */
[----:B------:R-:W-:Y:S02]  /*13900*/  PRMT R252, RZ, 0x7610, R252 ;  /* 0x00007610fffc7816 */ /* 0x000fe400000000fc */
[----:B------:R-:W4:Y:S01]  /*13910*/  @P4 LDG.E.U16 R32, desc[UR10][R214.64] ;  /* 0x0000000ad6204981 */ /* 0x000f22000c1e1500 */
[----:B------:R-:W-:Y:S02]  /*13920*/  PRMT R27, RZ, 0x7610, R27 ;  /* 0x00007610ff1b7816 */ /* 0x000fe4000000001b */
[----:B------:R-:W-:Y:S02]  /*13930*/  PRMT R139, RZ, 0x7610, R139 ;  /* 0x00007610ff8b7816 */ /* 0x000fe4000000008b */
[----:B------:R-:W-:-:S02]  /*13940*/  PRMT R197, RZ, 0x7610, R197 ;  /* 0x00007610ffc57816 */ /* 0x000fc400000000c5 */
[----:B------:R-:W4:Y:S04]  /*13950*/  @P4 LDG.E.U16 R27, desc[UR10][R226.64] ;  /* 0x0000000ae21b4981 */ /* 0x000f28000c1e1500 */
[----:B------:R-:W4:Y:S01]  /*13960*/  LDL.64 R214, [R1+0x268] ;  /* 0x0002680001d67983 */ /* 0x000f220000100a00 */
[----:B------:R-:W-:Y:S02]  /*13970*/  PRMT R24, RZ, 0x7610, R24 ;  /* 0x00007610ff187816 */ /* 0x000fe40000000018 */
[----:B------:R-:W-:Y:S01]  /*13980*/  PRMT R22, RZ, 0x7610, R22 ;  /* 0x00007610ff167816 */ /* 0x000fe20000000016 */
[----:B------:R-:W4:Y:S01]  /*13990*/  LDL.64 R226, [R1+0x248] ;  /* 0x0002480001e27983 */ /* 0x000f220000100a00 */
[----:B------:R-:W-:Y:S02]  /*139a0*/  PRMT R20, RZ, 0x7610, R20 ;  /* 0x00007610ff147816 */ /* 0x000fe40000000014 */
[----:B------:R-:W-:Y:S01]  /*139b0*/  PRMT R17, RZ, 0x7610, R17 ;  /* 0x00007610ff117816 */ /* 0x000fe20000000011 */
[----:B------:R-:W4:Y:S01]  /*139c0*/  @P4 LDG.E.U16 R24, desc[UR10][R78.64] ;  /* 0x0000000a4e184981 */ /* 0x000f22000c1e1500 */
[----:B------:R-:W-:-:S02]  /*139d0*/  PRMT R15, RZ, 0x7610, R15 ;  /* 0x00007610ff0f7816 */ /* 0x000fc4000000000f */
[----:B------:R-:W-:Y:S01]  /*139e0*/  PRMT R14, RZ, 0x7610, R14 ;  /* 0x00007610ff0e7816 */ /* 0x000fe2000000000e */
[----:B------:R-:W-:Y:S01]  /*139f0*/  STL [R1+0x7d4], R187 ;  /* 0x0007d4bb01007387 */ /* 0x000fe20000100800 */
[----:B------:R-:W-:-:S03]  /*13a00*/  PRMT R26, RZ, 0x7610, R26 ;  /* 0x00007610ff1a7816 */ /* 0x000fc6000000001a */
[----:B------:R-:W4:Y:S01]  /*13a10*/  @P4 LDG.E.U16 R22, desc[UR10][R238.64] ;  /* 0x0000000aee164981 */ /* 0x000f22000c1e1500 */
[----:B------:R-:W-:-:S03]  /*13a20*/  PRMT R25, RZ, 0x7610, R25 ;  /* 0x00007610ff197816 */ /* 0x000fc60000000019 */
[----:B------:R-:W4:Y:S04]  /*13a30*/  LDL.64 R78, [R1+0x228] ;  /* 0x00022800014e7983 */ /* 0x000f280000100a00 */
[----:B------:R-:W4:Y:S04]  /*13a40*/  @P4 LDG.E.U16 R20, desc[UR10][R242.64] ;  /* 0x0000000af2144981 */ /* 0x000f28000c1e1500 */
[----:B------:R-:W4:Y:S04]  /*13a50*/  @P4 LDG.E.U16 R17, desc[UR10][R146.64] ;  /* 0x0000000a92114981 */ /* 0x000f28000c1e1500 */
[----:B------:R-:W4:Y:S01]  /*13a60*/  LDL.64 R238, [R1+0x220] ;  /* 0x0002200001ee7983 */ /* 0x000f220000100a00 */
[----:B------:R-:W-:-:S03]  /*13a70*/  PRMT R18, RZ, 0x7610, R18 ;  /* 0x00007610ff127816 */ /* 0x000fc60000000012 */
[----:B------:R-:W4:Y:S04]  /*13a80*/  LDL.64 R242, [R1+0x208] ;  /* 0x0002080001f27983 */ /* 0x000f280000100a00 */
[----:B------:R-:W4:Y:S01]  /*13a90*/  LDL.64 R146, [R1+0x1e8] ;  /* 0x0001e80001927983 */ /* 0x000f220000100a00 */
[----:B------:R-:W-:-:S03]  /*13aa0*/  PRMT R21, RZ, 0x7610, R21 ;  /* 0x00007610ff157816 */ /* 0x000fc60000000015 */
[----:B------:R-:W4:Y:S04]  /*13ab0*/  @P4 LDG.E.U16 R15, desc[UR10][R246.64] ;  /* 0x0000000af60f4981 */ /* 0x000f28000c1e1500 */
[----:B------:R0:W-:Y:S04]  /*13ac0*/  STL [R1+0x6b4], R186 ;  /* 0x0006b4ba01007387 */ /* 0x0001e80000100800 */
[----:B------:R-:W4:Y:S04]  /*13ad0*/  @P4 LDG.E.U16 R26, desc[UR10][R230.64] ;  /* 0x0000000ae61a4981 */ /* 0x000f28000c1e1500 */
[----:B------:R-:W4:Y:S04]  /*13ae0*/  LDL.64 R246, [R1+0x1c8] ;  /* 0x0001c80001f67983 */ /* 0x000f280000100a00 */
[----:B------:R-:W4:Y:S04]  /*13af0*/  @P4 LDG.E.U16 R25, desc[UR10][R232.64] ;  /* 0x0000000ae8194981 */ /* 0x000f28000c1e1500 */
[----:B------:R-:W4:Y:S04]  /*13b00*/  LDL.64 R230, [R1+0x108] ;  /* 0x0001080001e67983 */ /* 0x000f280000100a00 */
[----:B------:R-:W4:Y:S04]  /*13b10*/  @P4 LDG.E.U16 R18, desc[UR10][R248.64] ;  /* 0x0000000af8124981 */ /* 0x000f28000c1e1500 */
[----:B------:R-:W4:Y:S04]  /*13b20*/  LDL.64 R232, [R1+0xe8] ;  /* 0x0000e80001e87983 */ /* 0x000f280000100a00 */
[----:B------:R-:W4:Y:S04]  /*13b30*/  @P4 LDG.E.U16 R21, desc[UR10][R240.64] ;  /* 0x0000000af0154981 */ /* 0x000f28000c1e1500 */
[----:B------:R-:W4:Y:S01]  /*13b40*/  LDL.64 R248, [R1+0x88] ;  /* 0x0000880001f87983 */ /* 0x000f220000100a00 */
[----:B------:R-:W-:-:S02]  /*13b50*/  PRMT R98, RZ, 0x7610, R98 ;  /* 0x00007610ff627816 */ /* 0x000fc40000000062 */
[----:B------:R-:W-:Y:S01]  /*13b60*/  PRMT R33, RZ, 0x7610, R33 ;  /* 0x00007610ff217816 */ /* 0x000fe20000000021 */
[----:B0-----:R-:W4:Y:S04]  /*13b70*/  LDL.64 R186, [R1+0x188] ;  /* 0x0001880001ba7983 */ /* 0x001f280000100a00 */
[----:B------:R-:W4:Y:S01]  /*13b80*/  LDL.64 R240, [R1+0xc8] ;  /* 0x0000c80001f07983 */ /* 0x000f220000100a00 */
[----:B------:R-:W-:Y:S02]  /*13b90*/  PRMT R30, RZ, 0x7610, R30 ;  /* 0x00007610ff1e7816 */ /* 0x000fe4000000001e */
[----:B------:R-:W-:Y:S01]  /*13ba0*/  PRMT R19, RZ, 0x7610, R19 ;  /* 0x00007610ff137816 */ /* 0x000fe20000000013 */
[----:B------:R-:W4:Y:S01]  /*13bb0*/  @P4 LDG.E.U16 R98, desc[UR10][R194.64] ;  /* 0x0000000ac2624981 */ /* 0x000f22000c1e1500 */
[----:B------:R-:W-:-:S02]  /*13bc0*/  PRMT R16, RZ, 0x7610, R16 ;  /* 0x00007610ff107816 */ /* 0x000fc40000000010 */
[----:B------:R-:W-:Y:S01]  /*13bd0*/  PRMT R97, RZ, 0x7610, R97 ;  /* 0x00007610ff617816 */ /* 0x000fe20000000061 */
[----:B------:R-:W4:Y:S04]  /*13be0*/  @P4 LDG.E.U16 R33, desc[UR10][R212.64] ;  /* 0x0000000ad4214981 */ /* 0x000f28000c1e1500 */
[----:B------:R-:W4:Y:S04]  /*13bf0*/  @P4 LDG.E.U16 R30, desc[UR10][R220.64] ;  /* 0x0000000adc1e4981 */ /* 0x000f28000c1e1500 */
[----:B------:R-:W4:Y:S04]  /*13c00*/  @P4 LDG.E.U16 R19, desc[UR10][R144.64] ;  /* 0x0000000a90134981 */ /* 0x000f28000c1e1500 */
[----:B------:R-:W4:Y:S04]  /*13c10*/  @P4 LDG.E.U16 R16, desc[UR10][R130.64] ;  /* 0x0000000a82104981 */ /* 0x000f28000c1e1500 */
[----:B------:R-:W4:Y:S04]  /*13c20*/  LDL.64 R194, [R1+0x168] ;  /* 0x0001680001c27983 */ /* 0x000f280000100a00 */
[----:B------:R-:W4:Y:S04]  /*13c30*/  LDL.64 R212, [R1+0x148] ;  /* 0x0001480001d47983 */ /* 0x000f280000100a00 */
[----:B------:R-:W4:Y:S04]  /*13c40*/  LDL.64 R220, [R1+0x128] ;  /* 0x0001280001dc7983 */ /* 0x000f280000100a00 */
[----:B------:R-:W4:Y:S04]  /*13c50*/  LDL.64 R144, [R1+0xa8] ;  /* 0x0000a80001907983 */ /* 0x000f280000100a00 */
[----:B------:R-:W4:Y:S04]  /*13c60*/  LDL.64 R130, [R1+0x68] ;  /* 0x0000680001827983 */ /* 0x000f280000100a00 */
[----:B--2---:R-:W2:Y:S04]  /*13c70*/  @P4 LDG.E.U16 R14, desc[UR10][R250.64] ;  /* 0x0000000afa0e4981 */ /* 0x004ea8000c1e1500 */
[----:B---3--:R-:W3:Y:S04]  /*13c80*/  @P4 LDG.E.U16 R69, desc[UR10][R208.64] ;  /* 0x0000000ad0454981 */ /* 0x008ee8000c1e1500 */
[----:B----4-:R-:W4:Y:S04]  /*13c90*/  @P4 LDG.E.U16 R76, desc[UR10][R216.64] ;  /* 0x0000000ad84c4981 */ /* 0x010f28000c1e1500 */
[----:B------:R-:W2:Y:S04]  /*13ca0*/  @P4 LDG.E.U16 R252, desc[UR10][R224.64] ;  /* 0x0000000ae0fc4981 */ /* 0x000ea8000c1e1500 */
[----:B------:R-:W2:Y:S04]  /*13cb0*/  @P4 LDG.E.U16 R139, desc[UR10][R72.64] ;  /* 0x0000000a488b4981 */ /* 0x000ea8000c1e1500 */
[----:B------:R-:W2:Y:S04]  /*13cc0*/  @P4 LDG.E.U16 R197, desc[UR10][R234.64] ;  /* 0x0000000aeac54981 */ /* 0x000ea8000c1e1500 */
[----:B------:R-:W2:Y:S01]  /*13cd0*/  LDL.64 R250, [R1+0x1a8] ;  /* 0x0001a80001fa7983 */ /* 0x000ea20000100a00 */
[----:B------:R-:W-:-:S03]  /*13ce0*/  PRMT R96, RZ, 0x7610, R96 ;  /* 0x00007610ff607816 */ /* 0x000fc60000000060 */
[----:B------:R-:W2:Y:S01]  /*13cf0*/  LDL.LU.64 R208, [R1+0x1278] ;  /* 0x0012780001d07983 */ /* 0x000ea20000300a00 */
[----:B------:R-:W-:Y:S02]  /*13d00*/  PRMT R95, RZ, 0x7610, R95 ;  /* 0x00007610ff5f7816 */ /* 0x000fe4000000005f */
[----:B------:R-:W-:Y:S01]  /*13d10*/  PRMT R205, RZ, 0x7610, R205 ;  /* 0x00007610ffcd7816 */ /* 0x000fe200000000cd */
[----:B------:R-:W2:Y:S01]  /*13d20*/  @P4 LDG.E.U16 R97, desc[UR10][R214.64] ;  /* 0x0000000ad6614981 */ /* 0x000ea2000c1e1500 */
[----:B------:R-:W-:-:S03]  /*13d30*/  PRMT R94, RZ, 0x7610, R94 ;  /* 0x00007610ff5e7816 */ /* 0x000fc6000000005e */
[----:B------:R-:W2:Y:S01]  /*13d40*/  @P4 LDG.E.U16 R96, desc[UR10][R226.64] ;  /* 0x0000000ae2604981 */ /* 0x000ea2000c1e1500 */
        /* <DEDUP_REMOVED lines=8> */
[----:B------:R0:W2:Y:S04]  /*13dd0*/  @P4 LDG.E.U16 R205, desc[UR10][R238.64] ;  /* 0x0000000aeecd4981 */ /* 0x0000a8000c1e1500 */
[----:B------:R-:W2:Y:S04]  /*13de0*/  @P4 LDG.E.U16 R94, desc[UR10][R242.64] ;  /* 0x0000000af25e4981 */ /* 0x000ea8000c1e1500 */
[----:B------:R-:W2:Y:S04]  /*13df0*/  @P4 LDG.E.U16 R93, desc[UR10][R146.64] ;  /* 0x0000000a925d4981 */ /* 0x000ea8000c1e1500 */
[----:B------:R-:W2:Y:S04]  /*13e00*/  @P4 LDG.E.U16 R92, desc[UR10][R246.64] ;  /* 0x0000000af65c4981 */ /* 0x000ea8000c1e1500 */
[----:B------:R-:W2:Y:S04]  /*13e10*/  @P4 LDG.E.U16 R86, desc[UR10][R230.64] ;  /* 0x0000000ae6564981 */ /* 0x000ea8000c1e1500 */
[----:B------:R-:W2:Y:S04]  /*13e20*/  @P4 LDG.E.U16 R85, desc[UR10][R232.64] ;  /* 0x0000000ae8554981 */ /* 0x000ea8000c1e1500 */
[----:B------:R-:W2:Y:S04]  /*13e30*/  @P4 LDG.E.U16 R82, desc[UR10][R248.64] ;  /* 0x0000000af8524981 */ /* 0x000ea8000c1e1500 */
[----:B------:R-:W2:Y:S04]  /*13e40*/  @P4 LDG.E.U16 R84, desc[UR10][R240.64] ;  /* 0x0000000af0544981 */ /* 0x000ea8000c1e1500 */
[----:B---3--:R1:W-:Y:S04]  /*13e50*/  STL [R1+0x7d0], R69 ;  /* 0x0007d04501007387 */ /* 0x0083e80000100800 */
[----:B-1----:R-:W3:Y:S04]  /*13e60*/  LDL.LU R69, [R1+0x1270] ;  /* 0x0012700001457983 */ /* 0x002ee80000300800 */
[----:B------:R-:W3:Y:S04]  /*13e70*/  LDL.LU.64 R214, [R1+0x1268] ;  /* 0x0012680001d67983 */ /* 0x000ee80000300a00 */
[----:B------:R-:W3:Y:S04]  /*13e80*/  LDL.LU.64 R216, [R1+0x1260] ;  /* 0x0012600001d87983 */ /* 0x000ee80000300a00 */
[----:B----4-:R1:W-:Y:S04]  /*13e90*/  STL [R1+0x6b0], R76 ;  /* 0x0006b04c01007387 */ /* 0x0103e80000100800 */
[----:B--2---:R-:W2:Y:S04]  /*13ea0*/  @P4 LDG.E.U16 R91, desc[UR10][R250.64] ;  /* 0x0000000afa5b4981 */ /* 0x004ea8000c1e1500 */
[----:B-1----:R-:W4:Y:S04]  /*13eb0*/  LDL.LU R76, [R1+0x1258] ;  /* 0x00125800014c7983 */ /* 0x002f280000300800 */
[----:B------:R-:W2:Y:S04]  /*13ec0*/  LDL.LU.64 R224, [R1+0x1250] ;  /* 0x0012500001e07983 */ /* 0x000ea80000300a00 */
[----:B------:R1:W-:Y:S04]  /*13ed0*/  STL [R1+0x7cc], R252 ;  /* 0x0007ccfc01007387 */ /* 0x0003e80000100800 */
[----:B-1----:R-:W2:Y:S04]  /*13ee0*/  LDL.LU R252, [R1+0x1248] ;  /* 0x0012480001fc7983 */ /* 0x002ea80000300800 */
[----:B------:R-:W2:Y:S04]  /*13ef0*/  LDL.LU.64 R226, [R1+0x1240] ;  /* 0x0012400001e27983 */ /* 0x000ea80000300a00 */
[----:B------:R-:W2:Y:S04]  /*13f00*/  LDL.LU.64 R72, [R1+0x1238] ;  /* 0x0012380001487983 */ /* 0x000ea80000300a00 */
[----:B------:R1:W-:Y:S04]  /*13f10*/  STL [R1+0x6ac], R139 ;  /* 0x0006ac8b01007387 */ /* 0x0003e80000100800 */
[----:B-1----:R-:W2:Y:S04]  /*13f20*/  LDL.LU R139, [R1+0x1230] ;  /* 0x00123000018b7983 */ /* 0x002ea80000300800 */
[----:B------:R-:W3:Y:S04]  /*13f30*/  LDL.LU.64 R234, [R1+0x1228] ;  /* 0x0012280001ea7983 */ /* 0x000ee80000300a00 */
[----:B------:R1:W-:Y:S04]  /*13f40*/  STL [R1+0x7c8], R197 ;  /* 0x0007c8c501007387 */ /* 0x0003e80000100800 */
[----:B-1----:R-:W3:Y:S04]  /*13f50*/  LDL.LU R197, [R1+0x1220] ;  /* 0x0012200001c57983 */ /* 0x002ee80000300800 */
[----:B------:R-:W3:Y:S04]  /*13f60*/  LDL.LU.64 R78, [R1+0x1218] ;  /* 0x00121800014e7983 */ /* 0x000ee80000300a00 */
[----:B------:R-:W0:Y:S04]  /*13f70*/  LDL.LU.64 R238, [R1+0x1210] ;  /* 0x0012100001ee7983 */ /* 0x000e280000300a00 */
[----:B------:R-:W3:Y:S04]  /*13f80*/  LDL.LU.64 R242, [R1+0x1208] ;  /* 0x0012080001f27983 */ /* 0x000ee80000300a00 */
[----:B------:R-:W3:Y:S04]  /*13f90*/  LDL.LU.64 R146, [R1+0x1200] ;  /* 0x0012000001927983 */ /* 0x000ee80000300a00 */
[----:B------:R-:W3:Y:S04]  /*13fa0*/  LDL.LU.64 R246, [R1+0x11f8] ;  /* 0x0011f80001f67983 */ /* 0x000ee80000300a00 */
[----:B------:R-:W3:Y:S04]  /*13fb0*/  LDL.LU.64 R250, [R1+0x11f0] ;  /* 0x0011f00001fa7983 */ /* 0x000ee80000300a00 */
[----:B------:R-:W3:Y:S04]  /*13fc0*/  LDL.64 R230, [R1+0x218] ;  /* 0x0002180001e67983 */ /* 0x000ee80000100a00 */
[----:B------:R-:W4:Y:S04]  /*13fd0*/  LDL.64 R232, [R1+0x200] ;  /* 0x0002000001e87983 */ /* 0x000f280000100a00 */
[----:B------:R-:W4:Y:S04]  /*13fe0*/  LDL.64 R248, [R1+0x1e0] ;  /* 0x0001e00001f87983 */ /* 0x000f280000100a00 */
[----:B------:R-:W4:Y:S01]  /*13ff0*/  LDL.64 R240, [R1+0x1f8] ;  /* 0x0001f80001f07983 */ /* 0x000f220000100a00 */
[----:B------:R-:W-:-:S02]  /*14000*/  PRMT R204, RZ, 0x7610, R204 ;  /* 0x00007610ffcc7816 */ /* 0x000fc400000000cc */
[----:B------:R-:W-:-:S06]  /*14010*/  PRMT R81, RZ, 0x7610, R81 ;  /* 0x00007610ff517816 */ /* 0x000fcc0000000051 */
[----:B------:R1:W4:Y:S04]  /*14020*/  @P4 LDG.E.U16 R81, desc[UR10][R130.64] ;  /* 0x0000000a82514981 */ /* 0x000328000c1e1500 */
[----:B------:R-:W4:Y:S01]  /*14030*/  LDL.64 R130, [R1+0x1d8] ;  /* 0x0001d80001827983 */ /* 0x000f220000100a00 */
[----:B--2---:R-:W-:Y:S02]  /*14040*/  PRMT R139, RZ, 0x7610, R139 ;  /* 0x00007610ff8b7816 */ /* 0x004fe4000000008b */
[----:B0-----:R-:W-:Y:S02]  /*14050*/  PRMT R238, RZ, 0x7610, R238 ;  /* 0x00007610ffee7816 */ /* 0x001fe400000000ee */
[----:B------:R-:W-:Y:S01]  /*14060*/  PRMT R239, RZ, 0x7610, R239 ;  /* 0x00007610ffef7816 */ /* 0x000fe200000000ef */
[----:B---3--:R-:W2:Y:S04]  /*14070*/  @P4 LDG.E.U16 R204, desc[UR10][R230.64] ;  /* 0x0000000ae6cc4981 */ /* 0x008ea8000c1e1500 */
[----:B----4-:R-:W3:Y:S04]  /*14080*/  @P4 LDG.E.U16 R139, desc[UR10][R232.64] ;  /* 0x0000000ae88b4981 */ /* 0x010ee8000c1e1500 */
[----:B------:R-:W4:Y:S04]  /*14090*/  @P4 LDG.E.U16 R238, desc[UR10][R248.64] ;  /* 0x0000000af8ee4981 */ /* 0x000f28000c1e1500 */
[----:B------:R-:W3:Y:S01]  /*140a0*/  @P4 LDG.E.U16 R239, desc[UR10][R240.64] ;  /* 0x0000000af0ef4981 */ /* 0x000ee2000c1e1500 */
[----:B------:R-:W-:-:S02]  /*140b0*/  PRMT R90, RZ, 0x7610, R90 ;  /* 0x00007610ff5a7816 */ /* 0x000fc4000000005a */
[----:B------:R-:W-:Y:S02]  /*140c0*/  PRMT R89, RZ, 0x7610, R89 ;  /* 0x00007610ff597816 */ /* 0x000fe40000000059 */
[----:B------:R-:W-:Y:S02]  /*140d0*/  PRMT R83, RZ, 0x7610, R83 ;  /* 0x00007610ff537816 */ /* 0x000fe40000000053 */
[----:B------:R-:W-:Y:S01]  /*140e0*/  PRMT R80, RZ, 0x7610, R80 ;  /* 0x00007610ff507816 */ /* 0x000fe20000000050 */
[----:B------:R-:W3:Y:S01]  /*140f0*/  @P4 LDG.E.U16 R90, desc[UR10][R186.64] ;  /* 0x0000000aba5a4981 */ /* 0x000ee2000c1e1500 */
[----:B------:R-:W-:Y:S02]  /*14100*/  PRMT R79, RZ, 0x7610, R79 ;  /* 0x00007610ff4f7816 */ /* 0x000fe4000000004f */
[----:B------:R-:W-:Y:S01]  /*14110*/  PRMT R78, RZ, 0x7610, R78 ;  /* 0x00007610ff4e7816 */ /* 0x000fe2000000004e */
[----:B------:R-:W3:Y:S01]  /*14120*/  @P4 LDG.E.U16 R89, desc[UR10][R194.64] ;  /* 0x0000000ac2594981 */ /* 0x000ee2000c1e1500 */
[----:B------:R-:W-:-:S02]  /*14130*/  PRMT R88, RZ, 0x7610, R88 ;  /* 0x00007610ff587816 */ /* 0x000fc40000000058 */
[----:B------:R-:W-:Y:S01]  /*14140*/  PRMT R87, RZ, 0x7610, R87 ;  /* 0x00007610ff577816 */ /* 0x000fe20000000057 */
[----:B------:R-:W4:Y:S04]  /*14150*/  @P4 LDG.E.U16 R83, desc[UR10][R144.64] ;  /* 0x0000000a90534981 */ /* 0x000f28000c1e1500 */
[----:B------:R-:W4:Y:S04]  /*14160*/  @P4 LDG.E.U16 R80, desc[UR10][R250.64] ;  /* 0x0000000afa504981 */ /* 0x000f28000c1e1500 */
[----:B------:R-:W4:Y:S04]  /*14170*/  @P4 LDG.E.U16 R79, desc[UR10][R246.64] ;  /* 0x0000000af64f4981 */ /* 0x000f28000c1e1500 */
[----:B------:R-:W4:Y:S04]  /*14180*/  @P4 LDG.E.U16 R78, desc[UR10][R146.64] ;  /* 0x0000000a924e4981 */ /* 0x000f28000c1e1500 */
[----:B------:R-:W-:Y:S01]  /*14190*/  STL [R1+0x6a8], R205 ;  /* 0x0006a8cd01007387 */ /* 0x000fe20000100800 */
[----:B------:R-:W-:-:S03]  /*141a0*/  PRMT R197, RZ, 0x7610, R197 ;  /* 0x00007610ffc57816 */ /* 0x000fc600000000c5 */
[----:B------:R-:W4:Y:S04]  /*141b0*/  LDL.64 R144, [R1+0x1c0] ;  /* 0x0001c00001907983 */ /* 0x000f280000100a00 */
[----:B------:R-:W4:Y:S04]  /*141c0*/  LDL.64 R146, [R1+0x1b8] ;  /* 0x0001b80001927983 */ /* 0x000f280000100a00 */
[----:B------:R-:W4:Y:S04]  /*141d0*/  LDL.64 R246, [R1+0x1a0] ;  /* 0x0001a00001f67983 */ /* 0x000f280000100a00 */
[----:B------:R-:W4:Y:S04]  /*141e0*/  LDL.64 R250, [R1+0x198] ;  /* 0x0001980001fa7983 */ /* 0x000f280000100a00 */
[----:B------:R-:W4:Y:S04]  /*141f0*/  LDL.64 R186, [R1+0x180] ;  /* 0x0001800001ba7983 */ /* 0x000f280000100a00 */
[----:B------:R-:W4:Y:S04]  /*14200*/  LDL.64 R194, [R1+0x160] ;  /* 0x0001600001c27983 */ /* 0x000f280000100a00 */
[----:B------:R-:W4:Y:S04]  /*14210*/  @P4 LDG.E.U16 R88, desc[UR10][R212.64] ;  /* 0x0000000ad4584981 */ /* 0x000f28000c1e1500 */
[----:B------:R-:W4:Y:S04]  /*14220*/  @P4 LDG.E.U16 R87, desc[UR10][R220.64] ;  /* 0x0000000adc574981 */ /* 0x000f28000c1e1500 */
[----:B------:R-:W4:Y:S04]  /*14230*/  @P4 LDG.E.U16 R197, desc[UR10][R130.64] ;  /* 0x0000000a82c54981 */ /* 0x000f28000c1e1500 */
[----:B--2---:R0:W-:Y:S04]  /*14240*/  STL [R1+0x7c4], R204 ;  /* 0x0007c4cc01007387 */ /* 0x0041e80000100800 */
[----:B------:R-:W2:Y:S04]  /*14250*/  LDL.64 R212, [R1+0xe0] ;  /* 0x0000e00001d47983 */ /* 0x000ea80000100a00 */
[----:B------:R-:W2:Y:S04]  /*14260*/  LDL.64 R220, [R1+0xc0] ;  /* 0x0000c00001dc7983 */ /* 0x000ea80000100a00 */
[----:B0-----:R-:W2:Y:S04]  /*14270*/  LDL.64 R204, [R1+0x100] ;  /* 0x0001000001cc7983 */ /* 0x001ea80000100a00 */
[----:B------:R-:W2:Y:S04]  /*14280*/  LDL.64 R230, [R1+0xa0] ;  /* 0x0000a00001e67983 */ /* 0x000ea80000100a00 */
[----:B------:R-:W2:Y:S04]  /*14290*/  LDL.LU.64 R232, [R1+0x11e8] ;  /* 0x0011e80001e87983 */ /* 0x000ea80000300a00 */
[----:B---3--:R0:W-:Y:S04]  /*142a0*/  STL [R1+0x6a4], R139 ;  /* 0x0006a48b01007387 */ /* 0x0081e80000100800 */
[----:B0-----:R-:W3:Y:S04]  /*142b0*/  LDL.LU R139, [R1+0x11e0] ;  /* 0x0011e000018b7983 */ /* 0x001ee80000300800 */
[----:B------:R-:W2:Y:S04]  /*142c0*/  LDL.LU.64 R240, [R1+0x11d8] ;  /* 0x0011d80001f07983 */ /* 0x000ea80000300a00 */
[----:B----4-:R-:W-:Y:S04]  /*142d0*/  STL [R1+0x6a0], R238 ;  /* 0x0006a0ee01007387 */ /* 0x010fe80000100800 */
[----:B------:R0:W-:Y:S04]  /*142e0*/  STL [R1+0x7c0], R239 ;  /* 0x0007c0ef01007387 */ /* 0x0001e80000100800 */
[----:B------:R-:W4:Y:S04]  /*142f0*/  LDL.64 R248, [R1+0x60] ;  /* 0x0000600001f87983 */ /* 0x000f280000100a00 */
[----:B0-----:R-:W2:Y:S04]  /*14300*/  LDL.64 R238, [R1+0x80] ;  /* 0x0000800001ee7983 */ /* 0x001ea80000100a00 */
[----:B------:R-:W1:Y:S01]  /*14310*/  LDL.LU.64 R130, [R1+0x11d0] ;  /* 0x0011d00001827983 */ /* 0x000e620000300a00 */
[----:B------:R-:W-:-:S06]  /*14320*/  PRMT R252, RZ, 0x7610, R252 ;  /* 0x00007610fffc7816 */ /* 0x000fcc00000000fc */
[----:B------:R-:W2:Y:S04]  /*14330*/  @P4 LDG.E.U16 R252, desc[UR10][R146.64] ;  /* 0x0000000a92fc4981 */ /* 0x000ea8000c1e1500 */
[----:B------:R0:W-:Y:S04]  /*14340*/  STL [R1+0x7bc], R197 ;  /* 0x0007bcc501007387 */ /* 0x0001e80000100800 */
[----:B0-----:R-:W2:Y:S01]  /*14350*/  LDL.LU R197, [R1+0x11c8] ;  /* 0x0011c80001c57983 */ /* 0x001ea20000300800 */
[----:B---3--:R-:W-:-:S06]  /*14360*/  PRMT R139, RZ, 0x7610, R139 ;  /* 0x00007610ff8b7816 */ /* 0x008fcc000000008b */
[----:B------:R-:W3:Y:S01]  /*14370*/  @P4 LDG.E.U16 R139, desc[UR10][R246.64] ;  /* 0x0000000af68b4981 */ /* 0x000ee2000c1e1500 */
[----:B-1----:R-:W-:-:S06]  /*14380*/  PRMT R131, RZ, 0x7610, R131 ;  /* 0x00007610ff837816 */ /* 0x002fcc0000000083 */
[----:B------:R-:W3:Y:S04]  /*14390*/  @P4 LDG.E.U16 R131, desc[UR10][R144.64] ;  /* 0x0000000a90834981 */ /* 0x000ee8000c1e1500 */
[----:B------:R-:W4:Y:S01]  /*143a0*/  LDL.LU.64 R144, [R1+0x11c0] ;  /* 0x0011c00001907983 */ /* 0x000f220000300a00 */
[----:B--2---:R-:W-:-:S06]  /*143b0*/  PRMT R197, RZ, 0x7610, R197 ;  /* 0x00007610ffc57816 */ /* 0x004fcc00000000c5 */
[----:B------:R-:W2:Y:S04]  /*143c0*/  @P4 LDG.E.U16 R197, desc[UR10][R250.64] ;  /* 0x0000000afac54981 */ /* 0x000ea8000c1e1500 */
[----:B---3--:R0:W-:Y:S04]  /*143d0*/  STL [R1+0x69c], R131 ;  /* 0x00069c8301007387 */ /* 0x0081e80000100800 */
[----:B0-----:R-:W3:Y:S04]  /*143e0*/  LDL.LU R131, [R1+0x11b8] ;  /* 0x0011b80001837983 */ /* 0x001ee80000300800 */
[----:B------:R-:W3:Y:S04]  /*143f0*/  LDL.LU.64 R146, [R1+0x11b0] ;  /* 0x0011b00001927983 */ /* 0x000ee80000300a00 */
[----:B------:R0:W-:Y:S04]  /*14400*/  STL [R1+0x7b8], R252 ;  /* 0x0007b8fc01007387 */ /* 0x0001e80000100800 */
[----:B0-----:R-:W3:Y:S04]  /*14410*/  LDL.LU R252, [R1+0x11a8] ;  /* 0x0011a80001fc7983 */ /* 0x001ee80000300800 */
[----:B------:R-:W3:Y:S04]  /*14420*/  LDL.LU.64 R246, [R1+0x11a0] ;  /* 0x0011a00001f67983 */ /* 0x000ee80000300a00 */
[----:B------:R0:W-:Y:S04]  /*14430*/  STL [R1+0x698], R139 ;  /* 0x0006988b01007387 */ /* 0x0001e80000100800 */
[----:B0-----:R-:W3:Y:S04]  /*14440*/  LDL.LU R139, [R1+0x1198] ;  /* 0x00119800018b7983 */ /* 0x001ee80000300800 */
[----:B------:R-:W3:Y:S01]  /*14450*/  LDL.LU.64 R250, [R1+0x1190] ;  /* 0x0011900001fa7983 */ /* 0x000ee20000300a00 */
[----:B------:R-:W-:-:S03]  /*14460*/  PRMT R171, RZ, 0x7610, R171 ;  /* 0x00007610ffab7816 */ /* 0x000fc600000000ab */
[----:B--2---:R0:W-:Y:S04]  /*14470*/  STL [R1+0x7b4], R197 ;  /* 0x0007b4c501007387 */ /* 0x0041e80000100800 */
[----:B0-----:R-:W2:Y:S04]  /*14480*/  LDL.LU R197, [R1+0x1188] ;  /* 0x0011880001c57983 */ /* 0x001ea80000300800 */
[----:B---3--:R0:W3:Y:S04]  /*14490*/  @P4 LDG.E.U16 R171, desc[UR10][R250.64] ;  /* 0x0000000afaab4981 */ /* 0x0080e8000c1e1500 */
[----:B------:R-:W0:Y:S01]  /*144a0*/  LDL.LU.64 R250, [R1+0x1180] ;  /* 0x0011800001fa7983 */ /* 0x000e220000300a00 */
[----:B------:R-:W-:-:S06]  /*144b0*/  PRMT R170, RZ, 0x7610, R170 ;  /* 0x00007610ffaa7816 */ /* 0x000fcc00000000aa */
[----:B------:R-:W2:Y:S04]  /*144c0*/  @P4 LDG.E.U16 R170, desc[UR10][R246.64] ;  /* 0x0000000af6aa4981 */ /* 0x000ea8000c1e1500 */
[----:B------:R-:W2:Y:S01]  /*144d0*/  LDL.LU.64 R246, [R1+0x1178] ;  /* 0x0011780001f67983 */ /* 0x000ea20000300a00 */
[----:B0-----:R-:W-:-:S06]  /*144e0*/  PRMT R250, RZ, 0x7610, R250 ;  /* 0x00007610fffa7816 */ /* 0x001fcc00000000fa */
[----:B------:R0:W5:Y:S04]  /*144f0*/  @P4 LDG.E.U16 R250, desc[UR10][R146.64] ;  /* 0x0000000a92fa4981 */ /* 0x000168000c1e1500 */
[----:B------:R-:W0:Y:S01]  /*14500*/  LDL.LU.64 R146, [R1+0x1170] ;  /* 0x0011700001927983 */ /* 0x000e220000300a00 */
[----:B------:R-:W-:Y:S02]  /*14510*/  PRMT R140, RZ, 0x7610, R140 ;  /* 0x00007610ff8c7816 */ /* 0x000fe4000000008c */
[----:B------:R-:W-:Y:S02]  /*14520*/  PRMT R141, RZ, 0x7610, R141 ;  /* 0x00007610ff8d7816 */ /* 0x000fe4000000008d */
[----:B------:R-:W-:Y:S02]  /*14530*/  PRMT R179, RZ, 0x7610, R179 ;  /* 0x00007610ffb37816 */ /* 0x000fe400000000b3 */
[----:B------:R-:W-:Y:S01]  /*14540*/  PRMT R178, RZ, 0x7610, R178 ;  /* 0x00007610ffb27816 */ /* 0x000fe200000000b2 */
[----:B------:R-:W3:Y:S01]  /*14550*/  @P4 LDG.E.U16 R140, desc[UR10][R230.64] ;  /* 0x0000000ae68c4981 */ /* 0x000ee2000c1e1500 */
[----:B------:R-:W-:-:S02]  /*14560*/  PRMT R154, RZ, 0x7610, R154 ;  /* 0x00007610ff9a7816 */ /* 0x000fc4000000009a */
[----:B------:R-:W-:Y:S01]  /*14570*/  PRMT R155, RZ, 0x7610, R155 ;  /* 0x00007610ff9b7816 */ /* 0x000fe2000000009b */
[----:B------:R-:W3:Y:S04]  /*14580*/  @P4 LDG.E.U16 R141, desc[UR10][R220.64] ;  /* 0x0000000adc8d4981 */ /* 0x000ee8000c1e1500 */
[----:B------:R-:W3:Y:S04]  /*14590*/  @P4 LDG.E.U16 R179, desc[UR10][R186.64] ;  /* 0x0000000abab34981 */ /* 0x000ee8000c1e1500 */
[----:B------:R-:W3:Y:S04]  /*145a0*/  @P4 LDG.E.U16 R178, desc[UR10][R194.64] ;  /* 0x0000000ac2b24981 */ /* 0x000ee8000c1e1500 */
[----:B------:R-:W3:Y:S04]  /*145b0*/  @P4 LDG.E.U16 R154, desc[UR10][R212.64] ;  /* 0x0000000ad49a4981 */ /* 0x000ee8000c1e1500 */
[----:B------:R-:W3:Y:S01]  /*145c0*/  @P4 LDG.E.U16 R155, desc[UR10][R204.64] ;  /* 0x0000000acc9b4981 */ /* 0x000ee2000c1e1500 */
[----:B0-----:R-:W-:-:S06]  /*145d0*/  PRMT R147, RZ, 0x7610, R147 ;  /* 0x00007610ff937816 */ /* 0x001fcc0000000093 */
[----:B------:R-:W3:Y:S01]  /*145e0*/  @P4 LDG.E.U16 R147, desc[UR10][R172.64] ;  /* 0x0000000aac934981 */ /* 0x000ee2000c1e1500 */
[----:B--2---:R-:W-:Y:S02]  /*145f0*/  PRMT R247, RZ, 0x7610, R247 ;  /* 0x00007610fff77816 */ /* 0x004fe400000000f7 */
[----:B------:R-:W-:-:S04]  /*14600*/  PRMT R246, RZ, 0x7610, R246 ;  /* 0x00007610fff67816 */ /* 0x000fc800000000f6 */
[----:B------:R-:W5:Y:S04]  /*14610*/  @P4 LDG.E.U16 R247, desc[UR10][R130.64] ;  /* 0x0000000a82f74981 */ /* 0x000f68000c1e1500 */
[----:B----4-:R-:W5:Y:S01]  /*14620*/  @P4 LDG.E.U16 R246, desc[UR10][R144.64] ;  /* 0x0000000a90f64981 */ /* 0x010f62000c1e1500 */
[----:B------:R-:W-:-:S03]  /*14630*/  PRMT R252, RZ, 0x7610, R252 ;  /* 0x00007610fffc7816 */ /* 0x000fc600000000fc */
[----:B------:R-:W2:Y:S04]  /*14640*/  LDL.LU.64 R130, [R1+0x1168] ;  /* 0x0011680001827983 */ /* 0x000ea80000300a00 */
[----:B------:R-:W4:Y:S01]  /*14650*/  LDL.LU.64 R144, [R1+0x1160] ;  /* 0x0011600001907983 */ /* 0x000f220000300a00 */
[----:B------:R-:W-:-:S03]  /*14660*/  PRMT R251, RZ, 0x7610, R251 ;  /* 0x00007610fffb7816 */ /* 0x000fc600000000fb */
[----:B---3--:R-:W-:Y:S04]  /*14670*/  STL [R1+0x678], R140 ;  /* 0x0006788c01007387 */ /* 0x008fe80000100800 */
[----:B------:R0:W-:Y:S04]  /*14680*/  STL [R1+0x67c], R141 ;  /* 0x00067c8d01007387 */ /* 0x0001e80000100800 */
[----:B------:R-:W-:Y:S01]  /*14690*/  STL [R1+0x694], R179 ;  /* 0x000694b301007387 */ /* 0x000fe20000100800 */
[----:B------:R-:W-:-:S03]  /*146a0*/  PRMT R146, RZ, 0x7610, R146 ;  /* 0x00007610ff927816 */ /* 0x000fc60000000092 */
[----:B------:R1:W5:Y:S04]  /*146b0*/  @P4 LDG.E.U16 R252, desc[UR10][R238.64] ;  /* 0x0000000aeefc4981 */ /* 0x000368000c1e1500 */
[----:B0-----:R-:W3:Y:S04]  /*146c0*/  LDL.64 R140, [R1+0x178] ;  /* 0x00017800018c7983 */ /* 0x001ee80000100a00 */
[----:B------:R-:W-:Y:S04]  /*146d0*/  STL [R1+0x690], R178 ;  /* 0x000690b201007387 */ /* 0x000fe80000100800 */
[----:B------:R-:W-:Y:S04]  /*146e0*/  STL [R1+0x680], R154 ;  /* 0x0006809a01007387 */ /* 0x000fe80000100800 */
[----:B------:R0:W-:Y:S04]  /*146f0*/  STL [R1+0x684], R155 ;  /* 0x0006849b01007387 */ /* 0x0001e80000100800 */
[----:B------:R-:W-:Y:S04]  /*14700*/  STL [R1+0x68c], R171 ;  /* 0x00068cab01007387 */ /* 0x000fe80000100800 */
[----:B------:R1:W5:Y:S04]  /*14710*/  @P4 LDG.E.U16 R251, desc[UR10][R248.64] ;  /* 0x0000000af8fb4981 */ /* 0x000368000c1e1500 */
[----:B0-----:R-:W2:Y:S04]  /*14720*/  LDL.64 R154, [R1+0x158] ;  /* 0x00015800019a7983 */ /* 0x001ea80000100a00 */
        /* <DEDUP_REMOVED lines=11> */
[----:B------:R-:W2:Y:S04]  /*147e0*/  @P4 LDG.E.U16 R146, desc[UR10][R164.64] ;  /* 0x0000000aa4924981 */ /* 0x000ea8000c1e1500 */
[----:B------:R0:W-:Y:S04]  /*147f0*/  STL [R1+0x750], R147 ;  /* 0x0007509301007387 */ /* 0x0001e80000100800 */
[----:B0-----:R-:W3:Y:S04]  /*14800*/  LDL.LU R147, [R1+0x115c] ;  /* 0x00115c0001937983 */ /* 0x001ee80000300800 */
[----:B--2---:R0:W-:Y:S04]  /*14810*/  STL [R1+0x748], R146 ;  /* 0x0007489201007387 */ /* 0x0041e80000100800 */
[----:B0-----:R-:W2:Y:S01]  /*14820*/  LDL.LU R146, [R1+0x1158] ;  /* 0x0011580001927983 */ /* 0x001ea20000300800 */
[----:B---3--:R-:W-:-:S06]  /*14830*/  PRMT R147, RZ, 0x7610, R147 ;  /* 0x00007610ff937816 */ /* 0x008fcc0000000093 */
[----:B------:R-:W3:Y:S01]  /*14840*/  @P4 LDG.E.U16 R147, desc[UR10][R156.64] ;  /* 0x0000000a9c934981 */ /* 0x000ee2000c1e1500 */
[----:B--2---:R-:W-:-:S06]  /*14850*/  PRMT R146, RZ, 0x7610, R146 ;  /* 0x00007610ff927816 */ /* 0x004fcc0000000092 */
[----:B------:R-:W2:Y:S04]  /*14860*/  @P4 LDG.E.U16 R146, desc[UR10][R148.64] ;  /* 0x0000000a94924981 */ /* 0x000ea8000c1e1500 */
[----:B---3--:R0:W-:Y:S04]  /*14870*/  STL [R1+0x740], R147 ;  /* 0x0007409301007387 */ /* 0x0081e80000100800 */
[----:B0-----:R-:W3:Y:S01]  /*14880*/  LDL.LU R147, [R1+0x1154] ;  /* 0x0011540001937983 */ /* 0x001ee20000300800 */
[----:B------:R-:W-:Y:S02]  /*14890*/  PRMT R162, RZ, 0x7610, R162 ;  /* 0x00007610ffa27816 */ /* 0x000fe400000000a2 */
[----:B------:R-:W-:-:S04]  /*148a0*/  PRMT R163, RZ, 0x7610, R163 ;  /* 0x00007610ffa37816 */ /* 0x000fc800000000a3 */
[----:B------:R-:W4:Y:S04]  /*148b0*/  @P4 LDG.E.U16 R162, desc[UR10][R140.64] ;  /* 0x0000000a8ca24981 */ /* 0x000f28000c1e1500 */
[----:B------:R-:W4:Y:S04]  /*148c0*/  @P4 LDG.E.U16 R163, desc[UR10][R154.64] ;  /* 0x0000000a9aa34981 */ /* 0x000f28000c1e1500 */
[----:B--2---:R0:W-:Y:S04]  /*148d0*/  STL [R1+0x738], R146 ;  /* 0x0007389201007387 */ /* 0x0041e80000100800 */
[----:B0-----:R-:W2:Y:S04]  /*148e0*/  LDL.LU R146, [R1+0x1150] ;  /* 0x0011500001927983 */ /* 0x001ea80000300800 */
[----:B------:R-:W2:Y:S01]  /*148f0*/  LDL.LU.64 R140, [R1+0x1148] ;  /* 0x00114800018c7983 */ /* 0x000ea20000300a00 */
[----:B---3--:R-:W-:-:S06]  /*14900*/  PRMT R147, RZ, 0x7610, R147 ;  /* 0x00007610ff937816 */ /* 0x008fcc0000000093 */
[----:B------:R-:W3:Y:S04]  /*14910*/  @P4 LDG.E.U16 R147, desc[UR10][R170.64] ;  /* 0x0000000aaa934981 */ /* 0x000ee8000c1e1500 */
[----:B----4-:R0:W-:Y:S04]  /*14920*/  STL [R1+0x7b0], R162 ;  /* 0x0007b0a201007387 */ /* 0x0101e80000100800 */
[----:B0-----:R-:W4:Y:S04]  /*14930*/  LDL.LU R162, [R1+0x1140] ;  /* 0x0011400001a27983 */ /* 0x001f280000300800 */
[----:B------:R-:W4:Y:S04]  /*14940*/  LDL.LU.64 R154, [R1+0x1138] ;  /* 0x00113800019a7983 */ /* 0x000f280000300a00 */
[----:B------:R0:W-:Y:S04]  /*14950*/  STL [R1+0x7ac], R163 ;  /* 0x0007aca301007387 */ /* 0x0001e80000100800 */
[----:B0-----:R-:W4:Y:S04]  /*14960*/  LDL.LU R163, [R1+0x1130] ;  /* 0x0011300001a37983 */ /* 0x001f280000300800 */
[----:B------:R-:W4:Y:S01]  /*14970*/  LDL.LU.64 R170, [R1+0x1128] ;  /* 0x0011280001aa7983 */ /* 0x000f220000300a00 */
[----:B--2---:R-:W-:-:S06]  /*14980*/  PRMT R146, RZ, 0x7610, R146 ;  /* 0x00007610ff927816 */ /* 0x004fcc0000000092 */
[----:B------:R-:W2:Y:S04]  /*14990*/  @P4 LDG.E.U16 R146, desc[UR10][R194.64] ;  /* 0x0000000ac2924981 */ /* 0x000ea8000c1e1500 */
[----:B---3--:R0:W-:Y:S04]  /*149a0*/  STL [R1+0x7a8], R147 ;  /* 0x0007a89301007387 */ /* 0x0081e80000100800 */
[----:B0-----:R-:W3:Y:S04]  /*149b0*/  LDL.LU R147, [R1+0x1120] ;  /* 0x0011200001937983 */ /* 0x001ee80000300800 */
[----:B------:R-:W3:Y:S04]  /*149c0*/  LDL.LU.64 R194, [R1+0x1118] ;  /* 0x0011180001c27983 */ /* 0x000ee80000300a00 */
[----:B--2---:R0:W-:Y:S04]  /*149d0*/  STL [R1+0x7a4], R146 ;  /* 0x0007a49201007387 */ /* 0x0041e80000100800 */
[----:B0-----:R-:W2:Y:S01]  /*149e0*/  LDL.LU R146, [R1+0x1110] ;  /* 0x0011100001927983 */ /* 0x001ea20000300800 */
[----:B---3--:R-:W-:-:S02]  /*149f0*/  PRMT R194, RZ, 0x7610, R194 ;  /* 0x00007610ffc27816 */ /* 0x008fc400000000c2 */
[----:B------:R-:W-:Y:S02]  /*14a00*/  PRMT R195, RZ, 0x7610, R195 ;  /* 0x00007610ffc37816 */ /* 0x000fe400000000c3 */
[----:B------:R-:W-:Y:S02]  /*14a10*/  PRMT R147, RZ, 0x7610, R147 ;  /* 0x00007610ff937816 */ /* 0x000fe40000000093 */
[----:B------:R-:W3:Y:S04]  /*14a20*/  @P4 LDG.E.U16 R194, desc[UR10][R178.64] ;  /* 0x0000000ab2c24981 */ /* 0x000ee8000c1e1500 */
[----:B------:R-:W4:Y:S04]  /*14a30*/  @P4 LDG.E.U16 R195, desc[UR10][R186.64] ;  /* 0x0000000abac34981 */ /* 0x000f28000c1e1500 */
[----:B------:R-:W4:Y:S04]  /*14a40*/  @P4 LDG.E.U16 R147, desc[UR10][R204.64] ;  /* 0x0000000acc934981 */ /* 0x000f28000c1e1500 */
[----:B------:R-:W4:Y:S01]  /*14a50*/  LDL.LU.64 R178, [R1+0x1108] ;  /* 0x0011080001b27983 */ /* 0x000f220000300a00 */
[----:B--2---:R-:W-:-:S06]  /*14a60*/  PRMT R146, RZ, 0x7610, R146 ;  /* 0x00007610ff927816 */ /* 0x004fcc0000000092 */
[----:B------:R-:W2:Y:S04]  /*14a70*/  @P4 LDG.E.U16 R146, desc[UR10][R230.64] ;  /* 0x0000000ae6924981 */ /* 0x000ea8000c1e1500 */
[----:B---3--:R0:W-:Y:S04]  /*14a80*/  STL [R1+0x7a0], R194 ;  /* 0x0007a0c201007387 */ /* 0x0081e80000100800 */
[----:B0-----:R-:W3:Y:S04]  /*14a90*/  LDL.LU R194, [R1+0x1100] ;  /* 0x0011000001c27983 */ /* 0x001ee80000300800 */
[----:B------:R-:W3:Y:S04]  /*14aa0*/  LDL.LU.64 R186, [R1+0x10f8] ;  /* 0x0010f80001ba7983 */ /* 0x000ee80000300a00 */
[----:B----4-:R0:W-:Y:S04]  /*14ab0*/  STL [R1+0x79c], R195 ;  /* 0x00079cc301007387 */ /* 0x0101e80000100800 */
[----:B0-----:R-:W3:Y:S04]  /*14ac0*/  LDL.LU R195, [R1+0x10f0] ;  /* 0x0010f00001c37983 */ /* 0x001ee80000300800 */
[----:B------:R-:W4:Y:S04]  /*14ad0*/  LDL.LU.64 R204, [R1+0x10e8] ;  /* 0x0010e80001cc7983 */ /* 0x000f280000300a00 */
[----:B------:R0:W-:Y:S04]  /*14ae0*/  STL [R1+0x798], R147 ;  /* 0x0007989301007387 */ /* 0x0001e80000100800 */
[----:B0-----:R-:W3:Y:S04]  /*14af0*/  LDL.LU R147, [R1+0x10e0] ;  /* 0x0010e00001937983 */ /* 0x001ee80000300800 */
[----:B------:R-:W3:Y:S04]  /*14b00*/  LDL.LU.64 R230, [R1+0x10d8] ;  /* 0x0010d80001e67983 */ /* 0x000ee80000300a00 */
[----:B--2---:R0:W-:Y:S04]  /*14b10*/  STL [R1+0x794], R146 ;  /* 0x0007949201007387 */ /* 0x0041e80000100800 */
[----:B0-----:R-:W2:Y:S01]  /*14b20*/  LDL.LU R146, [R1+0x10d0] ;  /* 0x0010d00001927983 */ /* 0x001ea20000300800 */
[----:B---3--:R-:W-:-:S02]  /*14b30*/  PRMT R231, RZ, 0x7610, R231 ;  /* 0x00007610ffe77816 */ /* 0x008fc400000000e7 */
[----:B------:R-:W-:-:S04]  /*14b40*/  PRMT R230, RZ, 0x7610, R230 ;  /* 0x00007610ffe67816 */ /* 0x000fc800000000e6 */
[----:B------:R-:W3:Y:S01]  /*14b50*/  @P4 LDG.E.U16 R231, desc[UR10][R212.64] ;  /* 0x0000000ad4e74981 */ /* 0x000ee2000c1e1500 */
[----:B------:R-:W-:-:S03]  /*14b60*/  PRMT R147, RZ, 0x7610, R147 ;  /* 0x00007610ff937816 */ /* 0x000fc60000000093 */
[----:B------:R-:W4:Y:S04]  /*14b70*/  @P4 LDG.E.U16 R230, desc[UR10][R220.64] ;  /* 0x0000000adce64981 */ /* 0x000f28000c1e1500 */
[----:B------:R-:W4:Y:S04]  /*14b80*/  @P4 LDG.E.U16 R147, desc[UR10][R238.64] ;  /* 0x0000000aee934981 */ /* 0x000f28000c1e1500 */
[----:B------:R-:W4:Y:S01]  /*14b90*/  LDL.LU.64 R212, [R1+0x10c8] ;  /* 0x0010c80001d47983 */ /* 0x000f220000300a00 */
[----:B--2---:R-:W-:-:S06]  /*14ba0*/  PRMT R146, RZ, 0x7610, R146 ;  /* 0x00007610ff927816 */ /* 0x004fcc0000000092 */
[----:B------:R-:W2:Y:S04]  /*14bb0*/  @P4 LDG.E.U16 R146, desc[UR10][R248.64] ;  /* 0x0000000af8924981 */ /* 0x000ea8000c1e1500 */
[----:B---3--:R0:W-:Y:S04]  /*14bc0*/  STL [R1+0x790], R231 ;  /* 0x000790e701007387 */ /* 0x0081e80000100800 */
[----:B0-----:R-:W3:Y:S04]  /*14bd0*/  LDL.LU R231, [R1+0x10c0] ;  /* 0x0010c00001e77983 */ /* 0x001ee80000300800 */
[----:B------:R-:W2:Y:S04]  /*14be0*/  LDL.LU.64 R220, [R1+0x10b8] ;  /* 0x0010b80001dc7983 */ /* 0x000ea80000300a00 */
[----:B----4-:R0:W-:Y:S04]  /*14bf0*/  STL [R1+0x78c], R230 ;  /* 0x00078ce601007387 */ /* 0x0101e80000100800 */
[----:B0-----:R-:W4:Y:S04]  /*14c00*/  LDL.LU R230, [R1+0x10b0] ;  /* 0x0010b00001e67983 */ /* 0x001f280000300800 */
[----:B------:R-:W1:Y:S04]  /*14c10*/  LDL.LU.64 R238, [R1+0x10a8] ;  /* 0x0010a80001ee7983 */ /* 0x000e680000300a00 */
[----:B------:R0:W-:Y:S04]  /*14c20*/  STL [R1+0x77c], R147 ;  /* 0x00077c9301007387 */ /* 0x0001e80000100800 */
[----:B0-----:R-:W2:Y:S04]  /*14c30*/  LDL.LU R147, [R1+0x10a0] ;  /* 0x0010a00001937983 */ /* 0x001ea80000300800 */
[----:B------:R-:W2:Y:S01]  /*14c40*/  LDL.LU.64 R248, [R1+0x1098] ;  /* 0x0010980001f87983 */ /* 0x000ea20000300a00 */
[----:B-1----:R-:W-:-:S06]  /*14c50*/  PRMT R239, RZ, 0x7610, R239 ;  /* 0x00007610ffef7816 */ /* 0x002fcc00000000ef */
[----:B--2---:R-:W2:Y:S04]  /*14c60*/  @P4 LDG.E.U16 R239, desc[UR10][R248.64] ;  /* 0x0000000af8ef4981 */ /* 0x004ea8000c1e1500 */
[----:B------:R0:W-:Y:S04]  /*14c70*/  STL [R1+0x778], R146 ;  /* 0x0007789201007387 */ /* 0x0001e80000100800 */
[----:B0-----:R-:W4:Y:S04]  /*14c80*/  LDL.LU R146, [R1+0x1094] ;  /* 0x0010940001927983 */ /* 0x001f280000300800 */
[----:B--2---:R0:W-:Y:S04]  /*14c90*/  STL [R1+0x774], R239 ;  /* 0x000774ef01007387 */ /* 0x0041e80000100800 */
[----:B0-----:R-:W2:Y:S01]  /*14ca0*/  LDL.LU R239, [R1+0x1090] ;  /* 0x0010900001ef7983 */ /* 0x001ea20000300800 */
[----:B---3--:R-:W-:-:S06]  /*14cb0*/  PRMT R231, RZ, 0x7610, R231 ;  /* 0x00007610ffe77816 */ /* 0x008fcc00000000e7 */
[----:B--2---:R-:W2:Y:S01]  /*14cc0*/  @P4 LDG.E.U16 R231, desc[UR10][R238.64] ;  /* 0x0000000aeee74981 */ /* 0x004ea2000c1e1500 */
[----:B------:R-:W-:Y:S02]  /*14cd0*/  PRMT R147, RZ, 0x7610, R147 ;  /* 0x00007610ff937816 */ /* 0x000fe40000000093 */
[----:B----4-:R-:W-:Y:S02]  /*14ce0*/  PRMT R146, RZ, 0x7610, R146 ;  /* 0x00007610ff927816 */ /* 0x010fe40000000092 */
[----:B------:R-:W-:-:S04]  /*14cf0*/  PRMT R205, RZ, 0x7610, R205 ;  /* 0x00007610ffcd7816 */ /* 0x000fc800000000cd */
[----:B------:R-:W3:Y:S04]  /*14d00*/  @P4 LDG.E.U16 R146, desc[UR10][R220.64] ;  /* 0x0000000adc924981 */ /* 0x000ee8000c1e1500 */
[----:B------:R-:W4:Y:S04]  /*14d10*/  @P4 LDG.E.U16 R205, desc[UR10][R212.64] ;  /* 0x0000000ad4cd4981 */ /* 0x000f28000c1e1500 */
[----:B--2---:R0:W-:Y:S04]  /*14d20*/  STL [R1+0x770], R231 ;  /* 0x000770e701007387 */ /* 0x0041e80000100800 */
[----:B0-----:R-:W2:Y:S04]  /*14d30*/  LDL.LU R231, [R1+0x108c] ;  /* 0x00108c0001e77983 */ /* 0x001ea80000300800 */
[----:B--2---:R-:W2:Y:S04]  /*14d40*/  @P4 LDG.E.U16 R147, desc[UR10][R230.64] ;  /* 0x0000000ae6934981 */ /* 0x004ea8000c1e1500 */
[----:B--2---:R0:W-:Y:S04]  /*14d50*/  STL [R1+0x76c], R147 ;  /* 0x00076c9301007387 */ /* 0x0041e80000100800 */
[----:B0-----:R-:W2:Y:S04]  /*14d60*/  LDL.LU R147, [R1+0x1088] ;  /* 0x0010880001937983 */ /* 0x001ea80000300800 */
[----:B---3--:R0:W-:Y:S04]  /*14d70*/  STL [R1+0x768], R146 ;  /* 0x0007689201007387 */ /* 0x0081e80000100800 */
[----:B0-----:R-:W3:Y:S04]  /*14d80*/  LDL.LU R146, [R1+0x1084] ;  /* 0x0010840001927983 */ /* 0x001ee80000300800 */
[----:B----4-:R0:W-:Y:S04]  /*14d90*/  STL [R1+0x764], R205 ;  /* 0x000764cd01007387 */ /* 0x0101e80000100800 */
[----:B0-----:R-:W4:Y:S01]  /*14da0*/  LDL.LU R205, [R1+0x1080] ;  /* 0x0010800001cd7983 */ /* 0x001f220000300800 */
[----:B--2---:R-:W-:-:S02]  /*14db0*/  PRMT R147, RZ, 0x7610, R147 ;  /* 0x00007610ff937816 */ /* 0x004fc40000000093 */
[----:B---3--:R-:W-:-:S06]  /*14dc0*/  PRMT R146, RZ, 0x7610, R146 ;  /* 0x00007610ff927816 */ /* 0x008fcc0000000092 */
[----:B------:R-:W2:Y:S04]  /*14dd0*/  @P4 LDG.E.U16 R146, desc[UR10][R194.64] ;  /* 0x0000000ac2924981 */ /* 0x000ea8000c1e1500 */
[----:B----4-:R-:W3:Y:S04]  /*14de0*/  @P4 LDG.E.U16 R147, desc[UR10][R204.64] ;  /* 0x0000000acc934981 */ /* 0x010ee8000c1e1500 */
[----:B---3--:R0:W-:Y:S04]  /*14df0*/  STL [R1+0x760], R147 ;  /* 0x0007609301007387 */ /* 0x0081e80000100800 */
        /* <DEDUP_REMOVED lines=8> */
[----:B0-----:R-:W3:Y:S04]  /*14e80*/  LDL.LU R147, [R1+0x1074] ;  /* 0x0010740001937983 */ /* 0x001ee80000300800 */
[----:B--2---:R0:W-:Y:S04]  /*14e90*/  STL [R1+0x754], R146 ;  /* 0x0007549201007387 */ /* 0x0041e80000100800 */
[----:B0-----:R-:W2:Y:S01]  /*14ea0*/  LDL.LU R146, [R1+0x1070] ;  /* 0x0010700001927983 */ /* 0x001ea20000300800 */
[----:B------:R-:W-:-:S06]  /*14eb0*/  PRMT R196, RZ, 0x7610, R196 ;  /* 0x00007610ffc47816 */ /* 0x000fcc00000000c4 */
[----:B------:R-:W4:Y:S01]  /*14ec0*/  @P4 LDG.E.U16 R196, desc[UR10][R162.64] ;  /* 0x0000000aa2c44981 */ /* 0x000f22000c1e1500 */
[----:B---3--:R-:W-:-:S06]  /*14ed0*/  PRMT R147, RZ, 0x7610, R147 ;  /* 0x00007610ff937816 */ /* 0x008fcc0000000093 */
[----:B------:R-:W3:Y:S01]  /*14ee0*/  @P4 LDG.E.U16 R147, desc[UR10][R154.64] ;  /* 0x0000000a9a934981 */ /* 0x000ee2000c1e1500 */
[----:B--2---:R-:W-:-:S06]  /*14ef0*/  PRMT R146, RZ, 0x7610, R146 ;  /* 0x00007610ff927816 */ /* 0x004fcc0000000092 */
[----:B------:R-:W2:Y:S01]  /*14f00*/  @P4 LDG.E.U16 R146, desc[UR10][R170.64] ;  /* 0x0000000aaa924981 */ /* 0x000ea2000c1e1500 */
[----:B------:R-:W-:-:S03]  /*14f10*/  PRMT R142, RZ, 0x7610, R142 ;  /* 0x00007610ff8e7816 */ /* 0x000fc6000000008e */
[----:B--2---:R0:W-:Y:S04]  /*14f20*/  STL [R1+0x74c], R146 ;  /* 0x00074c9201007387 */ /* 0x0041e80000100800 */
[----:B0-----:R-:W2:Y:S04]  /*14f30*/  LDL.LU R146, [R1+0x106c] ;  /* 0x00106c0001927983 */ /* 0x001ea80000300800 */
[----:B----4-:R-:W-:Y:S04]  /*14f40*/  STL [R1+0x744], R196 ;  /* 0x000744c401007387 */ /* 0x010fe80000100800 */
[----:B---3--:R0:W-:Y:S04]  /*14f50*/  STL [R1+0x73c], R147 ;  /* 0x00073c9301007387 */ /* 0x0081e80000100800 */
[----:B0-----:R-:W2:Y:S01]  /*14f60*/  LDL.LU R147, [R1+0x1068] ;  /* 0x0010680001937983 */ /* 0x001ea20000300800 */
[----:B------:R-:W0:Y:S03]  /*14f70*/  S2R R196, SR_TID.X ;  /* 0x0000000000c47919 */ /* 0x000e260000002100 */
[----:B--2---:R-:W2:Y:S01]  /*14f80*/  @P4 LDG.E.U16 R142, desc[UR10][R146.64] ;  /* 0x0000000a928e4981 */ /* 0x004ea2000c1e1500 */
[----:B0-----:R-:W-:-:S05]  /*14f90*/  IMAD.SHL.U32 R196, R196, 0x200, RZ ;  /* 0x00000200c4c47824 */ /* 0x001fca00078e00ff */
[----:B------:R-:W-:Y:S01]  /*14fa0*/  LOP3.LUT R132, R132, 0x8000, R196, 0xf8, !PT ;  /* 0x0000800084847812 */ /* 0x000fe200078ef8c4 */
[----:B--2---:R0:W-:Y:S04]  /*14fb0*/  STL [R1+0x734], R142 ;  /* 0x0007348e01007387 */ /* 0x0041e80000100800 */
[----:B0-----:R-:W2:Y:S04]  /*14fc0*/  LDL.LU R142, [R1+0x1064] ;  /* 0x00106400018e7983 */ /* 0x001ea80000300800 */
[----:B------:R-:W3:Y:S01]  /*14fd0*/  LDL.LU R196, [R1+0x1060] ;  /* 0x0010600001c47983 */ /* 0x000ee20000300800 */
[----:B------:R-:W-:Y:S01]  /*14fe0*/  UIADD3 UR4, UPT, UPT, UR8, 0x180, URZ ;  /* 0x0000018008047890 */ /* 0x000fe2000fffe0ff */
[----:B------:R-:W-:-:S05]  /*14ff0*/  PRMT R13, RZ, 0x7610, R13 ;  /* 0x00007610ff0d7816 */ /* 0x000fca000000000d */
[----:B------:R-:W-:Y:S01]  /*15000*/  IADD3 R0, PT, PT, R143, UR4, RZ ;  /* 0x000000048f007c10 */ /* 0x000fe2000fffe0ff */
[----:B------:R-:W4:Y:S01]  /*15010*/  @P4 LDG.E.U16 R13, desc[UR10][R244.64] ;  /* 0x0000000af40d4981 */ /* 0x000f22000c1e1500 */
[----:B------:R-:W-:Y:S02]  /*15020*/  PRMT R12, RZ, 0x7610, R12 ;  /* 0x00007610ff0c7816 */ /* 0x000fe4000000000c */
[----:B------:R-:W-:Y:S02]  /*15030*/  R2UR UR13, R0 ;  /* 0x00000000000d72ca */ /* 0x000fe400000e0000 */
[----:B------:R-:W-:Y:S02]  /*15040*/  PRMT R11, RZ, 0x7610, R11 ;  /* 0x00007610ff0b7816 */ /* 0x000fe4000000000b */
[----:B------:R-:W-:Y:S01]  /*15050*/  PRMT R10, RZ, 0x7610, R10 ;  /* 0x00007610ff0a7816 */ /* 0x000fe2000000000a */
[----:B------:R-:W2:Y:S01]  /*15060*/  @P4 LDG.E.U16 R12, desc[UR10][R236.64] ;  /* 0x0000000aec0c4981 */ /* 0x000ea2000c1e1500 */
[----:B------:R-:W-:-:S02]  /*15070*/  PRMT R9, RZ, 0x7610, R9 ;  /* 0x00007610ff097816 */ /* 0x000fc40000000009 */
[----:B------:R-:W-:Y:S01]  /*15080*/  PRMT R8, RZ, 0x7610, R8 ;  /* 0x00007610ff087816 */ /* 0x000fe20000000008 */
[----:B------:R-:W2:Y:S01]  /*15090*/  @P4 LDG.E.U16 R11, desc[UR10][R228.64] ;  /* 0x0000000ae40b4981 */ /* 0x000ea2000c1e1500 */
[----:B------:R-:W-:Y:S02]  /*150a0*/  PRMT R7, RZ, 0x7610, R7 ;  /* 0x00007610ff077816 */ /* 0x000fe40000000007 */
[----:B------:R-:W-:Y:S01]  /*150b0*/  PRMT R6, RZ, 0x7610, R6 ;  /* 0x00007610ff067816 */ /* 0x000fe20000000006 */
[----:B------:R-:W2:Y:S01]  /*150c0*/  @P4 LDG.E.U16 R10, desc[UR10][R218.64] ;  /* 0x0000000ada0a4981 */ /* 0x000ea2000c1e1500 */
        /* <DEDUP_REMOVED lines=35> */
[----:B------:R-:W2:Y:S04]  /*15300*/  @P4 LDG.E.U16 R74, desc[UR10][R216.64] ;  /* 0x0000000ad84a4981 */ /* 0x000ea8000c1e1500 */
        /* <DEDUP_REMOVED lines=8> */
[----:B------:R0:W5:Y:S04]  /*15390*/  @P4 LDG.E.U16 R223, desc[UR10][R240.64] ;  /* 0x0000000af0df4981 */ /* 0x000168000c1e1500 */
[----:B------:R0:W5:Y:S04]  /*153a0*/  @P4 LDG.E.U16 R222, desc[UR10][R232.64] ;  /* 0x0000000ae8de4981 */ /* 0x000168000c1e1500 */
[----:B------:R0:W5:Y:S04]  /*153b0*/  @P4 LDG.E.U16 R197, desc[UR10][R224.64] ;  /* 0x0000000ae0c54981 */ /* 0x000168000c1e1500 */
[----:B------:R0:W5:Y:S04]  /*153c0*/  @P4 LDG.E.U16 R145, desc[UR10][R214.64] ;  /* 0x0000000ad6914981 */ /* 0x000168000c1e1500 */
[----:B------:R0:W5:Y:S04]  /*153d0*/  @P4 LDG.E.U16 R144, desc[UR10][R206.64] ;  /* 0x0000000ace904981 */ /* 0x000168000c1e1500 */
[----:B------:R0:W5:Y:S04]  /*153e0*/  @P4 LDG.E.U16 R139, desc[UR10][R198.64] ;  /* 0x0000000ac68b4981 */ /* 0x000168000c1e1500 */
[----:B------:R0:W5:Y:S04]  /*153f0*/  @P4 LDG.E.U16 R131, desc[UR10][R188.64] ;  /* 0x0000000abc834981 */ /* 0x000168000c1e1500 */
[----:B------:R0:W5:Y:S04]  /*15400*/  @P4 LDG.E.U16 R130, desc[UR10][R180.64] ;  /* 0x0000000ab4824981 */ /* 0x000168000c1e1500 */
[----:B---3--:R-:W1:Y:S01]  /*15410*/  LDS R196, [R196] ;  /* 0x00000000c4c47984 */ /* 0x008e620000000800 */
[----:B------:R-:W-:Y:S06]  /*15420*/  BAR.SYNC.DEFER_BLOCKING 0x0 ;  /* 0x0000000000007b1d */ /* 0x000fec0000010000 */
[----:B------:R3:W-:Y:S04]  /*15430*/  STS.U16 [R132+UR9], R65 ;  /* 0x0000004184007988 */ /* 0x0007e80008000409 */
[----:B-1----:R-:W-:Y:S04]  /*15440*/  STL [R1+0x8c0], R196 ;  /* 0x0008c0c401007387 */ /* 0x002fe80000100800 */
[----:B---3--:R-:W3:Y:S04]  /*15450*/  LDL.LU R65, [R1+0x86c] ;  /* 0x00086c0001417983 */ /* 0x008ee80000300800 */
[----:B------:R1:W-:Y:S04]  /*15460*/  STS.U16 [R132+UR9+0x400], R64 ;  /* 0x0004004084007988 */ /* 0x0003e80008000409 */
[----:B------:R0:W-:Y:S04]  /*15470*/  STS.U16 [R132+UR9+0x800], R63 ;  /* 0x0008003f84007988 */ /* 0x0001e80008000409 */
[----:B------:R4:W-:Y:S04]  /*15480*/  STS.U16 [R132+UR9+0xc00], R62 ;  /* 0x000c003e84007988 */ /* 0x0009e80008000409 */
[----:B-1----:R-:W3:Y:S04]  /*15490*/  LDL.LU R64, [R1+0x878] ;  /* 0x0008780001407983 */ /* 0x002ee80000300800 */
[----:B0-----:R-:W3:Y:S04]  /*154a0*/  LDL.LU R63, [R1+0x874] ;  /* 0x00087400013f7983 */ /* 0x001ee80000300800 */
[----:B----4-:R-:W4:Y:S04]  /*154b0*/  LDL.LU R62, [R1+0x880] ;  /* 0x00088000013e7983 */ /* 0x010f280000300800 */
[----:B------:R0:W-:Y:S04]  /*154c0*/  STS.U16 [R132+UR9+0x1000], R61 ;  /* 0x0010003d84007988 */ /* 0x0001e80008000409 */
[----:B------:R1:W-:Y:S04]  /*154d0*/  STS.U16 [R132+UR9+0x1400], R60 ;  /* 0x0014003c84007988 */ /* 0x0003e80008000409 */
[----:B------:R1:W-:Y:S04]  /*154e0*/  STS.U16 [R132+UR9+0x1800], R59 ;  /* 0x0018003b84007988 */ /* 0x0003e80008000409 */
[----:B0-----:R-:W4:Y:S04]  /*154f0*/  LDL.LU R61, [R1+0x87c] ;  /* 0x00087c00013d7983 */ /* 0x001f280000300800 */
[----:B-1----:R-:W4:Y:S04]  /*15500*/  LDL.LU R60, [R1+0x888] ;  /* 0x00088800013c7983 */ /* 0x002f280000300800 */
[----:B------:R-:W4:Y:S04]  /*15510*/  LDL.LU R59, [R1+0x884] ;  /* 0x00088400013b7983 */ /* 0x000f280000300800 */
[----:B------:R0:W-:Y:S04]  /*15520*/  STS.U16 [R132+UR9+0x1c00], R58 ;  /* 0x001c003a84007988 */ /* 0x0001e80008000409 */
[----:B------:R1:W-:Y:S04]  /*15530*/  STS.U16 [R132+UR9+0x2000], R57 ;  /* 0x0020003984007988 */ /* 0x0003e80008000409 */
[----:B------:R2:W-:Y:S04]  /*15540*/  STS.U16 [R132+UR9+0x2400], R56 ;  /* 0x0024003884007988 */ /* 0x0005e80008000409 */
[----:B0-----:R-:W4:Y:S04]  /*15550*/  LDL.LU R58, [R1+0x890] ;  /* 0x00089000013a7983 */ /* 0x001f280000300800 */
[----:B-1----:R-:W4:Y:S04]  /*15560*/  LDL.LU R57, [R1+0x88c] ;  /* 0x00088c0001397983 */ /* 0x002f280000300800 */
[----:B--2---:R-:W2:Y:S04]  /*15570*/  LDL.LU R56, [R1+0x898] ;  /* 0x0008980001387983 */ /* 0x004ea80000300800 */
[----:B------:R0:W-:Y:S04]  /*15580*/  STS.U16 [R132+UR9+0x2800], R55 ;  /* 0x0028003784007988 */ /* 0x0001e80008000409 */
[----:B------:R1:W-:Y:S04]  /*15590*/  STS.U16 [R132+UR9+0x2c00], R54 ;  /* 0x002c003684007988 */ /* 0x0003e80008000409 */
[----:B------:R1:W-:Y:S04]  /*155a0*/  STS.U16 [R132+UR9+0x3000], R53 ;  /* 0x0030003584007988 */ /* 0x0003e80008000409 */
[----:B0-----:R-:W2:Y:S04]  /*155b0*/  LDL.LU R55, [R1+0x894] ;  /* 0x0008940001377983 */ /* 0x001ea80000300800 */
[----:B-1----:R-:W2:Y:S04]  /*155c0*/  LDL.LU R54, [R1+0x8a0] ;  /* 0x0008a00001367983 */ /* 0x002ea80000300800 */
[----:B------:R-:W2:Y:S04]  /*155d0*/  LDL.LU R53, [R1+0x89c] ;  /* 0x00089c0001357983 */ /* 0x000ea80000300800 */
        /* <DEDUP_REMOVED lines=17> */
[----:B------:R-:W4:Y:S04]  /*156f0*/  LDL.LU R44, [R1+0x8cc] ;  /* 0x0008cc00012c7983 */ /* 0x000f280000300800 */
[----:B------:R0:W-:Y:S04]  /*15700*/  STS.U16 [R132+UR9+0x5800], R43 ;  /* 0x0058002b84007988 */ /* 0x0001e80008000409 */
[----:B0-----:R-:W4:Y:S01]  /*15710*/  LDL.LU R43, [R1+0x8c8] ;  /* 0x0008c800012b7983 */ /* 0x001f220000300800 */
[----:B------:R-:W-:-:S03]  /*15720*/  ULEA UR12, UR12, UR13, 0x3 ;  /* 0x0000000d0c0c7291 */ /* 0x000fc6000f8e18ff */
[----:B------:R-:W-:Y:S04]  /*15730*/  STS.U16 [R132+UR9+0x14800], R15 ;  /* 0x0148000f84007988 */ /* 0x000fe80008000409 */
[----:B------:R0:W-:Y:S04]  /*15740*/  STS.U16 [R132+UR9+0x14400], R16 ;  /* 0x0144001084007988 */ /* 0x0001e80008000409 */
[----:B------:R1:W-:Y:S01]  /*15750*/  STS.U16 [R132+UR9+0x14000], R17 ;  /* 0x0140001184007988 */ /* 0x0003e20008000409 */
[----:B0-----:R-:W-:-:S03]  /*15760*/  F2FP.F16.F32.PACK_AB R16, R141, R140 ;  /* 0x0000008c8d10723e */ /* 0x001fc600000000ff */
[----:B------:R0:W-:Y:S01]  /*15770*/  STS.U16 [R132+UR9+0x13c00], R18 ;  /* 0x013c001284007988 */ /* 0x0001e20008000409 */
[----:B-1----:R-:W-:-:S03]  /*15780*/  F2FP.F16.F32.PACK_AB R17, R138, R137 ;  /* 0x000000898a11723e */ /* 0x002fc600000000ff */
[----:B------:R1:W-:Y:S04]  /*15790*/  STS.U16 [R132+UR9+0x17c00], R0 ;  /* 0x017c000084007988 */ /* 0x0003e80008000409 */
[----:B------:R1:W-:Y:S01]  /*157a0*/  STS.U16 [R132+UR9+0x13800], R19 ;  /* 0x0138001384007988 */ /* 0x0003e20008000409 */
[----:B0-----:R-:W-:Y:S02]  /*157b0*/  F2FP.F16.F32.PACK_AB R18, R136, R135 ;  /* 0x000000878812723e */ /* 0x001fe400000000ff */
[----:B-1----:R-:W-:Y:S02]  /*157c0*/  MOV R0, UR12 ;  /* 0x0000000c00007c02 */ /* 0x002fe40008000f00 */
[----:B------:R-:W-:Y:S02]  /*157d0*/  F2FP.F16.F32.PACK_AB R19, R134, R2 ;  /* 0x000000028613723e */ /* 0x000fe400000000ff */
[----:B------:R-:W-:Y:S01]  /*157e0*/  LOP3.LUT R196, R132, 0x20, RZ, 0x3c, !PT ;  /* 0x0000002084c47812 */ /* 0x000fe200078e3cff */
        /* <DEDUP_REMOVED lines=14> */
[----:B---3--:R-:W-:-:S03]  /*158d0*/  F2FP.F16.F32.PACK_AB R15, R65, R142 ;  /* 0x0000008e410f723e */ /* 0x008fc600000000ff */
[----:B------:R0:W5:Y:S04]  /*158e0*/  LDL.LU R142, [R1+0x105c] ;  /* 0x00105c00018e7983 */ /* 0x0001680000300800 */
        /* <DEDUP_REMOVED lines=8> */
[----:B------:R-:W-:Y:S04]  /*15970*/  STL [R1+0x780], R0 ;  /* 0x0007800001007387 */ /* 0x000fe80000100800 */
        /* <DEDUP_REMOVED lines=16> */
[----:B------:R1:W-:Y:S04]  /*15a80*/  STS.U16 [R132+UR9+0x16800], R7 ;  /* 0x0168000784007988 */ /* 0x0003e80008000409 */
[----:B------:R3:W-:Y:S04]  /*15a90*/  STS.U16 [R132+UR9+0x16c00], R6 ;  /* 0x016c000684007988 */ /* 0x0007e80008000409 */
[----:B------:R-:W-:Y:S04]  /*15aa0*/  STS.U16 [R132+UR9+0x17000], R5 ;  /* 0x0170000584007988 */ /* 0x000fe80008000409 */
[----:B------:R-:W-:Y:S04]  /*15ab0*/  STS.U16 [R132+UR9+0x17400], R4 ;  /* 0x0174000484007988 */ /* 0x000fe80008000409 */
[----:B------:R0:W-:Y:S01]  /*15ac0*/  STS.U16 [R132+UR9+0x17800], R3 ;  /* 0x0178000384007988 */ /* 0x0001e20008000409 */
[----:B--2---:R-:W-:-:S03]  /*15ad0*/  F2FP.F16.F32.PACK_AB R8, R51, R52 ;  /* 0x000000343308723e */ /* 0x004fc600000000ff */
[----:B------:R2:W-:Y:S01]  /*15ae0*/  STS.U16 [R196+UR9+0x100], R129 ;  /* 0x00010081c4007988 */ /* 0x0005e20008000409 */
[----:B------:R-:W-:-:S03]  /*15af0*/  F2FP.F16.F32.PACK_AB R9, R53, R54 ;  /* 0x000000363509723e */ /* 0x000fc600000000ff */
[----:B------:R2:W-:Y:S01]  /*15b00*/  STS.U16 [R196+UR9+0x500], R128 ;  /* 0x00050080c4007988 */ /* 0x0005e20008000409 */
[----:B------:R-:W-:-:S03]  /*15b10*/  F2FP.F16.F32.PACK_AB R10, R55, R56 ;  /* 0x00000038370a723e */ /* 0x000fc600000000ff */
[----:B------:R2:W-:Y:S01]  /*15b20*/  STS.U16 [R196+UR9+0x900], R127 ;  /* 0x0009007fc4007988 */ /* 0x0005e20008000409 */
[----:B----4-:R-:W-:-:S03]  /*15b30*/  F2FP.F16.F32.PACK_AB R11, R57, R58 ;  /* 0x0000003a390b723e */ /* 0x010fc600000000ff */
[----:B------:R2:W-:Y:S01]  /*15b40*/  STS.U16 [R196+UR9+0xd00], R126 ;  /* 0x000d007ec4007988 */ /* 0x0005e20008000409 */
[----:B-1----:R-:W-:-:S03]  /*15b50*/  F2FP.F16.F32.PACK_AB R7, R49, R50 ;  /* 0x000000323107723e */ /* 0x002fc600000000ff */
[----:B------:R2:W-:Y:S01]  /*15b60*/  STS.U16 [R196+UR9+0x1100], R125 ;  /* 0x0011007dc4007988 */ /* 0x0005e20008000409 */
[----:B------:R-:W-:-:S03]  /*15b70*/  F2FP.F16.F32.PACK_AB R12, R59, R60 ;  /* 0x0000003c3b0c723e */ /* 0x000fc600000000ff */
[----:B------:R2:W-:Y:S01]  /*15b80*/  STS.U16 [R196+UR9+0x1500], R124 ;  /* 0x0015007cc4007988 */ /* 0x0005e20008000409 */
[----:B---3--:R-:W-:-:S03]  /*15b90*/  F2FP.F16.F32.PACK_AB R6, R47, R48 ;  /* 0x000000302f06723e */ /* 0x008fc600000000ff */
[----:B------:R2:W-:Y:S01]  /*15ba0*/  STS.U16 [R196+UR9+0x1900], R123 ;  /* 0x0019007bc4007988 */ /* 0x0005e20008000409 */
[----:B------:R-:W-:-:S03]  /*15bb0*/  F2FP.F16.F32.PACK_AB R13, R61, R62 ;  /* 0x0000003e3d0d723e */ /* 0x000fc600000000ff */
[----:B------:R2:W-:Y:S01]  /*15bc0*/  STS.U16 [R196+UR9+0x1d00], R122 ;  /* 0x001d007ac4007988 */ /* 0x0005e20008000409 */
[----:B------:R-:W-:-:S03]  /*15bd0*/  F2FP.F16.F32.PACK_AB R14, R63, R64 ;  /* 0x000000403f0e723e */ /* 0x000fc600000000ff */
[----:B------:R2:W-:Y:S01]  /*15be0*/  STS.U16 [R196+UR9+0x2100], R121 ;  /* 0x00210079c4007988 */ /* 0x0005e20008000409 */
[----:B0-----:R-:W-:-:S03]  /*15bf0*/  LOP3.LUT R3, R132, 0x40, RZ, 0x3c, !PT ;  /* 0x0000004084037812 */ /* 0x001fc600078e3cff */
[----:B------:R2:W-:Y:S04]  /*15c00*/  STS.U16 [R196+UR9+0x2500], R120 ;  /* 0x00250078c4007988 */ /* 0x0005e80008000409 */
[----:B------:R2:W-:Y:S01]  /*15c10*/  STS.U16 [R196+UR9+0x2900], R119 ;  /* 0x00290077c4007988 */ /* 0x0005e20008000409 */
[----:B------:R-:W-:-:S03]  /*15c20*/  F2FP.F16.F32.PACK_AB R5, R45, R46 ;  /* 0x0000002e2d05723e */ /* 0x000fc600000000ff */
[----:B------:R2:W-:Y:S04]  /*15c30*/  STS.U16 [R196+UR9+0x2d00], R118 ;  /* 0x002d0076c4007988 */ /* 0x0005e80008000409 */
[----:B------:R2:W-:Y:S04]  /*15c40*/  STS.U16 [R196+UR9+0x3100], R117 ;  /* 0x00310075c4007988 */ /* 0x0005e80008000409 */
[----:B------:R2:W-:Y:S04]  /*15c50*/  STS.U16 [R196+UR9+0x3500], R116 ;  /* 0x00350074c4007988 */ /* 0x0005e80008000409 */
[----:B------:R2:W-:Y:S01]  /*15c60*/  STS.U16 [R196+UR9+0x3900], R115 ;  /* 0x00390073c4007988 */ /* 0x0005e20008000409 */
[----:B------:R-:W-:-:S03]  /*15c70*/  F2FP.F16.F32.PACK_AB R4, R43, R44 ;  /* 0x0000002c2b04723e */ /* 0x000fc600000000ff */
        /* <DEDUP_REMOVED lines=49> */
[----:B------:R-:W-:Y:S05]  /*15f90*/  @!P4 BRA `(.L_x_9) ;  /* 0x00000000000cc947 */ /* 0x000fea0003800000 */
[----:B------:R-:W-:-:S13]  /*15fa0*/  R2UR UR12, R0 ;  /* 0x00000000000c72ca */ /* 0x000fda00000e0000 */
[----:B------:R0:W-:Y:S01]  /*15fb0*/  STTM.16dp32bit_t0_t15.x16 tmem[UR12], R4 ;  /* 0x00000004000079ed */ /* 0x0001e20008a0000c */
[----:B------:R0:W-:Y:S02]  /*15fc0*/  STTM.16dp32bit_t16_t31.x16 tmem[UR12+0x10], R4 ;  /* 0x00001004000079ed */ /* 0x0001e40008a2000c */
.L_x_9:
[----:B0-----:R-:W3:Y:S04]  /*15fd0*/  LDL.LU R18, [R1+0x730] ;  /* 0x0007300001127983 */ /* 0x001ee80000300800 */
[----:B------:R-:W4:Y:S04]  /*15fe0*/  LDL.LU R17, [R1+0x72c] ;  /* 0x00072c0001117983 */ /* 0x000f280000300800 */
[----:B--2---:R-:W2:Y:S04]  /*15ff0*/  LDL.LU R16, [R1+0x728] ;  /* 0x0007280001107983 */ /* 0x004ea80000300800 */
[----:B------:R-:W2:Y:S04]  /*16000*/  LDL.LU R14, [R1+0x724] ;  /* 0x00072400010e7983 */ /* 0x000ea80000300800 */
        /* <DEDUP_REMOVED lines=12> */
[----:B---3--:R-:W-:Y:S04]  /*160d0*/  STS.U16 [R3+UR9+0x200], R18 ;  /* 0x0002001203007988 */ /* 0x008fe80008000409 */
[----:B----4-:R-:W-:Y:S04]  /*160e0*/  STS.U16 [R3+UR9+0x600], R17 ;  /* 0x0006001103007988 */ /* 0x010fe80008000409 */
[----:B--2---:R-:W-:Y:S04]  /*160f0*/  STS.U16 [R3+UR9+0xa00], R16 ;  /* 0x000a001003007988 */ /* 0x004fe80008000409 */
[----:B------:R0:W-:Y:S04]  /*16100*/  STS.U16 [R3+UR9+0xe00], R14 ;  /* 0x000e000e03007988 */ /* 0x0001e80008000409 */
[----:B------:R1:W-:Y:S04]  /*16110*/  STS.U16 [R3+UR9+0x1200], R9 ;  /* 0x0012000903007988 */ /* 0x0003e80008000409 */
[----:B------:R2:W-:Y:S04]  /*16120*/  STS.U16 [R3+UR9+0x1600], R8 ;  /* 0x0016000803007988 */ /* 0x0005e80008000409 */
[----:B0-----:R-:W3:Y:S04]  /*16130*/  LDL.LU R14, [R1+0x6f0] ;  /* 0x0006f000010e7983 */ /* 0x001ee80000300800 */
[----:B-1----:R-:W4:Y:S04]  /*16140*/  LDL.LU R9, [R1+0x6ec] ;  /* 0x0006ec0001097983 */ /* 0x002f280000300800 */
[----:B------:R0:W-:Y:S04]  /*16150*/  STS.U16 [R3+UR9+0x1a00], R5 ;  /* 0x001a000503007988 */ /* 0x0001e80008000409 */
[----:B--2---:R-:W2:Y:S04]  /*16160*/  LDL.LU R8, [R1+0x6e8] ;  /* 0x0006e80001087983 */ /* 0x004ea80000300800 */
[----:B------:R1:W-:Y:S04]  /*16170*/  STS.U16 [R3+UR9+0x1e00], R4 ;  /* 0x001e000403007988 */ /* 0x0003e80008000409 */
[----:B0-----:R-:W2:Y:S04]  /*16180*/  LDL.LU R5, [R1+0x6e4] ;  /* 0x0006e40001057983 */ /* 0x001ea80000300800 */
[----:B------:R0:W-:Y:S04]  /*16190*/  STS.U16 [R3+UR9+0x2200], R0 ;  /* 0x0022000003007988 */ /* 0x0001e80008000409 */
[----:B-1----:R-:W2:Y:S04]  /*161a0*/  LDL.LU R4, [R1+0x6e0] ;  /* 0x0006e00001047983 */ /* 0x002ea80000300800 */
[----:B0-----:R-:W2:Y:S04]  /*161b0*/  LDL.LU R0, [R1+0x6dc] ;  /* 0x0006dc0001007983 */ /* 0x001ea80000300800 */
        /* <DEDUP_REMOVED lines=11> */
[----:B------:R0:W-:Y:S04]  /*16270*/  STS.U16 [R3+UR9+0x2a00], R13 ;  /* 0x002a000d03007988 */ /* 0x0001e80008000409 */
[----:B------:R-:W2:Y:S04]  /*16280*/  LDL.LU R16, [R1+0x6ac] ;  /* 0x0006ac0001107983 */ /* 0x000ea80000300800 */
[----:B------:R1:W-:Y:S04]  /*16290*/  STS.U16 [R3+UR9+0x2e00], R12 ;  /* 0x002e000c03007988 */ /* 0x0003e80008000409 */
[----:B0-----:R-:W2:Y:S04]  /*162a0*/  LDL.LU R13, [R1+0x6a8] ;  /* 0x0006a800010d7983 */ /* 0x001ea80000300800 */
[----:B------:R0:W-:Y:S04]  /*162b0*/  STS.U16 [R3+UR9+0x3200], R11 ;  /* 0x0032000b03007988 */ /* 0x0001e80008000409 */
[----:B-1----:R-:W2:Y:S04]  /*162c0*/  LDL.LU R12, [R1+0x6a4] ;  /* 0x0006a400010c7983 */ /* 0x002ea80000300800 */
        /* <DEDUP_REMOVED lines=8> */
[----:B0-----:R-:W2:Y:S04]  /*16350*/  LDL.LU R15, [R1+0x690] ;  /* 0x00069000010f7983 */ /* 0x001ea80000300800 */
[----:B---3--:R0:W-:Y:S04]  /*16360*/  STS.U16 [R3+UR9+0x4200], R14 ;  /* 0x0042000e03007988 */ /* 0x0081e80008000409 */
[----:B----4-:R1:W-:Y:S04]  /*16370*/  STS.U16 [R3+UR9+0x4600], R9 ;  /* 0x0046000903007988 */ /* 0x0103e80008000409 */
[----:B0-----:R-:W3:Y:S04]  /*16380*/  LDL.LU R14, [R1+0x68c] ;  /* 0x00068c00010e7983 */ /* 0x001ee80000300800 */
[----:B--2---:R0:W-:Y:S04]  /*16390*/  STS.U16 [R3+UR9+0x4a00], R8 ;  /* 0x004a000803007988 */ /* 0x0041e80008000409 */
[----:B-1----:R-:W2:Y:S04]  /*163a0*/  LDL.LU R9, [R1+0x688] ;  /* 0x0006880001097983 */ /* 0x002ea80000300800 */
[----:B------:R1:W-:Y:S04]  /*163b0*/  STS.U16 [R3+UR9+0x4e00], R5 ;  /* 0x004e000503007988 */ /* 0x0003e80008000409 */
[----:B0-----:R-:W4:Y:S04]  /*163c0*/  LDL.LU R8, [R1+0x684] ;  /* 0x0006840001087983 */ /* 0x001f280000300800 */
[----:B------:R0:W-:Y:S04]  /*163d0*/  STS.U16 [R3+UR9+0x5200], R4 ;  /* 0x0052000403007988 */ /* 0x0001e80008000409 */
[----:B-1----:R-:W3:Y:S04]  /*163e0*/  LDL.LU R5, [R1+0x680] ;  /* 0x0006800001057983 */ /* 0x002ee80000300800 */
[----:B0-----:R-:W4:Y:S04]  /*163f0*/  LDL.LU R4, [R1+0x67c] ;  /* 0x00067c0001047983 */ /* 0x001f280000300800 */
[----:B------:R0:W-:Y:S04]  /*16400*/  STS.U16 [R3+UR9+0x5600], R0 ;  /* 0x0056000003007988 */ /* 0x0001e80008000409 */
[----:B0-----:R-:W4:Y:S04]  /*16410*/  LDL.LU R0, [R1+0x678] ;  /* 0x0006780001007983 */ /* 0x001f280000300800 */
[----:B------:R0:W-:Y:S04]  /*16420*/  STS.U16 [R3+UR9+0x10a00], R13 ;  /* 0x010a000d03007988 */ /* 0x0001e80008000409 */
[----:B------:R1:W-:Y:S04]  /*16430*/  STS.U16 [R3+UR9+0x10e00], R12 ;  /* 0x010e000c03007988 */ /* 0x0003e80008000409 */
[----:B0-----:R-:W4:Y:S04]  /*16440*/  LDL.LU R13, [R1+0x750] ;  /* 0x00075000010d7983 */ /* 0x001f280000300800 */
[----:B------:R0:W-:Y:S04]  /*16450*/  STS.U16 [R3+UR9+0x11200], R11 ;  /* 0x0112000b03007988 */ /* 0x0001e80008000409 */
[----:B-1----:R-:W4:Y:S04]  /*16460*/  LDL.LU R12, [R1+0x748] ;  /* 0x00074800010c7983 */ /* 0x002f280000300800 */
[----:B------:R1:W-:Y:S04]  /*16470*/  STS.U16 [R3+UR9+0x11600], R10 ;  /* 0x0116000a03007988 */ /* 0x0003e80008000409 */
[----:B0-----:R-:W4:Y:S04]  /*16480*/  LDL.LU R11, [R1+0x740] ;  /* 0x00074000010b7983 */ /* 0x001f280000300800 */
[----:B------:R0:W-:Y:S04]  /*16490*/  STS.U16 [R3+UR9+0x11a00], R7 ;  /* 0x011a000703007988 */ /* 0x0001e80008000409 */
[----:B-1----:R-:W4:Y:S04]  /*164a0*/  LDL.LU R10, [R1+0x738] ;  /* 0x00073800010a7983 */ /* 0x002f280000300800 */
[----:B------:R1:W-:Y:S04]  /*164b0*/  STS.U16 [R3+UR9+0x11e00], R6 ;  /* 0x011e000603007988 */ /* 0x0003e80008000409 */
[----:B0-----:R-:W4:Y:S04]  /*164c0*/  LDL.LU R7, [R1+0x84c] ;  /* 0x00084c0001077983 */ /* 0x001f280000300800 */
[----:B-1----:R-:W4:Y:S04]  /*164d0*/  LDL.LU R6, [R1+0x848] ;  /* 0x0008480001067983 */ /* 0x002f280000300800 */
[----:B--2---:R0:W-:Y:S04]  /*164e0*/  STS.U16 [R3+UR9+0x12a00], R9 ;  /* 0x012a000903007988 */ /* 0x0041e80008000409 */
[----:B0-----:R-:W2:Y:S04]  /*164f0*/  LDL.LU R9, [R1+0x844] ;  /* 0x0008440001097983 */ /* 0x001ea80000300800 */
[----:B---3--:R0:W-:Y:S04]  /*16500*/  STS.U16 [R3+UR9+0x13200], R5 ;  /* 0x0132000503007988 */ /* 0x0081e80008000409 */
[----:B----4-:R1:W-:Y:S04]  /*16510*/  STS.U16 [R3+UR9+0x13600], R4 ;  /* 0x0136000403007988 */ /* 0x0103e80008000409 */
[----:B0-----:R-:W3:Y:S04]  /*16520*/  LDL.LU R5, [R1+0x840] ;  /* 0x0008400001057983 */ /* 0x001ee80000300800 */
[----:B-1----:R-:W4:Y:S04]  /*16530*/  LDL.LU R4, [R1+0x83c] ;  /* 0x00083c0001047983 */ /* 0x002f280000300800 */
[----:B------:R0:W-:Y:S04]  /*16540*/  STS.U16 [R3+UR9+0x12e00], R8 ;  /* 0x012e000803007988 */ /* 0x0001e80008000409 */
[----:B------:R1:W-:Y:S04]  /*16550*/  STS.U16 [R3+UR9+0x5a00], R27 ;  /* 0x005a001b03007988 */ /* 0x0003e80008000409 */
[----:B0-----:R-:W2:Y:S04]  /*16560*/  LDL.LU R8, [R1+0x838] ;  /* 0x0008380001087983 */ /* 0x001ea80000300800 */
[----:B------:R-:W2:Y:S04]  /*16570*/  LDL.LU R30, [R1+0x834] ;  /* 0x00083400011e7983 */ /* 0x000ea80000300800 */
[----:B------:R-:W2:Y:S04]  /*16580*/  LDL.LU R29, [R1+0x830] ;  /* 0x00083000011d7983 */ /* 0x000ea80000300800 */
[----:B------:R-:W2:Y:S04]  /*16590*/  LDL.LU R28, [R1+0x82c] ;  /* 0x00082c00011c7983 */ /* 0x000ea80000300800 */
[----:B------:R0:W-:Y:S04]  /*165a0*/  STS.U16 [R3+UR9+0x5e00], R26 ;  /* 0x005e001a03007988 */ /* 0x0001e80008000409 */
[----:B-1----:R-:W2:Y:S04]  /*165b0*/  LDL.LU R27, [R1+0x828] ;  /* 0x00082800011b7983 */ /* 0x002ea80000300800 */
[----:B------:R1:W-:Y:S04]  /*165c0*/  STS.U16 [R3+UR9+0x6200], R25 ;  /* 0x0062001903007988 */ /* 0x0003e80008000409 */
[----:B0-----:R-:W2:Y:S04]  /*165d0*/  LDL.LU R26, [R1+0x824] ;  /* 0x00082400011a7983 */ /* 0x001ea80000300800 */
[----:B------:R0:W-:Y:S04]  /*165e0*/  STS.U16 [R3+UR9+0x6600], R24 ;  /* 0x0066001803007988 */ /* 0x0001e80008000409 */
[----:B-1----:R-:W2:Y:S04]  /*165f0*/  LDL.LU R25, [R1+0x820] ;  /* 0x0008200001197983 */ /* 0x002ea80000300800 */
[----:B------:R-:W-:Y:S04]  /*16600*/  STS.U16 [R3+UR9+0x6a00], R23 ;  /* 0x006a001703007988 */ /* 0x000fe80008000409 */
[----:B------:R1:W-:Y:S04]  /*16610*/  STS.U16 [R3+UR9+0x13a00], R0 ;  /* 0x013a000003007988 */ /* 0x0003e80008000409 */
[----:B0-----:R-:W2:Y:S04]  /*16620*/  LDL.LU R24, [R1+0x81c] ;  /* 0x00081c0001187983 */ /* 0x001ea80000300800 */
[----:B------:R0:W-:Y:S01]  /*16630*/  STS.U16 [R3+UR9+0x6e00], R22 ;  /* 0x006e001603007988 */ /* 0x0001e20008000409 */
[----:B-1----:R-:W-:-:S03]  /*16640*/  LOP3.LUT R0, R132, 0x60, RZ, 0x3c, !PT ;  /* 0x0000006084007812 */ /* 0x002fc600078e3cff */
[----:B------:R-:W2:Y:S04]  /*16650*/  LDL.LU R23, [R1+0x818] ;  /* 0x0008180001177983 */ /* 0x000ea80000300800 */
[----:B------:R1:W-:Y:S04]  /*16660*/  STS.U16 [R3+UR9+0x7200], R21 ;  /* 0x0072001503007988 */ /* 0x0003e80008000409 */
[----:B0-----:R-:W2:Y:S04]  /*16670*/  LDL.LU R22, [R1+0x814] ;  /* 0x0008140001167983 */ /* 0x001ea80000300800 */
[----:B------:R0:W-:Y:S04]  /*16680*/  STS.U16 [R3+UR9+0x7600], R20 ;  /* 0x0076001403007988 */ /* 0x0001e80008000409 */
[----:B-1----:R-:W2:Y:S04]  /*16690*/  LDL.LU R21, [R1+0x810] ;  /* 0x0008100001157983 */ /* 0x002ea80000300800 */
[----:B------:R-:W-:Y:S04]  /*166a0*/  STS.U16 [R3+UR9+0x7a00], R19 ;  /* 0x007a001303007988 */ /* 0x000fe80008000409 */
[----:B0-----:R-:W2:Y:S04]  /*166b0*/  LDL.LU R20, [R1+0x80c] ;  /* 0x00080c0001147983 */ /* 0x001ea80000300800 */
[----:B------:R-:W-:Y:S04]  /*166c0*/  STS.U16 [R3+UR9+0x7e00], R18 ;  /* 0x007e001203007988 */ /* 0x000fe80008000409 */
[----:B------:R-:W-:Y:S04]  /*166d0*/  STS.U16 [R3+UR9+0x10200], R17 ;  /* 0x0102001103007988 */ /* 0x000fe80008000409 */
[----:B------:R-:W-:Y:S04]  /*166e0*/  STS.U16 [R3+UR9+0x10600], R16 ;  /* 0x0106001003007988 */ /* 0x000fe80008000409 */
[----:B------:R-:W-:Y:S04]  /*166f0*/  STS.U16 [R3+UR9+0x12200], R15 ;  /* 0x0122000f03007988 */ /* 0x000fe80008000409 */
[----:B------:R-:W-:Y:S04]  /*16700*/  STS.U16 [R3+UR9+0x12600], R14 ;  /* 0x0126000e03007988 */ /* 0x000fe80008000409 */
[----:B-----5:R-:W-:Y:S04]  /*16710*/  STS.U16 [R3+UR9+0x13e00], R252 ;  /* 0x013e00fc03007988 */ /* 0x020fe80008000409 */
        /* <DEDUP_REMOVED lines=11> */
[----:B------:R-:W-:Y:S01]  /*167d0*/  STS.U16 [R3+UR9+0x16e00], R130 ;  /* 0x016e008203007988 */ /* 0x000fe20008000409 */
[----:B0-----:R-:W0:Y:S03]  /*167e0*/  LDC R139, c[0x0][0x3f0] ;  /* 0x0000fc00ff8b7b82 */ /* 0x001e260000000800 */
[----:B------:R-:W-:Y:S04]  /*167f0*/  STS.U16 [R3+UR9+0x17200], R13 ;  /* 0x0172000d03007988 */ /* 0x000fe80008000409 */
[----:B------:R-:W-:Y:S04]  /*16800*/  STS.U16 [R3+UR9+0x17600], R12 ;  /* 0x0176000c03007988 */ /* 0x000fe80008000409 */
[----:B------:R-:W-:Y:S04]  /*16810*/  STS.U16 [R3+UR9+0x17a00], R11 ;  /* 0x017a000b03007988 */ /* 0x000fe80008000409 */
[----:B------:R-:W-:Y:S04]  /*16820*/  STS.U16 [R3+UR9+0x17e00], R10 ;  /* 0x017e000a03007988 */ /* 0x000fe80008000409 */
[----:B------:R-:W2:Y:S04]  /*16830*/  LDL.LU R19, [R1+0x808] ;  /* 0x0008080001137983 */ /* 0x000ea80000300800 */
[----:B------:R1:W-:Y:S04]  /*16840*/  STS.U16 [R0+UR9+0x300], R7 ;  /* 0x0003000700007988 */ /* 0x0003e80008000409 */
[----:B------:R-:W2:Y:S04]  /*16850*/  LDL.LU R18, [R1+0x804] ;  /* 0x0008040001127983 */ /* 0x000ea80000300800 */
[----:B------:R1:W-:Y:S04]  /*16860*/  STS.U16 [R0+UR9+0x700], R6 ;  /* 0x0007000600007988 */ /* 0x0003e80008000409 */
[----:B-1----:R-:W2:Y:S04]  /*16870*/  LDL.LU R7, [R1+0x800] ;  /* 0x0008000001077983 */ /* 0x002ea80000300800 */
[----:B------:R-:W2:Y:S04]  /*16880*/  LDL.LU R6, [R1+0x7fc] ;  /* 0x0007fc0001067983 */ /* 0x000ea80000300800 */
[----:B------:R-:W2:Y:S04]  /*16890*/  LDL.LU R17, [R1+0x7f8] ;  /* 0x0007f80001117983 */ /* 0x000ea80000300800 */
[----:B---3--:R1:W-:Y:S04]  /*168a0*/  STS.U16 [R0+UR9+0xf00], R5 ;  /* 0x000f000500007988 */ /* 0x0083e80008000409 */
[----:B----4-:R3:W-:Y:S04]  /*168b0*/  STS.U16 [R0+UR9+0x1300], R4 ;  /* 0x0013000400007988 */ /* 0x0107e80008000409 */
[----:B-1----:R-:W4:Y:S04]  /*168c0*/  LDL.LU R5, [R1+0x7f4] ;  /* 0x0007f40001057983 */ /* 0x002f280000300800 */
[----:B------:R-:W4:Y:S04]  /*168d0*/  LDL.LU R16, [R1+0x7f0] ;  /* 0x0007f00001107983 */ /* 0x000f280000300800 */
[----:B------:R-:W4:Y:S04]  /*168e0*/  LDL.LU R15, [R1+0x7ec] ;  /* 0x0007ec00010f7983 */ /* 0x000f280000300800 */
[----:B---3--:R-:W3:Y:S04]  /*168f0*/  LDL.LU R4, [R1+0x7e8] ;  /* 0x0007e80001047983 */ /* 0x008ee80000300800 */
[----:B------:R-:W3:Y:S04]  /*16900*/  LDL.LU R14, [R1+0x7e4] ;  /* 0x0007e400010e7983 */ /* 0x000ee80000300800 */
[----:B------:R-:W3:Y:S04]  /*16910*/  LDL.LU R13, [R1+0x7e0] ;  /* 0x0007e000010d7983 */ /* 0x000ee80000300800 */
[----:B------:R-:W3:Y:S04]  /*16920*/  LDL.LU R12, [R1+0x7dc] ;  /* 0x0007dc00010c7983 */ /* 0x000ee80000300800 */
[----:B------:R-:W3:Y:S04]  /*16930*/  LDL.LU R11, [R1+0x7d8] ;  /* 0x0007d800010b7983 */ /* 0x000ee80000300800 */
[----:B--2---:R1:W-:Y:S04]  /*16940*/  STS.U16 [R0+UR9+0xb00], R9 ;  /* 0x000b000900007988 */ /* 0x0043e80008000409 */
[----:B------:R-:W2:Y:S04]  /*16950*/  LDL.LU R10, [R1+0x7d4] ;  /* 0x0007d400010a7983 */ /* 0x000ea80000300800 */
[----:B------:R0:W-:Y:S04]  /*16960*/  STS.U16 [R0+UR9+0x1700], R8 ;  /* 0x0017000800007988 */ /* 0x0001e80008000409 */
[----:B-1----:R-:W2:Y:S04]  /*16970*/  LDL.LU R9, [R1+0x7d0] ;  /* 0x0007d00001097983 */ /* 0x002ea80000300800 */
[----:B0-----:R-:W2:Y:S04]  /*16980*/  LDL.LU R8, [R1+0x7cc] ;  /* 0x0007cc0001087983 */ /* 0x001ea80000300800 */
[----:B------:R0:W-:Y:S04]  /*16990*/  STS.U16 [R0+UR9+0x4f00], R7 ;  /* 0x004f000700007988 */ /* 0x0001e80008000409 */
[----:B------:R1:W-:Y:S04]  /*169a0*/  STS.U16 [R0+UR9+0x5300], R6 ;  /* 0x0053000600007988 */ /* 0x0003e80008000409 */
[----:B0-----:R-:W2:Y:S04]  /*169b0*/  LDL.LU R7, [R1+0x7c8] ;  /* 0x0007c80001077983 */ /* 0x001ea80000300800 */
[----:B-1----:R-:W2:Y:S04]  /*169c0*/  LDL.LU R6, [R1+0x7c4] ;  /* 0x0007c40001067983 */ /* 0x002ea80000300800 */
[----:B----4-:R0:W-:Y:S04]  /*169d0*/  STS.U16 [R0+UR9+0x5b00], R5 ;  /* 0x005b000500007988 */ /* 0x0101e80008000409 */
[----:B0-----:R-:W4:Y:S04]  /*169e0*/  LDL.LU R5, [R1+0x7c0] ;  /* 0x0007c00001057983 */ /* 0x001f280000300800 */
[----:B---3--:R0:W-:Y:S04]  /*169f0*/  STS.U16 [R0+UR9+0x6700], R4 ;  /* 0x0067000400007988 */ /* 0x0081e80008000409 */
[----:B0-----:R-:W3:Y:S04]  /*16a00*/  LDL.LU R4, [R1+0x7bc] ;  /* 0x0007bc0001047983 */ /* 0x001ee80000300800 */
[----:B------:R0:W-:Y:S04]  /*16a10*/  STS.U16 [R0+UR9+0x1b00], R30 ;  /* 0x001b001e00007988 */ /* 0x0001e80008000409 */
[----:B------:R1:W-:Y:S04]  /*16a20*/  STS.U16 [R0+UR9+0x1f00], R29 ;  /* 0x001f001d00007988 */ /* 0x0003e80008000409 */
[----:B------:R1:W-:Y:S04]  /*16a30*/  STS.U16 [R0+UR9+0x2300], R28 ;  /* 0x0023001c00007988 */ /* 0x0003e80008000409 */
[----:B0-----:R-:W3:Y:S04]  /*16a40*/  LDL.LU R30, [R1+0x7b8] ;  /* 0x0007b800011e7983 */ /* 0x001ee80000300800 */
[----:B-1----:R-:W3:Y:S04]  /*16a50*/  LDL.LU R29, [R1+0x7b4] ;  /* 0x0007b400011d7983 */ /* 0x002ee80000300800 */
[----:B------:R0:W-:Y:S04]  /*16a60*/  STS.U16 [R0+UR9+0x2700], R27 ;  /* 0x0027001b00007988 */ /* 0x0001e80008000409 */
[----:B------:R-:W3:Y:S04]  /*16a70*/  LDL.LU R28, [R1+0x7b0] ;  /* 0x0007b000011c7983 */ /* 0x000ee80000300800 */
[----:B------:R1:W-:Y:S04]  /*16a80*/  STS.U16 [R0+UR9+0x2b00], R26 ;  /* 0x002b001a00007988 */ /* 0x0003e80008000409 */
[----:B0-----:R-:W3:Y:S04]  /*16a90*/  LDL.LU R27, [R1+0x7ac] ;  /* 0x0007ac00011b7983 */ /* 0x001ee80000300800 */
[----:B------:R0:W-:Y:S04]  /*16aa0*/  STS.U16 [R0+UR9+0x2f00], R25 ;  /* 0x002f001900007988 */ /* 0x0001e80008000409 */
[----:B-1----:R-:W3:Y:S04]  /*16ab0*/  LDL.LU R26, [R1+0x7a8] ;  /* 0x0007a800011a7983 */ /* 0x002ee80000300800 */
        /* <DEDUP_REMOVED lines=28> */
[----:B--2---:R1:W-:Y:S04]  /*16c80*/  STS.U16 [R0+UR9+0x7b00], R10 ;  /* 0x007b000a00007988 */ /* 0x0043e80008000409 */
        /* <DEDUP_REMOVED lines=9> */
[----:B-1----:R-:W2:Y:S04]  /*16d20*/  LDL.LU R6, [R1+0x744] ;  /* 0x0007440001067983 */ /* 0x002ea80000300800 */
[----:B----4-:R0:W-:Y:S04]  /*16d30*/  STS.U16 [R0+UR9+0x10f00], R5 ;  /* 0x010f000500007988 */ /* 0x0101e80008000409 */
[----:B0-----:R-:W4:Y:S04]  /*16d40*/  LDL.LU R5, [R1+0x73c] ;  /* 0x00073c0001057983 */ /* 0x001f280000300800 */
[----:B---3--:R0:W-:Y:S04]  /*16d50*/  STS.U16 [R0+UR9+0x11300], R4 ;  /* 0x0113000400007988 */ /* 0x0081e80008000409 */
[----:B0-----:R-:W3:Y:S04]  /*16d60*/  LDL.LU R4, [R1+0x734] ;  /* 0x0007340001047983 */ /* 0x001ee80000300800 */
        /* <DEDUP_REMOVED lines=19> */
[----:B--2---:R-:W-:Y:S04]  /*16ea0*/  STS.U16 [R0+UR9+0x16300], R11 ;  /* 0x0163000b00007988 */ /* 0x004fe80008000409 */
[----:B------:R-:W-:Y:S04]  /*16eb0*/  STS.U16 [R0+UR9+0x16700], R10 ;  /* 0x0167000a00007988 */ /* 0x000fe80008000409 */
[----:B------:R-:W-:Y:S04]  /*16ec0*/  STS.U16 [R0+UR9+0x16b00], R9 ;  /* 0x016b000900007988 */ /* 0x000fe80008000409 */
[----:B------:R-:W-:Y:S04]  /*16ed0*/  STS.U16 [R0+UR9+0x16f00], R8 ;  /* 0x016f000800007988 */ /* 0x000fe80008000409 */
[----:B------:R-:W-:Y:S04]  /*16ee0*/  STS.U16 [R0+UR9+0x17300], R7 ;  /* 0x0173000700007988 */ /* 0x000fe80008000409 */
[----:B------:R-:W-:Y:S01]  /*16ef0*/  STS.U16 [R0+UR9+0x17700], R6 ;  /* 0x0177000600007988 */ /* 0x000fe20008000409 */
[----:B------:R-:W-:-:S04]  /*16f00*/  FADD R3, -R133, -INF ;  /* 0xff80000085037421 */ /* 0x000fc80000000100 */
[----:B------:R-:W-:-:S04]  /*16f10*/  FMUL R3, R3, 1.4426950216293334961 ;  /* 0x3fb8aa3b03037820 */ /* 0x000fc80000400000 */
[----:B------:R0:W1:Y:S01]  /*16f20*/  MUFU.EX2 R144, R3 ;  /* 0x0000000300907308 */ /* 0x0000620000000800 */
[----:B----4-:R-:W-:Y:S04]  /*16f30*/  STS.U16 [R0+UR9+0x17b00], R5 ;  /* 0x017b000500007988 */ /* 0x010fe80008000409 */
[----:B---3--:R2:W-:Y:S01]  /*16f40*/  STS.U16 [R0+UR9+0x17f00], R4 ;  /* 0x017f000400007988 */ /* 0x0085e20008000409 */
[----:B------:R-:W3:Y:S02]  /*16f50*/  FENCE.VIEW.ASYNC.T ;  /* 0x00000000000073c6 */ /* 0x000ee40000000200 */
[----:B---3--:R-:W-:Y:S06]  /*16f60*/  BAR.SYNC.DEFER_BLOCKING 0x0 ;  /* 0x0000000000007b1d */ /* 0x008fec0000010000 */
[----:B--2---:R-:W2:Y:S01]  /*16f70*/  LDTM.x128 R4, tmem[UR6] ;  /* 0x00000006000479ee */ /* 0x004ea200083c0000 */
[----:B------:R-:W-:Y:S01]  /*16f80*/  NOP ;  /* 0x0000000000007918 */ /* 0x000fe20000000000 */
[----:B01----:R-:W-:Y:S05]  /*16f90*/  @!P4 BRA `(.L_x_10) ;  /* 0x000000080010c947 */ /* 0x003fea0003800000 */
[----:B------:R-:W-:-:S04]  /*16fa0*/  FADD R0, -R133, -INF ;  /* 0xff80000085007421 */ /* 0x000fc80000000100 */
[----:B------:R-:W-:-:S06]  /*16fb0*/  FMUL R0, R0, 1.4426950216293334961 ;  /* 0x3fb8aa3b00007820 */ /* 0x000fcc0000400000 */
[----:B------:R-:W0:Y:S02]  /*16fc0*/  MUFU.EX2 R0, R0 ;  /* 0x0000000000007308 */ /* 0x000e240000000800 */
[C---:B0-2---:R-:W-:Y:S01]  /*16fd0*/  FMUL R4, R0.reuse, R4 ;  /* 0x0000000400047220 */ /* 0x045fe20000400000 */
[C---:B------:R-:W-:Y:S01]  /*16fe0*/  FMUL R5, R0.reuse, R5 ;  /* 0x0000000500057220 */ /* 0x040fe20000400000 */
        /* <DEDUP_REMOVED lines=125> */
[----:B------:R-:W-:-:S04]  /*177c0*/  FMUL R131, R0, R131 ;  /* 0x0000008300837220 */ /* 0x000fc80000400000 */
[----:B------:R0:W-:Y:S03]  /*177d0*/  STTM.x128 tmem[UR6], R4 ;  /* 0x00000004000079ed */ /* 0x0001e600083c0006 */
.L_x_10:
[----:B--2---:R-:W1:Y:S02]  /*177e0*/  FENCE.VIEW.ASYNC.T ;  /* 0x00000000000073c6 */ /* 0x004e640000000200 */
[----:B-1----:R-:W-:Y:S01]  /*177f0*/  BAR.SYNC.DEFER_BLOCKING 0x0 ;  /* 0x0000000000007b1d */ /* 0x002fe20000010000 */
[----:B0-----:R-:W-:-:S05]  /*17800*/  VIADD R17, R139, 0xffffff80 ;  /* 0xffffff808b117836 */ /* 0x001fca0000000000 */
[----:B------:R0:W-:Y:S06]  /*17810*/  MEMBAR.ALL.CTA ;  /* 0x0000000000007992 */ /* 0x0001ec0000008000 */
[----:B0-----:R-:W0:Y:S02]  /*17820*/  FENCE.VIEW.ASYNC.S ;  /* 0x00000000000073c6 */ /* 0x001e240000000000 */
[----:B0-----:R-:W-:Y:S06]  /*17830*/  BAR.SYNC.DEFER_BLOCKING 0x0 ;  /* 0x0000000000007b1d */ /* 0x001fec0000010000 */
[----:B------:R-:W-:Y:S05]  /*17840*/  @!P5 BRA `(.L_x_11) ;  /* 0x00000008001cd947 */ /* 0x000fea0003800000 */
[----:B------:R-:W-:Y:S01]  /*17850*/  MOV R0, UR9 ;  /* 0x0000000900007c02 */ /* 0x000fe20008000f00 */
[----:B------:R-:W-:Y:S02]  /*17860*/  IMAD.MOV.U32 R3, RZ, RZ, RZ ;  /* 0x000000ffff037224 */ /* 0x000fe400078e00ff */
[----:B------:R-:W-:Y:S01]  /*17870*/  HFMA2 R143, -RZ, RZ, 0, 0 ;  /* 0x00000000ff8f7431 */ /* 0x000fe200000001ff */
[----:B------:R-:W-:Y:S01]  /*17880*/  UIADD3 UR66, UPT, UPT, UR8, 0x188, URZ ;  /* 0x0000018808427890 */ /* 0x000fe2000fffe0ff */
[----:B------:R-:W-:Y:S01]  /*17890*/  SHF.R.U32.HI R0, RZ, 0x4, R0 ;  /* 0x00000004ff007819 */ /* 0x000fe20000011600 */
[----:B------:R-:W-:Y:S02]  /*178a0*/  UIADD3 UR74, UPT, UPT, UR8, 0x190, URZ ;  /* 0x00000190084a7890 */ /* 0x000fe4000fffe0ff */
[----:B------:R-:W-:Y:S01]  /*178b0*/  UIADD3 UR73, UPT, UPT, UR8, 0x198, URZ ;  /* 0x0000019808497890 */ /* 0x000fe2000fffe0ff */
[----:B------:R-:W-:Y:S01]  /*178c0*/  SGXT.U32 R0, R0, 0xe ;  /* 0x0000000e0000781a */ /* 0x000fe20000000000 */
[----:B------:R-:W-:Y:S01]  /*178d0*/  UIADD3 UR14, UPT, UPT, UR8, 0x1a0, URZ ;  /* 0x000001a0080e7890 */ /* 0x000fe2000fffe0ff */
[----:B------:R-:W-:-:S02]  /*178e0*/  UMOV UR48, 0x0 ;  /* 0x0000000000307882 */ /* 0x000fc40000000000 */
[C---:B------:R-:W-:Y:S01]  /*178f0*/  R2UR UR12, R0.reuse ;  /* 0x00000000000c72ca */ /* 0x040fe200000e0000 */
[----:B------:R-:W-:Y:S01]  /*17900*/  UMOV UR49, 0x4400010 ;  /* 0x0440001000317882 */ /* 0x000fe20000000000 */
[----:B------:R-:W-:Y:S01]  /*17910*/  IADD3 R0, P5, PT, R0, 0x2, RZ ;  /* 0x0000000200007810 */ /* 0x000fe20007fbe0ff */
[----:B------:R-:W-:Y:S01]  /*17920*/  UIADD3 UR13, UPT, UPT, UR8, 0x1a8, URZ ;  /* 0x000001a8080d7890 */ /* 0x000fe2000fffe0ff */
[----:B------:R-:W-:Y:S02]  /*17930*/  UMOV UR44, 0x0 ;  /* 0x00000000002c7882 */ /* 0x000fe40000000000 */
[----:B------:R-:W-:Y:S01]  /*17940*/  IADD3.X R3, PT, PT, R3, 0x40004040, RZ, P5, !PT ;  /* 0x4000404003037810 */ /* 0x000fe20002ffe4ff */
[----:B------:R-:W-:Y:S01]  /*17950*/  UMOV UR45, 0x4400010 ;  /* 0x04400010002d7882 */ /* 0x000fe20000000000 */
[C---:B------:R-:W-:Y:S01]  /*17960*/  IADD3 R6, P5, PT, R0.reuse, 0x2, RZ ;  /* 0x0000000200067810 */ /* 0x040fe20007fbe0ff */
[----:B------:R-:W-:Y:S01]  /*17970*/  UIADD3 UR68, UPT, UPT, UR8, 0x1b0, URZ ;  /* 0x000001b008447890 */ /* 0x000fe2000fffe0ff */
[C---:B------:R-:W-:Y:S01]  /*17980*/  R2UR UR50, R0.reuse ;  /* 0x00000000003272ca */ /* 0x040fe200000e0000 */
[----:B------:R-:W-:Y:S01]  /*17990*/  UMOV UR34, 0x0 ;  /* 0x0000000000227882 */ /* 0x000fe20000000000 */
[----:B------:R-:W-:Y:S01]  /*179a0*/  IADD3.X R9, PT, PT, R3, RZ, RZ, P5, !PT ;  /* 0x000000ff03097210 */ /* 0x000fe20002ffe4ff */
[----:B------:R-:W-:Y:S01]  /*179b0*/  IMAD.U32 R4, RZ, RZ, UR12 ;  /* 0x0000000cff047e24 */ /* 0x000fe2000f8e00ff */
[----:B------:R-:W-:Y:S01]  /*179c0*/  IADD3 R8, P5, PT, R0, 0x4, RZ ;  /* 0x0000000400087810 */ /* 0x000fe20007fbe0ff */
[----:B------:R-:W-:Y:S01]  /*179d0*/  UMOV UR35, 0x4400010 ;  /* 0x0440001000237882 */ /* 0x000fe20000000000 */
[----:B------:R-:W-:Y:S01]  /*179e0*/  R2UR UR38, R6 ;  /* 0x00000000062672ca */ /* 0x000fe200000e0000 */
[----:B------:R-:W-:Y:S01]  /*179f0*/  UIADD3 UR63, UPT, UPT, UR8, 0x1b8, URZ ;  /* 0x000001b8083f7890 */ /* 0x000fe2000fffe0ff */
[----:B------:R-:W-:Y:S01]  /*17a00*/  R2UR UR39, R9 ;  /* 0x00000000092772ca */ /* 0x000fe200000e0000 */
[----:B------:R-:W-:Y:S01]  /*17a10*/  IMAD.X R10, RZ, RZ, R3, P5 ;  /* 0x000000ffff0a7224 */ /* 0x000fe200028e0603 */
[----:B------:R-:W-:Y:S01]  /*17a20*/  IADD3 R7, P5, PT, R0, 0x7fe, RZ ;  /* 0x000007fe00077810 */ /* 0x000fe20007fbe0ff */
[----:B------:R-:W-:Y:S01]  /*17a30*/  UMOV UR28, 0x0 ;  /* 0x00000000001c7882 */ /* 0x000fe20000000000 */
[----:B------:R-:W-:Y:S01]  /*17a40*/  R2UR UR32, R8 ;  /* 0x00000000082072ca */ /* 0x000fe200000e0000 */
[----:B------:R-:W-:Y:S01]  /*17a50*/  UMOV UR29, 0x4400010 ;  /* 0x04400010001d7882 */ /* 0x000fe20000000000 */
[----:B------:R-:W-:-:S02]  /*17a60*/  IADD3.X R13, PT, PT, R3, RZ, RZ, P5, !PT ;  /* 0x000000ff030d7210 */ /* 0x000fc40002ffe4ff */
[----:B------:R-:W-:Y:S02]  /*17a70*/  ELECT P5, URZ, PT ;  /* 0x0000000000ff782f */ /* 0x000fe400038a0000 */
[----:B------:R-:W-:Y:S01]  /*17a80*/  R2UR UR22, R7 ;  /* 0x00000000071672ca */ /* 0x000fe200000e0000 */
[----:B------:R-:W-:Y:S01]  /*17a90*/  UIADD3 UR62, UPT, UPT, UR8, 0x100000, URZ ;  /* 0x00100000083e7890 */ /* 0x000fe2000fffe0ff */
[----:B------:R-:W-:Y:S01]  /*17aa0*/  R2UR UR51, R3 ;  /* 0x00000000033372ca */ /* 0x000fe200000e0000 */
[----:B------:R-:W-:Y:S01]  /*17ab0*/  UMOV UR26, 0x0 ;  /* 0x00000000001a7882 */ /* 0x000fe20000000000 */
[----:B------:R-:W-:Y:S01]  /*17ac0*/  R2UR UR33, R10 ;  /* 0x000000000a2172ca */ /* 0x000fe200000e0000 */
[----:B------:R-:W-:Y:S01]  /*17ad0*/  UMOV UR27, 0x4400010 ;  /* 0x04400010001b7882 */ /* 0x000fe20000000000 */
[----:B------:R-:W-:Y:S01]  /*17ae0*/  R2UR UR23, R13 ;  /* 0x000000000d1772ca */ /* 0x000fe200000e0000 */
[----:B------:R-:W-:Y:S02]  /*17af0*/  UIADD3 UR17, UPT, UPT, UR8, 0x100000, URZ ;  /* 0x0010000008117890 */ /* 0x000fe4000fffe0ff */
[----:B------:R-:W-:-:S02]  /*17b00*/  UIADD3 UR16, UPT, UPT, UR8, 0x188, URZ ;  /* 0x0000018808107890 */ /* 0x000fc4000fffe0ff */
[----:B------:R-:W-:Y:S01]  /*17b10*/  UIADD3 UR15, UPT, UPT, UR8, 0x100000, URZ ;  /* 0x00100000080f7890 */ /* 0x000fe2000fffe0ff */
[----:B------:R-:W-:Y:S01]  /*17b20*/  @P5 MOV R5, 0x40004040 ;  /* 0x4000404000055802 */ /* 0x000fe20000000f00 */
[----:B------:R-:W-:Y:S01]  /*17b30*/  UIADD3 UR72, UPT, UPT, UR8, 0x190, URZ ;  /* 0x0000019008487890 */ /* 0x000fe2000fffe0ff */
[----:B------:R-:W-:Y:S01]  /*17b40*/  @P5 R2UR UR54, R4 ;  /* 0x00000000043652ca */ /* 0x000fe200000e0000 */
[----:B------:R-:W-:Y:S01]  /*17b50*/  UIADD3 UR69, UPT, UPT, UR8, 0x100000, URZ ;  /* 0x0010000008457890 */ /* 0x000fe2000fffe0ff */
[----:B------:R-:W-:Y:S01]  /*17b60*/  @P5 R2UR UR55, R5 ;  /* 0x00000000053752ca */ /* 0x000fe200000e0000 */
[----:B------:R-:W-:Y:S01]  /*17b70*/  UIADD3 UR75, UPT, UPT, UR8, 0x198, URZ ;  /* 0x00000198084b7890 */ /* 0x000fe2000fffe0ff */
[C---:B------:R-:W-:Y:S01]  /*17b80*/  IADD3 R5, P6, PT, R0.reuse, 0x800, RZ ;  /* 0x0000080000057810 */ /* 0x040fe20007fde0ff */
[----:B------:R-:W-:Y:S02]  /*17b90*/  UIADD3 UR76, UPT, UPT, UR8, 0x100000, URZ ;  /* 0x00100000084c7890 */ /* 0x000fe4000fffe0ff */
[----:B------:R-:W-:Y:S01]  /*17ba0*/  UIADD3 UR77, UPT, UPT, UR8, 0x1a0, URZ ;  /* 0x000001a0084d7890 */ /* 0x000fe2000fffe0ff */
[----:B------:R-:W-:Y:S01]  /*17bb0*/  R2UR UR18, R5 ;  /* 0x00000000051272ca */ /* 0x000fe200000e0000 */
[--C-:B------:R-:W-:Y:S01]  /*17bc0*/  IMAD.X R12, RZ, RZ, R3.reuse, P6 ;  /* 0x000000ffff0c7224 */ /* 0x100fe200030e0603 */
[C---:B------:R-:W-:Y:S01]  /*17bd0*/  IADD3 R4, P6, PT, R0.reuse, 0x802, RZ ;  /* 0x0000080200047810 */ /* 0x040fe20007fde0ff */
[----:B------:R-:W-:Y:S01]  /*17be0*/  UMOV UR60, 0x0 ;  /* 0x00000000003c7882 */ /* 0x000fe20000000000 */
[----:B------:R-:W-:Y:S01]  /*17bf0*/  UMOV UR61, 0x4400010 ;  /* 0x04400010003d7882 */ /* 0x000fe20000000000 */
[----:B------:R-:W-:Y:S01]  /*17c00*/  UMOV UR64, 0x0 ;  /* 0x0000000000407882 */ /* 0x000fe20000000000 */
[C---:B------:R-:W-:Y:S01]  /*17c10*/  IADD3.X R14, PT, PT, R3.reuse, RZ, RZ, P6, !PT ;  /* 0x000000ff030e7210 */ /* 0x040fe200037fe4ff */
[----:B------:R0:W-:Y:S01]  /*17c20*/  UTCHMMA tmem[UR4], gdesc[UR54], tmem[UR8], tmem[UR48], idesc[UR49], UPT ;  /* 0x00ff3036040079ea */ /* 0x0001e2000b800008 */
[----:B------:R-:W-:Y:S01]  /*17c30*/  IADD3 R6, P6, PT, R0, 0x804, RZ ;  /* 0x0000080400067810 */ /* 0x000fe20007fde0ff */
[----:B------:R1:W-:Y:S01]  /*17c40*/  UTCHMMA tmem[UR66], gdesc[UR50], tmem[UR8], tmem[UR44], idesc[UR45], UPT ;  /* 0x00ff2c32420079ea */ /* 0x0003e2000b800008 */
[----:B------:R-:W-:Y:S01]  /*17c50*/  R2UR UR40, R4 ;  /* 0x00000000042872ca */ /* 0x000fe200000e0000 */
[----:B------:R-:W-:Y:S01]  /*17c60*/  UTCHMMA tmem[UR74], gdesc[UR38], tmem[UR8], tmem[UR34], idesc[UR35], UPT ;  /* 0x00ff22264a0079ea */ /* 0x000fe2000b800008 */
[----:B------:R-:W-:Y:S01]  /*17c70*/  R2UR UR58, R6 ;  /* 0x00000000063a72ca */ /* 0x000fe200000e0000 */
[--C-:B------:R-:W-:Y:S01]  /*17c80*/  IMAD.X R16, RZ, RZ, R3.reuse, P6 ;  /* 0x000000ffff107224 */ /* 0x100fe200030e0603 */
[----:B------:R-:W-:Y:S01]  /*17c90*/  IADD3 R4, P6, PT, R0, 0xffe, RZ ;  /* 0x00000ffe00047810 */ /* 0x000fe20007fde0ff */
[----:B------:R-:W-:Y:S01]  /*17ca0*/  UTCHMMA tmem[UR73], gdesc[UR32], tmem[UR8], tmem[UR28], idesc[UR29], UPT ;  /* 0x00ff1c20490079ea */ /* 0x000fe2000b800008 */
[----:B------:R-:W-:Y:S01]  /*17cb0*/  R2UR UR19, R12 ;  /* 0x000000000c1372ca */ /* 0x000fe200000e0000 */
[----:B------:R2:W-:Y:S01]  /*17cc0*/  UTCHMMA tmem[UR14], gdesc[UR22], tmem[UR8], tmem[UR26], idesc[UR27], UPT ;  /* 0x00ff1a160e0079ea */ /* 0x0005e2000b800008 */
[C---:B------:R-:W-:Y:S01]  /*17cd0*/  IADD3.X R15, PT, PT, R3.reuse, RZ, RZ, P6, !PT ;  /* 0x000000ff030f7210 */ /* 0x040fe200037fe4ff */
[----:B0-----:R-:W-:Y:S01]  /*17ce0*/  UIADD3 UR54, UPT, UPT, UR8, 0x100000, URZ ;  /* 0x0010000008367890 */ /* 0x001fe2000fffe0ff */
[----:B------:R-:W-:Y:S01]  /*17cf0*/  R2UR UR56, R4 ;  /* 0x00000000043872ca */ /* 0x000fe200000e0000 */
[----:B------:R-:W-:Y:S01]  /*17d00*/  UIADD3 UR55, UPT, UPT, UR8, 0x1a8, URZ ;  /* 0x000001a808377890 */ /* 0x000fe2000fffe0ff */
[----:B------:R-:W-:Y:S01]  /*17d10*/  IADD3 R4, P6, PT, R0, 0x1000, RZ ;  /* 0x0000100000047810 */ /* 0x000fe20007fde0ff */
[----:B-1----:R-:W-:Y:S01]  /*17d20*/  UIADD3 UR50, UPT, UPT, UR8, 0x100000, URZ ;  /* 0x0010000008327890 */ /* 0x002fe2000fffe0ff */
[----:B------:R-:W-:Y:S01]  /*17d30*/  R2UR UR41, R14 ;  /* 0x000000000e2972ca */ /* 0x000fe200000e0000 */
[----:B------:R-:W-:Y:S01]  /*17d40*/  UIADD3 UR51, UPT, UPT, UR8, 0x1b0, URZ ;  /* 0x000001b008337890 */ /* 0x000fe2000fffe0ff */
[----:B------:R-:W-:Y:S01]  /*17d50*/  R2UR UR52, R4 ;  /* 0x00000000043472ca */ /* 0x000fe200000e0000 */
[--C-:B------:R-:W-:Y:S01]  /*17d60*/  IMAD.X R11, RZ, RZ, R3.reuse, P6 ;  /* 0x000000ffff0b7224 */ /* 0x100fe200030e0603 */
[----:B------:R-:W-:Y:S01]  /*17d70*/  IADD3 R4, P6, PT, R0, 0x1002, RZ ;  /* 0x0000100200047810 */ /* 0x000fe20007fde0ff */
[----:B--2---:R-:W-:Y:S01]  /*17d80*/  UMOV UR22, 0x0 ;  /* 0x0000000000167882 */ /* 0x004fe20000000000 */
[----:B------:R-:W-:Y:S01]  /*17d90*/  R2UR UR59, R16 ;  /* 0x00000000103b72ca */ /* 0x000fe200000e0000 */
[----:B------:R-:W-:Y:S01]  /*17da0*/  UMOV UR23, 0x4400010 ;  /* 0x0440001000177882 */ /* 0x000fe20000000000 */
[----:B------:R-:W-:Y:S01]  /*17db0*/  IADD3.X R9, PT, PT, R3, RZ, RZ, P6, !PT ;  /* 0x000000ff03097210 */ /* 0x000fe200037fe4ff */
[----:B------:R-:W-:Y:S01]  /*17dc0*/  UMOV UR32, 0x0 ;  /* 0x0000000000207882 */ /* 0x000fe20000000000 */
[----:B------:R-:W-:Y:S01]  /*17dd0*/  R2UR UR46, R4 ;  /* 0x00000000042e72ca */ /* 0x000fe200000e0000 */
[----:B------:R-:W-:Y:S01]  /*17de0*/  UMOV UR33, 0x4400010 ;  /* 0x0440001000217882 */ /* 0x000fe20000000000 */
[----:B------:R-:W-:Y:S01]  /*17df0*/  IADD3 R4, P6, PT, R0, 0x1004, RZ ;  /* 0x0000100400047810 */ /* 0x000fe20007fde0ff */
[----:B------:R0:W-:Y:S01]  /*17e00*/  UTCHMMA tmem[UR13], gdesc[UR18], tmem[UR8], tmem[UR22], idesc[UR23], UPT ;  /* 0x00ff16120d0079ea */ /* 0x0001e2000b800008 */
[----:B------:R-:W-:Y:S01]  /*17e10*/  R2UR UR57, R15 ;  /* 0x000000000f3972ca */ /* 0x000fe200000e0000 */
[----:B------:R-:W-:Y:S01]  /*17e20*/  UIADD3 UR14, UPT, UPT, UR8, 0x100000, URZ ;  /* 0x00100000080e7890 */ /* 0x000fe2000fffe0ff */
[----:B------:R-:W-:Y:S01]  /*17e30*/  R2UR UR42, R4 ;  /* 0x00000000042a72ca */ /* 0x000fe200000e0000 */
[--C-:B------:R-:W-:Y:S01]  /*17e40*/  IMAD.X R8, RZ, RZ, R3.reuse, P6 ;  /* 0x000000ffff087224 */ /* 0x100fe200030e0603 */
[----:B------:R-:W-:Y:S01]  /*17e50*/  IADD3 R4, P6, PT, R0, 0x17fe, RZ ;  /* 0x000017fe00047810 */ /* 0x000fe20007fde0ff */
[----:B------:R-:W-:Y:S01]  /*17e60*/  UIADD3 UR38, UPT, UPT, UR8, 0x1b8, URZ ;  /* 0x000001b808267890 */ /* 0x000fe2000fffe0ff */
[----:B------:R-:W-:Y:S01]  /*17e70*/  R2UR UR53, R11 ;  /* 0x000000000b3572ca */ /* 0x000fe200000e0000 */
[----:B------:R0:W-:Y:S01]  /*17e80*/  UTCHMMA tmem[UR68], gdesc[UR40], tmem[UR8], tmem[UR26], idesc[UR27], UPT ;  /* 0x00ff1a28440079ea */ /* 0x0001e2000b800008 */
[----:B------:R-:W-:Y:S01]  /*17e90*/  IADD3.X R7, PT, PT, R3, RZ, RZ, P6, !PT ;  /* 0x000000ff03077210 */ /* 0x000fe200037fe4ff */
[----:B------:R0:W-:Y:S01]  /*17ea0*/  UTCHMMA tmem[UR63], gdesc[UR58], tmem[UR8], tmem[UR32], idesc[UR33], UPT ;  /* 0x00ff203a3f0079ea */ /* 0x0001e2000b800008 */
[----:B------:R-:W-:Y:S01]  /*17eb0*/  R2UR UR36, R4 ;  /* 0x00000000042472ca */ /* 0x000fe200000e0000 */
[----:B------:R-:W-:Y:S01]  /*17ec0*/  UMOV UR65, 0x4400010 ;  /* 0x0440001000417882 */ /* 0x000fe20000000000 */
[----:B------:R-:W-:Y:S01]  /*17ed0*/  IADD3 R4, P6, PT, R0, 0x1800, RZ ;  /* 0x0000180000047810 */ /* 0x000fe20007fde0ff */
[----:B------:R0:W-:Y:S01]  /*17ee0*/  UTCHMMA tmem[UR4], gdesc[UR56], tmem[UR62], tmem[UR28], idesc[UR29], UPT ;  /* 0x00ff1c38040079ea */ /* 0x0001e2000b80003e */
[----:B------:R-:W-:Y:S01]  /*17ef0*/  R2UR UR47, R9 ;  /* 0x00000000092f72ca */ /* 0x000fe200000e0000 */
[----:B------:R-:W-:Y:S01]  /*17f00*/  UMOV UR66, 0x0 ;  /* 0x0000000000427882 */ /* 0x000fe20000000000 */
[----:B------:R-:W-:Y:S01]  /*17f10*/  R2UR UR30, R4 ;  /* 0x00000000041e72ca */ /* 0x000fe200000e0000 */
[--C-:B------:R-:W-:Y:S01]  /*17f20*/  IMAD.X R6, RZ, RZ, R3.reuse, P6 ;  /* 0x000000ffff067224 */ /* 0x100fe200030e0603 */
[----:B------:R-:W-:Y:S01]  /*17f30*/  IADD3 R4, P6, PT, R0, 0x1802, RZ ;  /* 0x0000180200047810 */ /* 0x000fe20007fde0ff */
[----:B------:R-:W-:Y:S01]  /*17f40*/  UMOV UR67, 0x4400010 ;  /* 0x0440001000437882 */ /* 0x000fe20000000000 */
[----:B------:R-:W-:Y:S01]  /*17f50*/  R2UR UR43, R8 ;  /* 0x00000000082b72ca */ /* 0x000fe200000e0000 */
[----:B------:R0:W-:Y:S01]  /*17f60*/  UTCHMMA tmem[UR16], gdesc[UR52], tmem[UR17], tmem[UR60], idesc[UR61], UPT ;  /* 0x00ff3c34100079ea */ /* 0x0001e2000b800011 */
[----:B------:R-:W-:Y:S01]  /*17f70*/  IADD3.X R5, PT, PT, R3, RZ, RZ, P6, !PT ;  /* 0x000000ff03057210 */ /* 0x000fe200037fe4ff */
[----:B------:R-:W-:Y:S01]  /*17f80*/  UMOV UR70, 0x0 ;  /* 0x0000000000467882 */ /* 0x000fe20000000000 */
[----:B------:R-:W-:Y:S01]  /*17f90*/  IADD3 R0, P6, PT, R0, 0x1804, RZ ;  /* 0x0000180400007810 */ /* 0x000fe20007fde0ff */
[----:B------:R-:W-:Y:S01]  /*17fa0*/  UMOV UR71, 0x4400010 ;  /* 0x0440001000477882 */ /* 0x000fe20000000000 */
[----:B------:R-:W-:Y:S01]  /*17fb0*/  R2UR UR24, R4 ;  /* 0x00000000041872ca */ /* 0x000fe200000e0000 */
[----:B------:R0:W-:Y:S01]  /*17fc0*/  UTCHMMA tmem[UR72], gdesc[UR46], tmem[UR15], tmem[UR64], idesc[UR65], UPT ;  /* 0x00ff402e480079ea */ /* 0x0001e2000b80000f */
[----:B------:R-:W-:Y:S01]  /*17fd0*/  R2UR UR20, R0 ;  /* 0x00000000001472ca */ /* 0x000fe200000e0000 */
[----:B------:R-:W-:Y:S01]  /*17fe0*/  IMAD.X R4, RZ, RZ, R3, P6 ;  /* 0x000000ffff047224 */ /* 0x000fe200030e0603 */
[----:B------:R-:W-:-:S02]  /*17ff0*/  @P5 MOV R0, R142 ;  /* 0x0000008e00005202 */ /* 0x000fc40000000f00 */
[----:B------:R-:W-:Y:S01]  /*18000*/  R2UR UR37, R7 ;  /* 0x00000000072572ca */ /* 0x000fe200000e0000 */
[----:B------:R0:W-:Y:S01]  /*18010*/  UTCHMMA tmem[UR75], gdesc[UR42], tmem[UR69], tmem[UR66], idesc[UR67], UPT ;  /* 0x00ff422a4b0079ea */ /* 0x0001e2000b800045 */
[----:B------:R-:W-:Y:S02]  /*18020*/  R2UR UR31, R6 ;  /* 0x00000000061f72ca */ /* 0x000fe400000e0000 */
[----:B------:R-:W-:Y:S02]  /*18030*/  R2UR UR25, R5 ;  /* 0x00000000051972ca */ /* 0x000fe400000e0000 */
[----:B------:R-:W-:Y:S02]  /*18040*/  R2UR UR21, R4 ;  /* 0x00000000041572ca */ /* 0x000fe400000e0000 */
[----:B------:R-:W-:-:S05]  /*18050*/  @P5 R2UR UR12, R0 ;  /* 0x00000000000c52ca */ /* 0x000fca00000e0000 */
[----:B------:R0:W-:Y:S02]  /*18060*/  UTCHMMA tmem[UR77], gdesc[UR36], tmem[UR76], tmem[UR70], idesc[UR71], UPT ;  /* 0x00ff46244d0079ea */ /* 0x0001e4000b80004c */
[----:B------:R0:W-:Y:S02]  /*18070*/  UTCHMMA tmem[UR55], gdesc[UR30], tmem[UR54], tmem[UR48], idesc[UR49], UPT ;  /* 0x00ff301e370079ea */ /* 0x0001e4000b800036 */
[----:B------:R0:W-:Y:S02]  /*18080*/  UTCHMMA tmem[UR51], gdesc[UR24], tmem[UR50], tmem[UR44], idesc[UR45], UPT ;  /* 0x00ff2c18330079ea */ /* 0x0001e4000b800032 */
[----:B------:R0:W-:Y:S02]  /*18090*/  UTCHMMA tmem[UR38], gdesc[UR20], tmem[UR14], tmem[UR34], idesc[UR35], UPT ;  /* 0x00ff2214260079ea */ /* 0x0001e4000b80000e */
[----:B------:R0:W-:Y:S01]  /*180a0*/  UTCBAR [UR12], URZ ;  /* 0x000000ff0c0073e9 */ /* 0x0001e200080000ff */
[----:B------:R-:W-:Y:S01]  /*180b0*/  NOP ;  /* 0x0000000000007918 */ /* 0x000fe20000000000 */
.L_x_11:
[----:B------:R-:W2:Y:S01]  /*180c0*/  LDL.LU R0, [R1+0x8c0] ;  /* 0x0008c00001007983 */ /* 0x000ea20000300800 */
[----:B------:R-:W-:Y:S01]  /*180d0*/  ISETP.GE.AND P5, PT, R17, 0x1, PT ;  /* 0x000000011100780c */ /* 0x000fe20003fa6270 */
[----:B------:R-:W-:Y:S01]  /*180e0*/  IMAD.MOV.U32 R197, RZ, RZ, RZ ;  /* 0x000000ffffc57224 */ /* 0x000fe200078e00ff */
[----:B------:R-:W-:Y:S01]  /*180f0*/  FSEL R133, R133, -INF , P4 ;  /* 0xff80000085857808 */ /* 0x000fe20002000000 */
[----:B--2---:R-:W-:-:S05]  /*18100*/  FADD R144, R144, R0 ;  /* 0x0000000090907221 */ /* 0x004fca0000000000 */
[----:B------:R-:W-:-:S05]  /*18110*/  FSEL R144, R144, 1, P4 ;  /* 0x3f80000090907808 */ /* 0x000fca0002000000 */
[----:B------:R-:W-:Y:S05]  /*18120*/  @!P5 BRA `(.L_x_12) ;  /* 0x000000d000e8d947 */ /* 0x000fea0003800000 */
[----:B------:R-:W2:Y:S01]  /*18130*/  LDL R6, [R1+0x1038] ;  /* 0x0010380001067983 */ /* 0x000ea20000100800 */
[----:B------:R-:W-:Y:S01]  /*18140*/  SHF.R.U32.HI R140, RZ, 0x4, R140 ;  /* 0x00000004ff8c7819 */ /* 0x000fe2000001168c */
[----:B------:R-:W-:Y:S01]  /*18150*/  HFMA2 R37, -RZ, RZ, 0, 0 ;  /* 0x00000000ff257431 */ /* 0x000fe200000001ff */
[----:B------:R-:W-:Y:S01]  /*18160*/  LOP3.LUT R2, R2, 0xff7fffff, RZ, 0xc0, !PT ;  /* 0xff7fffff02027812 */ /* 0x000fe200078ec0ff */
[----:B------:R-:W-:Y:S01]  /*18170*/  IMAD.MOV.U32 R139, RZ, RZ, 0x1 ;  /* 0x00000001ff8b7424 */ /* 0x000fe200078e00ff */
[----:B------:R-:W-:Y:S01]  /*18180*/  SGXT.U32 R0, R140, 0xe ;  /* 0x0000000e8c00781a */ /* 0x000fe20000000000 */
[----:B------:R-:W-:Y:S01]  /*18190*/  IMAD.MOV.U32 R145, RZ, RZ, RZ ;  /* 0x000000ffff917224 */ /* 0x000fe200078e00ff */
[----:B------:R-:W-:Y:S02]  /*181a0*/  @P3 LOP3.LUT R2, R2, 0x800000, RZ, 0xfc, !PT ;  /* 0x0080000002023812 */ /* 0x000fe400078efcff */
[----:B------:R-:W-:Y:S01]  /*181b0*/  LOP3.LUT R3, R3, 0xfffffffe, RZ, 0xc0, !PT ;  /* 0xfffffffe03037812 */ /* 0x000fe200078ec0ff */
[----:B------:R1:W-:Y:S01]  /*181c0*/  STL [R1+0x77c], R0 ;  /* 0x00077c0001007387 */ /* 0x0003e20000100800 */
[----:B------:R-:W-:-:S02]  /*181d0*/  LOP3.LUT R2, R2, 0xffbfffff, RZ, 0xc0, !PT ;  /* 0xffbfffff02027812 */ /* 0x000fc400078ec0ff */
[----:B------:R-:W-:Y:S02]  /*181e0*/  MOV R16, RZ ;  /* 0x000000ff00107202 */ /* 0x000fe40000000f00 */
[----:B------:R-:W-:Y:S02]  /*181f0*/  @P2 LOP3.LUT R2, R2, 0x400000, RZ, 0xfc, !PT ;  /* 0x0040000002022812 */ /* 0x000fe400078efcff */
[----:B------:R-:W-:Y:S02]  /*18200*/  R2UR UR7, R142 ;  /* 0x000000008e0772ca */ /* 0x000fe400000e0000 */
[----:B------:R-:W-:Y:S02]  /*18210*/  LOP3.LUT R2, R2, 0xffdfffff, RZ, 0xc0, !PT ;  /* 0xffdfffff02027812 */ /* 0x000fe400078ec0ff */
[----:B-1----:R-:W-:Y:S02]  /*18220*/  IADD3 R0, P4, PT, R0, 0x2, RZ ;  /* 0x0000000200007810 */ /* 0x002fe40007f9e0ff */
[----:B------:R-:W-:-:S02]  /*18230*/  @P1 LOP3.LUT R2, R2, 0x200000, RZ, 0xfc, !PT ;  /* 0x0020000002021812 */ /* 0x000fc400078efcff */
[----:B0-----:R-:W-:Y:S01]  /*18240*/  R2UR UR12, R0 ;  /* 0x00000000000c72ca */ /* 0x001fe200000e0000 */
[----:B------:R-:W-:Y:S01]  /*18250*/  IMAD.MOV.U32 R0, RZ, RZ, RZ ;  /* 0x000000ffff007224 */ /* 0x000fe200078e00ff */
[----:B------:R-:W-:Y:S02]  /*18260*/  LOP3.LUT R2, R2, 0xffefffff, RZ, 0xc0, !PT ;  /* 0xffefffff02027812 */ /* 0x000fe400078ec0ff */
[----:B------:R-:W-:Y:S02]  /*18270*/  MOV R140, RZ ;  /* 0x000000ff008c7202 */ /* 0x000fe40000000f00 */
[----:B------:R-:W-:Y:S02]  /*18280*/  IADD3.X R0, PT, PT, R0, 0x40004040, RZ, P4, !PT ;  /* 0x4000404000007810 */ /* 0x000fe400027fe4ff */
[----:B------:R-:W-:Y:S02]  /*18290*/  @P0 LOP3.LUT R2, R2, 0x100000, RZ, 0xfc, !PT ;  /* 0x0010000002020812 */ /* 0x000fe400078efcff */
[----:B------:R-:W-:-:S02]  /*182a0*/  R2UR UR13, R0 ;  /* 0x00000000000d72ca */ /* 0x000fc400000e0000 */
[----:B------:R-:W-:-:S11]  /*182b0*/  LOP3.LUT R2, R2, 0xfffbffff, RZ, 0xc0, !PT ;  /* 0xfffbffff02027812 */ /* 0x000fd600078ec0ff */
[----:B------:R-:W-:Y:S01]  /*182c0*/  UIADD3.64 UR72, UPT, UPT, UR12, 0x2, URZ ;  /* 0x000000020c487897 */ /* 0x000fe2000fffe0ff */
[----:B--2---:R-:W-:-:S04]  /*182d0*/  IADD3 R252, PT, PT, R6, 0x60000, RZ ;  /* 0x0006000006fc7810 */ /* 0x004fc80007ffe0ff */
[----:B------:R-:W-:-:S04]  /*182e0*/  SHF.R.U32.HI R252, RZ, 0x4, R252 ;  /* 0x00000004fffc7819 */ /* 0x000fc800000116fc */
[----:B------:R-:W-:-:S04]  /*182f0*/  SGXT.U32 R252, R252, 0xe ;  /* 0x0000000efcfc781a */ /* 0x000fc80000000000 */
[----:B------:R-:W-:-:S04]  /*18300*/  IADD3 R0, P5, PT, R252, 0x80, RZ ;  /* 0x00000080fc007810 */ /* 0x000fc80007fbe0ff */
[C---:B------:R-:W-:Y:S02]  /*18310*/  IADD3 R4, P4, PT, R0.reuse, 0x80, RZ ;  /* 0x0000008000047810 */ /* 0x040fe40007f9e0ff */
[----:B------:R-:W-:Y:S02]  /*18320*/  R2UR UR70, R0 ;  /* 0x00000000004672ca */ /* 0x000fe400000e0000 */
[----:B------:R-:W-:Y:S01]  /*18330*/  R2UR UR68, R4 ;  /* 0x00000000044472ca */ /* 0x000fe200000e0000 */
[----:B------:R-:W-:-:S05]  /*18340*/  HFMA2 R4, -RZ, RZ, 0, 0 ;  /* 0x00000000ff047431 */ /* 0x000fca00000001ff */
[----:B------:R-:W-:Y:S02]  /*18350*/  IADD3.X R4, PT, PT, R4, 0x40004040, RZ, P5, !PT ;  /* 0x4000404004047810 */ /* 0x000fe40002ffe4ff */
[----:B------:R-:W-:Y:S02]  /*18360*/  IADD3 R5, P5, PT, R0, 0x100, RZ ;  /* 0x0000010000057810 */ /* 0x000fe40007fbe0ff */
[----:B------:R-:W-:Y:S01]  /*18370*/  R2UR UR71, R4 ;  /* 0x00000000044772ca */ /* 0x000fe200000e0000 */
[----:B------:R-:W-:Y:S01]  /*18380*/  IMAD.X R7, RZ, RZ, R4, P4 ;  /* 0x000000ffff077224 */ /* 0x000fe200020e0604 */
[----:B------:R-:W-:Y:S02]  /*18390*/  R2UR UR76, R5 ;  /* 0x00000000054c72ca */ /* 0x000fe400000e0000 */
[----:B------:R-:W-:Y:S02]  /*183a0*/  IADD3 R5, P4, PT, R0, 0x180, RZ ;  /* 0x0000018000057810 */ /* 0x000fe40007f9e0ff */
[----:B------:R-:W-:-:S02]  /*183b0*/  IADD3.X R9, PT, PT, R4, RZ, RZ, P5, !PT ;  /* 0x000000ff04097210 */ /* 0x000fc40002ffe4ff */
[----:B------:R-:W-:Y:S01]  /*183c0*/  R2UR UR74, R5 ;  /* 0x00000000054a72ca */ /* 0x000fe200000e0000 */
[----:B------:R-:W-:Y:S01]  /*183d0*/  IMAD.X R15, RZ, RZ, R4, P4 ;  /* 0x000000ffff0f7224 */ /* 0x000fe200020e0604 */
[C---:B------:R-:W-:Y:S02]  /*183e0*/  IADD3 R5, P5, PT, R0.reuse, 0x200, RZ ;  /* 0x0000020000057810 */ /* 0x040fe40007fbe0ff */
[----:B------:R-:W-:Y:S02]  /*183f0*/  R2UR UR69, R7 ;  /* 0x00000000074572ca */ /* 0x000fe400000e0000 */
[----:B------:R-:W-:Y:S02]  /*18400*/  R2UR UR14, R5 ;  /* 0x00000000050e72ca */ /* 0x000fe400000e0000 */
[----:B------:R-:W-:Y:S02]  /*18410*/  IADD3 R5, P4, PT, R0, 0x280, RZ ;  /* 0x0000028000057810 */ /* 0x000fe40007f9e0ff */
[----:B------:R-:W-:-:S02]  /*18420*/  IADD3.X R14, PT, PT, R4, RZ, RZ, P5, !PT ;  /* 0x000000ff040e7210 */ /* 0x000fc40002ffe4ff */
[----:B------:R-:W-:Y:S01]  /*18430*/  R2UR UR16, R5 ;  /* 0x00000000051072ca */ /* 0x000fe200000e0000 */
[--C-:B------:R-:W-:Y:S01]  /*18440*/  IMAD.X R13, RZ, RZ, R4.reuse, P4 ;  /* 0x000000ffff0d7224 */ /* 0x100fe200020e0604 */
[C---:B------:R-:W-:Y:S02]  /*18450*/  IADD3 R5, P5, PT, R0.reuse, 0x300, RZ ;  /* 0x0000030000057810 */ /* 0x040fe40007fbe0ff */
[----:B------:R-:W-:Y:S01]  /*18460*/  R2UR UR77, R9 ;  /* 0x00000000094d72ca */ /* 0x000fe200000e0000 */
[----:B------:R-:W-:Y:S01]  /*18470*/  IMAD.U32 R19, RZ, RZ, UR69 ;  /* 0x00000045ff137e24 */ /* 0x000fe2000f8e00ff */
[----:B------:R-:W-:Y:S01]  /*18480*/  R2UR UR18, R5 ;  /* 0x00000000051272ca */ /* 0x000fe200000e0000 */
[----:B------:R-:W-:Y:S01]  /*18490*/  IMAD.X R12, RZ, RZ, R4, P5 ;  /* 0x000000ffff0c7224 */ /* 0x000fe200028e0604 */
[----:B------:R-:W-:Y:S02]  /*184a0*/  IADD3 R5, P4, PT, R0, 0x380, RZ ;  /* 0x0000038000057810 */ /* 0x000fe40007f9e0ff */
[----:B------:R-:W-:-:S02]  /*184b0*/  R2UR UR17, R13 ;  /* 0x000000000d1172ca */ /* 0x000fc400000e0000 */
[----:B------:R-:W-:Y:S01]  /*184c0*/  R2UR UR20, R5 ;  /* 0x00000000051472ca */ /* 0x000fe200000e0000 */
[----:B------:R-:W-:Y:S01]  /*184d0*/  IMAD.X R11, RZ, RZ, R4, P4 ;  /* 0x000000ffff0b7224 */ /* 0x000fe200020e0604 */
[----:B------:R-:W-:Y:S02]  /*184e0*/  IADD3 R5, PT, PT, R6, 0x40000, RZ ;  /* 0x0004000006057810 */ /* 0x000fe40007ffe0ff */
[----:B------:R-:W-:Y:S02]  /*184f0*/  IADD3 R6, P6, PT, R0, 0x400, RZ ;  /* 0x0000040000067810 */ /* 0x000fe40007fde0ff */
[----:B------:R-:W-:Y:S02]  /*18500*/  SHF.R.U32.HI R5, RZ, 0x4, R5 ;  /* 0x00000004ff057819 */ /* 0x000fe40000011605 */
[----:B------:R-:W-:Y:S02]  /*18510*/  R2UR UR22, R6 ;  /* 0x00000000061672ca */ /* 0x000fe400000e0000 */
[----:B------:R-:W-:-:S02]  /*18520*/  SGXT.U32 R8, R5, 0xe ;  /* 0x0000000e0508781a */ /* 0x000fc40000000000 */
[----:B------:R-:W-:Y:S02]  /*18530*/  IADD3 R5, P0, PT, R0, 0x480, RZ ;  /* 0x0000048000057810 */ /* 0x000fe40007f1e0ff */
[----:B------:R-:W-:Y:S01]  /*18540*/  IADD3 R17, P4, PT, R8, 0x2, RZ ;  /* 0x0000000208117810 */ /* 0x000fe20007f9e0ff */
[----:B------:R-:W-:Y:S01]  /*18550*/  STL [R1+0x778], R8 ;  /* 0x0007780801007387 */ /* 0x000fe20000100800 */
[----:B------:R-:W-:Y:S02]  /*18560*/  R2UR UR24, R5 ;  /* 0x00000000051872ca */ /* 0x000fe400000e0000 */
[----:B------:R-:W-:Y:S02]  /*18570*/  IADD3 R5, P1, PT, R0, 0x500, RZ ;  /* 0x0000050000057810 */ /* 0x000fe40007f3e0ff */
[----:B------:R-:W-:Y:S02]  /*18580*/  IADD3.X R16, PT, PT, R16, 0x40004040, RZ, P4, !PT ;  /* 0x4000404010107810 */ /* 0x000fe400027fe4ff */
[----:B------:R-:W-:-:S02]  /*18590*/  R2UR UR26, R5 ;  /* 0x00000000051a72ca */ /* 0x000fc400000e0000 */
[----:B------:R-:W-:Y:S02]  /*185a0*/  IADD3.X R10, PT, PT, R4, RZ, RZ, P6, !PT ;  /* 0x000000ff040a7210 */ /* 0x000fe400037fe4ff */
[----:B------:R-:W-:Y:S02]  /*185b0*/  @P0 LOP3.LUT R2, R2, 0x40000, RZ, 0xfc, !PT ;  /* 0x0004000002020812 */ /* 0x000fe400078efcff */
[----:B------:R-:W-:Y:S02]  /*185c0*/  IADD3 R5, P0, PT, R0, 0x580, RZ ;  /* 0x0000058000057810 */ /* 0x000fe40007f1e0ff */
[----:B------:R-:W-:Y:S02]  /*185d0*/  LOP3.LUT R2, R2, 0xfffdffff, RZ, 0xc0, !PT ;  /* 0xfffdffff02027812 */ /* 0x000fe400078ec0ff */
[----:B------:R-:W-:Y:S02]  /*185e0*/  R2UR UR28, R5 ;  /* 0x00000000051c72ca */ /* 0x000fe400000e0000 */
[----:B------:R-:W-:-:S02]  /*185f0*/  @P1 LOP3.LUT R2, R2, 0x20000, RZ, 0xfc, !PT ;  /* 0x0002000002021812 */ /* 0x000fc400078efcff */
[----:B------:R-:W-:Y:S02]  /*18600*/  IADD3 R5, P1, PT, R0, 0x600, RZ ;  /* 0x0000060000057810 */ /* 0x000fe40007f3e0ff */
[----:B------:R-:W-:Y:S02]  /*18610*/  LOP3.LUT R2, R2, 0xfffeffff, RZ, 0xc0, !PT ;  /* 0xfffeffff02027812 */ /* 0x000fe400078ec0ff */
[----:B------:R-:W-:Y:S02]  /*18620*/  R2UR UR30, R5 ;  /* 0x00000000051e72ca */ /* 0x000fe400000e0000 */
[----:B------:R-:W-:Y:S02]  /*18630*/  @P0 LOP3.LUT R2, R2, 0x10000, RZ, 0xfc, !PT ;  /* 0x0001000002020812 */ /* 0x000fe400078efcff */
[----:B------:R-:W-:Y:S02]  /*18640*/  IADD3 R5, P0, PT, R0, 0x680, RZ ;  /* 0x0000068000057810 */ /* 0x000fe40007f1e0ff */
[----:B------:R-:W-:-:S02]  /*18650*/  LOP3.LUT R2, R2, 0xffff7fff, RZ, 0xc0, !PT ;  /* 0xffff7fff02027812 */ /* 0x000fc400078ec0ff */
[----:B------:R-:W-:Y:S02]  /*18660*/  R2UR UR32, R5 ;  /* 0x00000000052072ca */ /* 0x000fe400000e0000 */
        /* <DEDUP_REMOVED lines=50> */
[C---:B------:R-:W-:Y:S02]  /*18990*/  LOP3.LUT P3, RZ, R2.reuse, 0x10, RZ, 0xc0, !PT ;  /* 0x0000001002ff7812 */ /* 0x040fe4000786c0ff */
[----:B------:R-:W-:Y:S02]  /*189a0*/  LOP3.LUT R2, R2, 0xfdffffff, RZ, 0xc0, !PT ;  /* 0xfdffffff02027812 */ /* 0x000fe400078ec0ff */
[----:B------:R-:W-:-:S02]  /*189b0*/  R2UR UR58, R5 ;  /* 0x00000000053a72ca */ /* 0x000fc400000e0000 */
[----:B------:R-:W-:Y:S02]  /*189c0*/  IADD3 R5, P0, PT, R0, 0xd80, RZ ;  /* 0x00000d8000057810 */ /* 0x000fe40007f1e0ff */
[----:B------:R-:W-:Y:S02]  /*189d0*/  R2UR UR19, R12 ;  /* 0x000000000c1372ca */ /* 0x000fe400000e0000 */
[----:B------:R-:W-:Y:S02]  /*189e0*/  R2UR UR60, R5 ;  /* 0x00000000053c72ca */ /* 0x000fe400000e0000 */
[----:B------:R-:W-:Y:S02]  /*189f0*/  IADD3 R5, P5, PT, R0, 0xe00, RZ ;  /* 0x00000e0000057810 */ /* 0x000fe40007fbe0ff */
[----:B------:R-:W-:Y:S02]  /*18a00*/  @P3 LOP3.LUT R2, R2, 0x2000000, RZ, 0xfc, !PT ;  /* 0x0200000002023812 */ /* 0x000fe400078efcff */
[----:B------:R-:W-:-:S02]  /*18a10*/  R2UR UR62, R5 ;  /* 0x00000000053e72ca */ /* 0x000fc400000e0000 */
[C---:B------:R-:W-:Y:S02]  /*18a20*/  LOP3.LUT P3, RZ, R2.reuse, 0x20, RZ, 0xc0, !PT ;  /* 0x0000002002ff7812 */ /* 0x040fe4000786c0ff */
[----:B------:R-:W-:Y:S02]  /*18a30*/  LOP3.LUT R2, R2, 0xfbffffff, RZ, 0xc0, !PT ;  /* 0xfbffffff02027812 */ /* 0x000fe400078ec0ff */
[C---:B------:R-:W-:Y:S02]  /*18a40*/  IADD3 R5, P4, PT, R0.reuse, 0xe80, RZ ;  /* 0x00000e8000057810 */ /* 0x040fe40007f9e0ff */
[----:B------:R-:W-:Y:S02]  /*18a50*/  IADD3 R0, P6, PT, R0, 0xf00, RZ ;  /* 0x00000f0000007810 */ /* 0x000fe40007fde0ff */
[----:B------:R-:W-:Y:S02]  /*18a60*/  R2UR UR64, R5 ;  /* 0x00000000054072ca */ /* 0x000fe400000e0000 */
[----:B------:R-:W-:-:S02]  /*18a70*/  R2UR UR66, R0 ;  /* 0x00000000004272ca */ /* 0x000fc400000e0000 */
[----:B------:R-:W-:Y:S02]  /*18a80*/  R2UR UR21, R11 ;  /* 0x000000000b1572ca */ /* 0x000fe400000e0000 */
[----:B------:R-:W-:Y:S02]  /*18a90*/  @P3 LOP3.LUT R2, R2, 0x4000000, RZ, 0xfc, !PT ;  /* 0x0400000002023812 */ /* 0x000fe400078efcff */
[----:B------:R-:W-:Y:S02]  /*18aa0*/  R2UR UR15, R14 ;  /* 0x000000000e0f72ca */ /* 0x000fe400000e0000 */
[C---:B------:R-:W-:Y:S02]  /*18ab0*/  LOP3.LUT P3, RZ, R2.reuse, 0x40, RZ, 0xc0, !PT ;  /* 0x0000004002ff7812 */ /* 0x040fe4000786c0ff */
[----:B------:R-:W-:Y:S02]  /*18ac0*/  LOP3.LUT R2, R2, 0xf7ffffff, RZ, 0xc0, !PT ;  /* 0xf7ffffff02027812 */ /* 0x000fe400078ec0ff */
[----:B------:R-:W-:-:S02]  /*18ad0*/  R2UR UR23, R10 ;  /* 0x000000000a1772ca */ /* 0x000fc400000e0000 */
[----:B------:R-:W-:Y:S02]  /*18ae0*/  MOV R18, UR68 ;  /* 0x0000004400127c02 */ /* 0x000fe40008000f00 */
[----:B------:R-:W-:Y:S02]  /*18af0*/  R2UR UR68, R17 ;  /* 0x00000000114472ca */ /* 0x000fe400000e0000 */
[----:B------:R-:W-:Y:S01]  /*18b00*/  R2UR UR69, R16 ;  /* 0x00000000104572ca */ /* 0x000fe200000e0000 */
[----:B------:R0:W-:Y:S01]  /*18b10*/  STL.64 [R1+0x770], R18 ;  /* 0x0007701201007387 */ /* 0x0001e20000100a00 */
[----:B------:R-:W-:Y:S02]  /*18b20*/  R2UR UR75, R15 ;  /* 0x000000000f4b72ca */ /* 0x000fe400000e0000 */
[----:B------:R-:W-:-:S04]  /*18b30*/  @P3 LOP3.LUT R2, R2, 0x8000000, RZ, 0xfc, !PT ;  /* 0x0800000002023812 */ /* 0x000fc800078efcff */
[C---:B------:R-:W-:Y:S02]  /*18b40*/  LOP3.LUT P3, RZ, R2.reuse, 0x80, RZ, 0xc0, !PT ;  /* 0x0000008002ff7812 */ /* 0x040fe4000786c0ff */
[----:B------:R-:W-:Y:S01]  /*18b50*/  LOP3.LUT R2, R2, 0xefffffff, RZ, 0xc0, !PT ;  /* 0xefffffff02027812 */ /* 0x000fe200078ec0ff */
[----:B0-----:R-:W0:Y:S10]  /*18b60*/  S2R R18, SR_TID.X ;  /* 0x0000000000127919 */ /* 0x001e340000002100 */
[----:B------:R-:W-:-:S04]  /*18b70*/  @P3 LOP3.LUT R2, R2, 0x10000000, RZ, 0xfc, !PT ;  /* 0x1000000002023812 */ /* 0x000fc800078efcff */
[C---:B------:R-:W-:Y:S02]  /*18b80*/  LOP3.LUT P3, RZ, R2.reuse, 0x100, RZ, 0xc0, !PT ;  /* 0x0000010002ff7812 */ /* 0x040fe4000786c0ff */
[----:B------:R-:W-:-:S11]  /*18b90*/  LOP3.LUT R2, R2, 0xdfffffff, RZ, 0xc0, !PT ;  /* 0xdfffffff02027812 */ /* 0x000fd600078ec0ff */
[----:B------:R-:W-:-:S04]  /*18ba0*/  @P3 LOP3.LUT R2, R2, 0x20000000, RZ, 0xfc, !PT ;  /* 0x2000000002023812 */ /* 0x000fc800078efcff */
[C---:B------:R-:W-:Y:S02]  /*18bb0*/  LOP3.LUT P3, RZ, R2.reuse, 0x200, RZ, 0xc0, !PT ;  /* 0x0000020002ff7812 */ /* 0x040fe4000786c0ff */
[----:B------:R-:W-:Y:S02]  /*18bc0*/  LOP3.LUT R2, R2, 0xbfffffff, RZ, 0xc0, !PT ;  /* 0xbfffffff02027812 */ /* 0x000fe400078ec0ff */
[----:B0-----:R-:W-:-:S09]  /*18bd0*/  SHF.R.U32.HI R18, RZ, 0x5, R18 ;  /* 0x00000005ff127819 */ /* 0x001fd20000011612 */
[----:B------:R-:W-:-:S04]  /*18be0*/  @P3 LOP3.LUT R2, R2, 0x40000000, RZ, 0xfc, !PT ;  /* 0x4000000002023812 */ /* 0x000fc800078efcff */
[C---:B------:R-:W-:Y:S02]  /*18bf0*/  LOP3.LUT P3, RZ, R2.reuse, 0x400, RZ, 0xc0, !PT ;  /* 0x0000040002ff7812 */ /* 0x040fe4000786c0ff */
[----:B------:R-:W-:-:S11]  /*18c00*/  LOP3.LUT R2, R2, 0x7fffffff, RZ, 0xc0, !PT ;  /* 0x7fffffff02027812 */ /* 0x000fd600078ec0ff */
[----:B------:R-:W-:-:S04]  /*18c10*/  @P3 LOP3.LUT R2, R2, 0x80000000, RZ, 0xfc, !PT ;  /* 0x8000000002023812 */ /* 0x000fc800078efcff */
[----:B------:R-:W-:-:S13]  /*18c20*/  LOP3.LUT P3, RZ, R2, 0x800, RZ, 0xc0, !PT ;  /* 0x0000080002ff7812 */ /* 0x000fda000786c0ff */
[----:B------:R-:W-:Y:S02]  /*18c30*/  @P3 LOP3.LUT R3, R3, 0x1, RZ, 0xfc, !PT ;  /* 0x0000000103033812 */ /* 0x000fe400078efcff */
[----:B------:R-:W-:Y:S02]  /*18c40*/  LOP3.LUT P3, RZ, R2, 0x1000, RZ, 0xc0, !PT ;  /* 0x0000100002ff7812 */ /* 0x000fe4000786c0ff */
[----:B------:R-:W-:-:S11]  /*18c50*/  LOP3.LUT R3, R3, 0xfffffffd, RZ, 0xc0, !PT ;  /* 0xfffffffd03037812 */ /* 0x000fd600078ec0ff */
        /* <DEDUP_REMOVED lines=16> */
[----:B------:R-:W-:-:S05]  /*18d60*/  LOP3.LUT P3, RZ, R2, 0x40000, RZ, 0xc0, !PT ;  /* 0x0004000002ff7812 */ /* 0x000fca000786c0ff */
[----:B------:R-:W-:Y:S01]  /*18d70*/  IMAD.X R8, RZ, RZ, R4, P3 ;  /* 0x000000ffff087224 */ /* 0x000fe200018e0604 */
[----:B------:R-:W-:-:S04]  /*18d80*/  LOP3.LUT P3, RZ, R3, 0x40, RZ, 0xc0, !PT ;  /* 0x0000004003ff7812 */ /* 0x000fc8000786c0ff */
[----:B------:R-:W-:Y:S02]  /*18d90*/  IADD3.X R7, PT, PT, R4, RZ, RZ, P3, !PT ;  /* 0x000000ff04077210 */ /* 0x000fe40001ffe4ff */
[----:B------:R-:W-:Y:S02]  /*18da0*/  LOP3.LUT P3, RZ, R3, 0x20, RZ, 0xc0, !PT ;  /* 0x0000002003ff7812 */ /* 0x000fe4000786c0ff */
[----:B------:R-:W-:Y:S02]  /*18db0*/  R2UR UR25, R8 ;  /* 0x00000000081972ca */ /* 0x000fe400000e0000 */
[----:B------:R-:W-:Y:S01]  /*18dc0*/  R2UR UR27, R7 ;  /* 0x00000000071b72ca */ /* 0x000fe200000e0000 */
        /* <DEDUP_REMOVED lines=10> */
[----:B------:R-:W-:Y:S01]  /*18e70*/  R2UR UR33, R0 ;  /* 0x00000000002172ca */ /* 0x000fe200000e0000 */
[--C-:B------:R-:W-:Y:S01]  /*18e80*/  IMAD.X R0, RZ, RZ, R4.reuse, P2 ;  /* 0x000000ffff007224 */ /* 0x100fe200010e0604 */
[----:B------:R-:W-:Y:S01]  /*18e90*/  R2UR UR35, R9 ;  /* 0x00000000092372ca */ /* 0x000fe200000e0000 */
[----:B------:R-:W-:Y:S01]  /*18ea0*/  IMAD.X R13, RZ, RZ, R4, P3 ;  /* 0x000000ffff0d7224 */ /* 0x000fe200018e0604 */
[----:B------:R-:W-:Y:S02]  /*18eb0*/  LOP3.LUT P3, RZ, R3, 0x1, RZ, 0xc0, !PT ;  /* 0x0000000103ff7812 */ /* 0x000fe4000786c0ff */
[----:B------:R-:W-:-:S02]  /*18ec0*/  IADD3.X R9, PT, PT, R4, RZ, RZ, P1, !PT ;  /* 0x000000ff04097210 */ /* 0x000fc40000ffe4ff */
[----:B------:R-:W-:Y:S02]  /*18ed0*/  IADD3.X R12, PT, PT, R4, RZ, RZ, P3, !PT ;  /* 0x000000ff040c7210 */ /* 0x000fe40001ffe4ff */
[----:B------:R-:W-:Y:S02]  /*18ee0*/  LOP3.LUT P3, RZ, R2, 0x80000000, RZ, 0xc0, !PT ;  /* 0x8000000002ff7812 */ /* 0x000fe4000786c0ff */
[----:B------:R-:W-:Y:S01]  /*18ef0*/  R2UR UR37, R13 ;  /* 0x000000000d2572ca */ /* 0x000fe200000e0000 */
[----:B------:R-:W-:Y:S01]  /*18f00*/  IMAD.U32 R13, RZ, RZ, UR71 ;  /* 0x00000047ff0d7e24 */ /* 0x000fe2000f8e00ff */
[----:B------:R-:W-:Y:S01]  /*18f10*/  R2UR UR39, R12 ;  /* 0x000000000c2772ca */ /* 0x000fe200000e0000 */
[----:B------:R-:W-:Y:S01]  /*18f20*/  IMAD.X R11, RZ, RZ, R4, P3 ;  /* 0x000000ffff0b7224 */ /* 0x000fe200018e0604 */
[C---:B------:R-:W-:Y:S02]  /*18f30*/  LOP3.LUT P3, RZ, R2.reuse, 0x40000000, RZ, 0xc0, !PT ;  /* 0x4000000002ff7812 */ /* 0x040fe4000786c0ff */
[----:B------:R-:W-:-:S02]  /*18f40*/  LOP3.LUT P2, RZ, R2, 0x400000, RZ, 0xc0, !PT ;  /* 0x0040000002ff7812 */ /* 0x000fc4000784c0ff */
[----:B------:R-:W-:Y:S02]  /*18f50*/  IADD3.X R8, PT, PT, R4, RZ, RZ, P3, !PT ;  /* 0x000000ff04087210 */ /* 0x000fe40001ffe4ff */
[----:B------:R-:W-:Y:S02]  /*18f60*/  LOP3.LUT P3, RZ, R2, 0x20000000, RZ, 0xc0, !PT ;  /* 0x2000000002ff7812 */ /* 0x000fe4000786c0ff */
[----:B------:R-:W-:Y:S01]  /*18f70*/  R2UR UR43, R8 ;  /* 0x00000000082b72ca */ /* 0x000fe200000e0000 */
[--C-:B------:R-:W-:Y:S01]  /*18f80*/  IMAD.X R8, RZ, RZ, R4.reuse, P0 ;  /* 0x000000ffff087224 */ /* 0x100fe200000e0604 */
[C---:B------:R-:W-:Y:S01]  /*18f90*/  LOP3.LUT P1, RZ, R2.reuse, 0x200000, RZ, 0xc0, !PT ;  /* 0x0020000002ff7812 */ /* 0x040fe2000782c0ff */
[----:B------:R-:W-:Y:S01]  /*18fa0*/  IMAD.X R7, RZ, RZ, R4, P3 ;  /* 0x000000ffff077224 */ /* 0x000fe200018e0604 */
[C---:B------:R-:W-:Y:S02]  /*18fb0*/  LOP3.LUT P3, RZ, R2.reuse, 0x10000000, RZ, 0xc0, !PT ;  /* 0x1000000002ff7812 */ /* 0x040fe4000786c0ff */
[----:B------:R-:W-:-:S02]  /*18fc0*/  LOP3.LUT P0, RZ, R2, 0x100000, RZ, 0xc0, !PT ;  /* 0x0010000002ff7812 */ /* 0x000fc4000780c0ff */
[----:B------:R-:W-:Y:S02]  /*18fd0*/  IADD3.X R14, PT, PT, R4, RZ, RZ, P3, !PT ;  /* 0x000000ff040e7210 */ /* 0x000fe40001ffe4ff */
[C---:B------:R-:W-:Y:S02]  /*18fe0*/  LOP3.LUT P3, RZ, R2.reuse, 0x8000000, RZ, 0xc0, !PT ;  /* 0x0800000002ff7812 */ /* 0x040fe4000786c0ff */
[----:B------:R-:W-:Y:S02]  /*18ff0*/  R2UR UR45, R7 ;  /* 0x00000000072d72ca */ /* 0x000fe400000e0000 */
[----:B------:R-:W-:Y:S01]  /*19000*/  MOV R12, UR70 ;  /* 0x00000046000c7c02 */ /* 0x000fe20008000f00 */
[----:B------:R-:W-:Y:S01]  /*19010*/  IMAD.X R10, RZ, RZ, R4, P3 ;  /* 0x000000ffff0a7224 */ /* 0x000fe200018e0604 */
[----:B------:R-:W-:Y:S01]  /*19020*/  LOP3.LUT P3, RZ, R2, 0x4000000, RZ, 0xc0, !PT ;  /* 0x0400000002ff7812 */ /* 0x000fe2000786c0ff */
[----:B------:R-:W-:Y:S01]  /*19030*/  UIADD3.64 UR70, UPT, UPT, UR12, 0x4, URZ ;  /* 0x000000040c467897 */ /* 0x000fe2000fffe0ff */
[C---:B------:R-:W-:Y:S01]  /*19040*/  IADD3.X R7, PT, PT, R4.reuse, RZ, RZ, P5, !PT ;  /* 0x000000ff04077210 */ /* 0x040fe20002ffe4ff */
[----:B------:R-:W-:Y:S01]  /*19050*/  STL.64 [R1+0x768], R12 ;  /* 0x0007680c01007387 */ /* 0x000fe20000100a00 */
[----:B------:R-:W-:-:S02]  /*19060*/  IADD3.X R6, PT, PT, R4, RZ, RZ, P3, !PT ;  /* 0x000000ff04067210 */ /* 0x000fc40001ffe4ff */
[----:B------:R-:W-:Y:S02]  /*19070*/  LOP3.LUT P3, RZ, R2, 0x2000000, RZ, 0xc0, !PT ;  /* 0x0200000002ff7812 */ /* 0x000fe4000786c0ff */
[----:B------:R-:W-:Y:S02]  /*19080*/  R2UR UR51, R6 ;  /* 0x00000000063372ca */ /* 0x000fe400000e0000 */
[----:B------:R-:W-:Y:S01]  /*19090*/  R2UR UR63, R7 ;  /* 0x00000000073f72ca */ /* 0x000fe200000e0000 */
[----:B------:R-:W-:Y:S01]  /*190a0*/  IMAD.X R5, RZ, RZ, R4, P3 ;  /* 0x000000ffff057224 */ /* 0x000fe200018e0604 */
[----:B------:R-:W-:Y:S01]  /*190b0*/  LOP3.LUT P3, RZ, R2, 0x1000000, RZ, 0xc0, !PT ;  /* 0x0100000002ff7812 */ /* 0x000fe2000786c0ff */
[----:B------:R-:W-:Y:S01]  /*190c0*/  IMAD.U32 R7, RZ, RZ, UR73 ;  /* 0x00000049ff077e24 */ /* 0x000fe2000f8e00ff */
[----:B------:R-:W-:Y:S01]  /*190d0*/  MOV R6, UR72 ;  /* 0x0000004800067c02 */ /* 0x000fe20008000f00 */
[----:B------:R-:W-:Y:S01]  /*190e0*/  UIADD3.64 UR72, UPT, UPT, UR12, 0x3fe, URZ ;  /* 0x000003fe0c487897 */ /* 0x000fe2000fffe0ff */
[----:B------:R-:W-:-:S02]  /*190f0*/  R2UR UR53, R5 ;  /* 0x00000000053572ca */ /* 0x000fc400000e0000 */
[----:B------:R-:W0:Y:S01]  /*19100*/  LDC R5, c[0x0][0x3c4] ;  /* 0x0000f100ff057b82 */ /* 0x000e220000000800 */
[----:B------:R-:W-:Y:S01]  /*19110*/  IADD3.X R3, PT, PT, R4, RZ, RZ, P3, !PT ;  /* 0x000000ff04037210 */ /* 0x000fe20001ffe4ff */
[----:B------:R1:W-:Y:S01]  /*19120*/  STL.64 [R1+0x760], R6 ;  /* 0x0007600601007387 */ /* 0x0003e20000100a00 */
[----:B------:R-:W-:Y:S01]  /*19130*/  LOP3.LUT P3, RZ, R2, 0x800000, RZ, 0xc0, !PT ;  /* 0x0080000002ff7812 */ /* 0x000fe2000786c0ff */
[----:B------:R-:W-:Y:S01]  /*19140*/  IMAD.X R2, RZ, RZ, R4, P4 ;  /* 0x000000ffff027224 */ /* 0x000fe200020e0604 */
[----:B------:R-:W-:Y:S02]  /*19150*/  IADD3.X R4, PT, PT, R4, RZ, RZ, P6, !PT ;  /* 0x000000ff04047210 */ /* 0x000fe400037fe4ff */
[----:B------:R-:W-:Y:S02]  /*19160*/  R2UR UR41, R11 ;  /* 0x000000000b2972ca */ /* 0x000fe400000e0000 */
[----:B------:R-:W-:Y:S01]  /*19170*/  R2UR UR65, R2 ;  /* 0x00000000024172ca */ /* 0x000fe200000e0000 */
[----:B------:R-:W2:Y:S01]  /*19180*/  LDC R11, c[0x0][0x3d4] ;  /* 0x0000f500ff0b7b82 */ /* 0x000ea20000000800 */
[----:B------:R-:W-:-:S02]  /*19190*/  R2UR UR67, R4 ;  /* 0x00000000044372ca */ /* 0x000fc400000e0000 */
[----:B------:R-:W-:Y:S01]  /*191a0*/  MOV R4, UR70 ;  /* 0x0000004600047c02 */ /* 0x000fe20008000f00 */
[----:B-1----:R-:W-:Y:S01]  /*191b0*/  IMAD.U32 R7, RZ, RZ, UR73 ;  /* 0x00000049ff077e24 */ /* 0x002fe2000f8e00ff */
[----:B------:R-:W-:Y:S01]  /*191c0*/  MOV R6, UR72 ;  /* 0x0000004800067c02 */ /* 0x000fe20008000f00 */
[----:B------:R-:W-:Y:S01]  /*191d0*/  UIADD3.64 UR72, UPT, UPT, UR12, 0x402, URZ ;  /* 0x000004020c487897 */ /* 0x000fe2000fffe0ff */
[----:B------:R-:W-:Y:S02]  /*191e0*/  R2UR UR47, R14 ;  /* 0x000000000e2f72ca */ /* 0x000fe400000e0000 */
[----:B------:R-:W-:Y:S02]  /*191f0*/  R2UR UR49, R10 ;  /* 0x000000000a3172ca */ /* 0x000fe400000e0000 */
[----:B------:R-:W-:Y:S02]  /*19200*/  R2UR UR59, R9 ;  /* 0x00000000093b72ca */ /* 0x000fe400000e0000 */
[----:B------:R-:W-:Y:S01]  /*19210*/  R2UR UR61, R8 ;  /* 0x00000000083d72ca */ /* 0x000fe200000e0000 */
[----:B0-----:R-:W-:Y:S01]  /*19220*/  IMAD.SHL.U32 R2, R5, 0x80, RZ ;  /* 0x0000008005027824 */ /* 0x001fe200078e00ff */
[----:B------:R-:W-:Y:S01]  /*19230*/  R2UR UR55, R3 ;  /* 0x00000000033772ca */ /* 0x000fe200000e0000 */
[----:B------:R-:W-:Y:S01]  /*19240*/  IMAD.U32 R5, RZ, RZ, UR71 ;  /* 0x00000047ff057e24 */ /* 0x000fe2000f8e00ff */
[----:B------:R-:W-:Y:S01]  /*19250*/  UIADD3.64 UR70, UPT, UPT, UR12, 0x400, URZ ;  /* 0x000004000c467897 */ /* 0x000fe2000fffe0ff */
[----:B------:R-:W-:-:S02]  /*19260*/  R2UR UR57, R0 ;  /* 0x00000000003972ca */ /* 0x000fc400000e0000 */
[----:B------:R-:W-:Y:S01]  /*19270*/  ISETP.NE.U32.AND P5, PT, R18, RZ, PT ;  /* 0x000000ff1200720c */ /* 0x000fe20003fa5070 */
[----:B------:R0:W-:Y:S01]  /*19280*/  STL.64 [R1+0x758], R4 ;  /* 0x0007580401007387 */ /* 0x0001e20000100a00 */
[----:B------:R-:W-:Y:S01]  /*19290*/  MOV R3, R133 ;  /* 0x0000008500037202 */ /* 0x000fe20000000f00 */
[----:B--2---:R-:W-:Y:S02]  /*192a0*/  IMAD.SHL.U32 R0, R11, 0x80, RZ ;  /* 0x000000800b007824 */ /* 0x004fe400078e00ff */
[----:B------:R1:W-:Y:S01]  /*192b0*/  STL.64 [R1+0x750], R6 ;  /* 0x0007500601007387 */ /* 0x0003e20000100a00 */
[----:B0-----:R-:W-:Y:S01]  /*192c0*/  MOV R4, UR70 ;  /* 0x0000004600047c02 */ /* 0x001fe20008000f00 */
[----:B------:R-:W-:Y:S01]  /*192d0*/  IMAD.U32 R5, RZ, RZ, UR71 ;  /* 0x00000047ff057e24 */ /* 0x000fe2000f8e00ff */
[----:B------:R-:W-:Y:S01]  /*192e0*/  UIADD3.64 UR70, UPT, UPT, UR12, 0x404, URZ ;  /* 0x000004040c467897 */ /* 0x000fe2000fffe0ff */
[----:B-1----:R-:W-:Y:S01]  /*192f0*/  MOV R6, UR72 ;  /* 0x0000004800067c02 */ /* 0x002fe20008000f00 */
[----:B------:R-:W-:-:S02]  /*19300*/  IMAD.U32 R7, RZ, RZ, UR73 ;  /* 0x00000049ff077e24 */ /* 0x000fc4000f8e00ff */
[----:B------:R0:W-:Y:S01]  /*19310*/  STL.64 [R1+0x748], R4 ;  /* 0x0007480401007387 */ /* 0x0001e20000100a00 */
[----:B------:R-:W-:-:S03]  /*19320*/  UIADD3.64 UR72, UPT, UPT, UR12, 0x7fe, URZ ;  /* 0x000007fe0c487897 */ /* 0x000fc6000fffe0ff */
[----:B------:R1:W-:Y:S01]  /*19330*/  STL.64 [R1+0x740], R6 ;  /* 0x0007400601007387 */ /* 0x0003e20000100a00 */
[----:B0-----:R-:W-:Y:S01]  /*19340*/  MOV R4, UR70 ;  /* 0x0000004600047c02 */ /* 0x001fe20008000f00 */
[----:B------:R-:W-:Y:S01]  /*19350*/  IMAD.U32 R5, RZ, RZ, UR71 ;  /* 0x00000047ff057e24 */ /* 0x000fe2000f8e00ff */
[----:B------:R-:W-:Y:S01]  /*19360*/  UIADD3.64 UR70, UPT, UPT, UR12, 0x800, URZ ;  /* 0x000008000c467897 */ /* 0x000fe2000fffe0ff */
[----:B-1----:R-:W-:Y:S01]  /*19370*/  MOV R6, UR72 ;  /* 0x0000004800067c02 */ /* 0x002fe20008000f00 */
[----:B------:R-:W-:Y:S02]  /*19380*/  IMAD.U32 R7, RZ, RZ, UR73 ;  /* 0x00000049ff077e24 */ /* 0x000fe4000f8e00ff */
        /* <DEDUP_REMOVED lines=89> */
[----:B------:R-:W-:Y:S02]  /*19920*/  UIADD3.64 UR72, UPT, UPT, UR68, 0x2, URZ ;  /* 0x0000000244487897 */ /* 0x000fe4000fffe0ff */
[----:B------:R-:W-:Y:S01]  /*19930*/  UIADD3.64 UR72, UPT, UPT, UR68, 0x7fe, URZ ;  /* 0x000007fe44487897 */ /* 0x000fe2000fffe0ff */
[----:B------:R1:W-:Y:S01]  /*19940*/  STL.64 [R1+0x680], R6 ;  /* 0x0006800601007387 */ /* 0x0003e20000100a00 */
[----:B------:R-:W-:-:S02]  /*19950*/  UIADD3.64 UR72, UPT, UPT, UR68, 0x802, URZ ;  /* 0x0000080244487897 */ /* 0x000fc4000fffe0ff */
[----:B------:R-:W-:Y:S02]  /*19960*/  UIADD3.64 UR72, UPT, UPT, UR68, 0xffe, URZ ;  /* 0x00000ffe44487897 */ /* 0x000fe4000fffe0ff */
[----:B------:R-:W-:Y:S02]  /*19970*/  UIADD3.64 UR72, UPT, UPT, UR68, 0x1002, URZ ;  /* 0x0000100244487897 */ /* 0x000fe4000fffe0ff */
[----:B------:R-:W-:Y:S01]  /*19980*/  UIADD3.64 UR72, UPT, UPT, UR68, 0x17fe, URZ ;  /* 0x000017fe44487897 */ /* 0x000fe2000fffe0ff */
[----:B0-----:R-:W-:Y:S01]  /*19990*/  MOV R4, UR70 ;  /* 0x0000004600047c02 */ /* 0x001fe20008000f00 */
[----:B------:R-:W-:Y:S01]  /*199a0*/  IMAD.U32 R5, RZ, RZ, UR71 ;  /* 0x00000047ff057e24 */ /* 0x000fe2000f8e00ff */
[----:B------:R-:W-:Y:S02]  /*199b0*/  UIADD3.64 UR70, UPT, UPT, UR68, 0x4, URZ ;  /* 0x0000000444467897 */ /* 0x000fe4000fffe0ff */
[----:B------:R-:W-:Y:S02]  /*199c0*/  UIADD3.64 UR70, UPT, UPT, UR68, 0x800, URZ ;  /* 0x0000080044467897 */ /* 0x000fe4000fffe0ff */
[----:B------:R1:W-:Y:S01]  /*199d0*/  STL.64 [R1+0x678], R4 ;  /* 0x0006780401007387 */ /* 0x0003e20000100a00 */
[----:B------:R-:W-:-:S02]  /*199e0*/  UIADD3.64 UR70, UPT, UPT, UR68, 0x804, URZ ;  /* 0x0000080444467897 */ /* 0x000fc4000fffe0ff */
[----:B------:R-:W-:Y:S02]  /*199f0*/  UIADD3.64 UR70, UPT, UPT, UR68, 0x1000, URZ ;  /* 0x0000100044467897 */ /* 0x000fe4000fffe0ff */
[----:B------:R-:W-:Y:S02]  /*19a00*/  UIADD3.64 UR70, UPT, UPT, UR68, 0x1004, URZ ;  /* 0x0000100444467897 */ /* 0x000fe4000fffe0ff */
[----:B------:R-:W-:Y:S02]  /*19a10*/  UIADD3.64 UR70, UPT, UPT, UR68, 0x1800, URZ ;  /* 0x0000180044467897 */ /* 0x000fe4000fffe0ff */
[----:B------:R-:W-:Y:S02]  /*19a20*/  UIADD3.64 UR72, UPT, UPT, UR68, 0x1802, URZ ;  /* 0x0000180244487897 */ /* 0x000fe4000fffe0ff */
[----:B------:R-:W-:-:S12]  /*19a30*/  UIADD3.64 UR70, UPT, UPT, UR68, 0x1804, URZ ;  /* 0x0000180444467897 */ /* 0x000fd8000fffe0ff */
.L_x_17:
[----:B------:R-:W2:Y:S01]  /*19a40*/  LDL.64 R12, [R1+0xf08] ;  /* 0x000f0800010c7983 */ /* 0x000ea20000100a00 */
[----:B------:R-:W0:Y:S03]  /*19a50*/  LDC R20, c[0x0][0x3c4] ;  /* 0x0000f100ff147b82 */ /* 0x000e260000000800 */
[----:B------:R-:W3:Y:S04]  /*19a60*/  LDL.64 R16, [R1+0xf68] ;  /* 0x000f680001107983 */ /* 0x000ee80000100a00 */
[----:B------:R-:W4:Y:S01]  /*19a70*/  LDL.64 R14, [R1+0xea8] ;  /* 0x000ea800010e7983 */ /* 0x000f220000100a00 */
[----:B------:R-:W5:Y:S03]  /*19a80*/  LDC R251, c[0x0][0x3c4] ;  /* 0x0000f100fffb7b82 */ /* 0x000f660000000800 */
[----:B------:R-:W4:Y:S04]  /*19a90*/  LDL.64 R10, [R1+0xfd8] ;  /* 0x000fd800010a7983 */ /* 0x000f280000100a00 */
[----:B------:R-:W4:Y:S04]  /*19aa0*/  LDL.64 R18, [R1+0xde8] ;  /* 0x000de80001127983 */ /* 0x000f280000100a00 */
[----:B------:R-:W4:Y:S01]  /*19ab0*/  LDL.64 R26, [R1+0xe48] ;  /* 0x000e4800011a7983 */ /* 0x000f220000100a00 */
[----:B-1----:R-:W-:Y:S01]  /*19ac0*/  IMAD.WIDE R4, R2, 0x2, R136 ;  /* 0x0000000202047825 */ /* 0x002fe200078e0288 */
[----:B------:R-:W1:Y:S02]  /*19ad0*/  LDC R84, c[0x0][0x3c4] ;  /* 0x0000f100ff547b82 */ /* 0x000e640000000800 */
[----:B------:R-:W4:Y:S01]  /*19ae0*/  LDL.64 R24, [R1+0xd88] ;  /* 0x000d880001187983 */ /* 0x000f220000100a00 */
[----:B0-----:R-:W-:-:S03]  /*19af0*/  IMAD.SHL.U32 R20, R20, 0x10, RZ ;  /* 0x0000001014147824 */ /* 0x001fc600078e00ff */
[----:B------:R0:W4:Y:S01]  /*19b00*/  LDG.E.U16 R77, desc[UR10][R4.64] ;  /* 0x0000000a044d7981 */ /* 0x000122000c1e1500 */
[----:B------:R-:W-:Y:S01]  /*19b10*/  IMAD.WIDE R20, R20, 0x2, R134 ;  /* 0x0000000214147825 */ /* 0x000fe200078e0286 */
[----:B------:R-:W1:Y:S02]  /*19b20*/  LDC R133, c[0x0][0x3c4] ;  /* 0x0000f100ff857b82 */ /* 0x000e640000000800 */
[----:B------:R-:W4:Y:S01]  /*19b30*/  LDL.64 R22, [R1+0xcc8] ;  /* 0x000cc80001167983 */ /* 0x000f220000100a00 */
[----:B------:R-:W-:-:S03]  /*19b40*/  IMAD.WIDE R78, R2, 0x2, R20 ;  /* 0x00000002024e7825 */ /* 0x000fc600078e0214 */
[----:B------:R-:W4:Y:S02]  /*19b50*/  LDL.64 R28, [R1+0xc68] ;  /* 0x000c6800011c7983 */ /* 0x000f240000100a00 */
[----:B------:R-:W1:Y:S02]  /*19b60*/  LDC R197, c[0x0][0x3c4] ;  /* 0x0000f100ffc57b82 */ /* 0x000e640000000800 */
[----:B------:R-:W4:Y:S01]  /*19b70*/  LDL.64 R20, [R1+0xd28] ;  /* 0x000d280001147983 */ /* 0x000f220000100a00 */
[----:B-----5:R-:W-:-:S03]  /*19b80*/  SHF.L.U32 R8, R251, 0x3, RZ ;  /* 0x00000003fb087819 */ /* 0x020fc600000006ff */
[----:B------:R-:W5:Y:S02]  /*19b90*/  LDG.E.U16 R78, desc[UR10][R78.64] ;  /* 0x0000000a4e4e7981 */ /* 0x000f64000c1e1500 */
[C---:B0-----:R-:W-:Y:S02]  /*19ba0*/  IMAD.WIDE R4, R8.reuse, 0x2, R134 ;  /* 0x0000000208047825 */ /* 0x041fe400078e0286 */
[----:B------:R-:W5:Y:S02]  /*19bb0*/  LDL.64 R50, [R1+0xfc8] ;  /* 0x000fc80001327983 */ /* 0x000f640000100a00 */
[----:B------:R-:W-:Y:S02]  /*19bc0*/  IMAD.WIDE R6, R8, 0x2, R136 ;  /* 0x0000000208067825 */ /* 0x000fe400078e0288 */
[----:B------:R-:W5:Y:S02]  /*19bd0*/  LDL.64 R42, [R1+0xf58] ;  /* 0x000f5800012a7983 */ /* 0x000f640000100a00 */
[----:B------:R-:W-:-:S02]  /*19be0*/  IMAD.WIDE R4, R2, 0x2, R4 ;  /* 0x0000000202047825 */ /* 0x000fc400078e0204 */
[----:B------:R-:W5:Y:S02]  /*19bf0*/  LDL.64 R52, [R1+0xef8] ;  /* 0x000ef80001347983 */ /* 0x000f640000100a00 */
[C---:B------:R-:W-:Y:S02]  /*19c00*/  IMAD.WIDE R6, R2.reuse, 0x2, R6 ;  /* 0x0000000202067825 */ /* 0x040fe400078e0206 */
[----:B------:R-:W5:Y:S04]  /*19c10*/  LDG.E.U16 R76, desc[UR10][R4.64] ;  /* 0x0000000a044c7981 */ /* 0x000f68000c1e1500 */
[----:B------:R4:W5:Y:S01]  /*19c20*/  LDG.E.U16 R72, desc[UR10][R6.64] ;  /* 0x0000000a06487981 */ /* 0x000962000c1e1500 */
[----:B------:R-:W-:-:S03]  /*19c30*/  IMAD.WIDE R82, R2, 0x2, R134 ;  /* 0x0000000202527825 */ /* 0x000fc600078e0286 */
[----:B------:R-:W5:Y:S04]  /*19c40*/  LDL.64 R44, [R1+0xe98] ;  /* 0x000e9800012c7983 */ /* 0x000f680000100a00 */
[----:B------:R-:W5:Y:S04]  /*19c50*/  LDG.E.U16 R82, desc[UR10][R82.64] ;  /* 0x0000000a52527981 */ /* 0x000f68000c1e1500 */
[----:B------:R-:W5:Y:S04]  /*19c60*/  LDL.64 R46, [R1+0xe38] ;  /* 0x000e3800012e7983 */ /* 0x000f680000100a00 */
        /* <DEDUP_REMOVED lines=24> */
[----:B------:R-:W5:Y:S01]  /*19df0*/  LDL.64 R222, [R1+0x918] ;  /* 0x0009180001de7983 */ /* 0x000f620000100a00 */
[----:B--2---:R-:W-:-:S02]  /*19e00*/  IMAD.WIDE R80, R2, 0x2, R12 ;  /* 0x0000000202507825 */ /* 0x004fc400078e020c */
[----:B------:R-:W0:Y:S02]  /*19e10*/  LDC R12, c[0x0][0x3c4] ;  /* 0x0000f100ff0c7b82 */ /* 0x000e240000000800 */
[C---:B---3--:R-:W-:Y:S02]  /*19e20*/  IMAD.WIDE R8, R2.reuse, 0x2, R16 ;  /* 0x0000000202087825 */ /* 0x048fe400078e0210 */
[----:B------:R-:W2:Y:S04]  /*19e30*/  LDG.E.U16 R80, desc[UR10][R80.64] ;  /* 0x0000000a50507981 */ /* 0x000ea8000c1e1500 */
[----:B------:R-:W3:Y:S01]  /*19e40*/  LDC R16, c[0x0][0x3c4] ;  /* 0x0000f100ff107b82 */ /* 0x000ee20000000800 */
[C---:B----4-:R-:W-:Y:S01]  /*19e50*/  IMAD.WIDE R6, R2.reuse, 0x2, R14 ;  /* 0x0000000202067825 */ /* 0x050fe200078e020e */
[----:B------:R-:W4:Y:S04]  /*19e60*/  LDG.E.U16 R75, desc[UR10][R8.64] ;  /* 0x0000000a084b7981 */ /* 0x000f28000c1e1500 */
[----:B------:R-:W2:Y:S01]  /*19e70*/  LDL.64 R14, [R1+0xba8] ;  /* 0x000ba800010e7983 */ /* 0x000ea20000100a00 */
[----:B------:R-:W-:-:S03]  /*19e80*/  IMAD.WIDE R10, R2, 0x2, R10 ;  /* 0x00000002020a7825 */ /* 0x000fc600078e020a */
[----:B------:R-:W2:Y:S04]  /*19e90*/  LDG.E.U16 R81, desc[UR10][R6.64] ;  /* 0x0000000a06517981 */ /* 0x000ea8000c1e1500 */
[----:B------:R0:W2:Y:S02]  /*19ea0*/  LDG.E.U16 R73, desc[UR10][R10.64] ;  /* 0x0000000a0a497981 */ /* 0x0000a4000c1e1500 */
[----:B0-----:R-:W-:-:S04]  /*19eb0*/  IMAD R12, R12, 0x28, RZ ;  /* 0x000000280c0c7824 */ /* 0x001fc800078e02ff */
[----:B------:R-:W-:-:S04]  /*19ec0*/  IMAD.WIDE R12, R12, 0x2, R134 ;  /* 0x000000020c0c7825 */ /* 0x000fc800078e0286 */
[----:B------:R-:W-:Y:S02]  /*19ed0*/  IMAD.WIDE R4, R2, 0x2, R12 ;  /* 0x0000000202047825 */ /* 0x000fe400078e020c */
[----:B------:R-:W2:Y:S02]  /*19ee0*/  LDL.64 R12, [R1+0xc08] ;  /* 0x000c0800010c7983 */ /* 0x000ea40000100a00 */
[----:B---3--:R-:W-:Y:S02]  /*19ef0*/  IMAD R16, R16, 0x18, RZ ;  /* 0x0000001810107824 */ /* 0x008fe400078e02ff */
[----:B------:R0:W3:Y:S02]  /*19f00*/  LDG.E.U16 R83, desc[UR10][R4.64] ;  /* 0x0000000a04537981 */ /* 0x0000e4000c1e1500 */
[----:B------:R-:W-:-:S04]  /*19f10*/  IMAD.WIDE R16, R16, 0x2, R134 ;  /* 0x0000000210107825 */ /* 0x000fc800078e0286 */
[----:B------:R-:W-:Y:S02]  /*19f20*/  IMAD.WIDE R10, R2, 0x2, R16 ;  /* 0x00000002020a7825 */ /* 0x000fe400078e0210 */
[----:B------:R-:W0:Y:S03]  /*19f30*/  LDC R16, c[0x0][0x3c4] ;  /* 0x0000f100ff107b82 */ /* 0x000e260000000800 */
[----:B------:R-:W2:Y:S04]  /*19f40*/  LDG.E.U16 R74, desc[UR10][R10.64] ;  /* 0x0000000a0a4a7981 */ /* 0x000ea8000c1e1500 */
[----:B------:R-:W2:Y:S01]  /*19f50*/  LDL.64 R10, [R1+0x968] ;  /* 0x00096800010a7983 */ /* 0x000ea20000100a00 */
[----:B0-----:R-:W-:-:S05]  /*19f60*/  SHF.L.U32 R16, R16, 0x5, RZ ;  /* 0x0000000510107819 */ /* 0x001fca00000006ff */
[----:B------:R-:W-:-:S04]  /*19f70*/  IMAD.WIDE R16, R16, 0x2, R134 ;  /* 0x0000000210107825 */ /* 0x000fc800078e0286 */
[----:B------:R-:W-:Y:S02]  /*19f80*/  IMAD.WIDE R8, R2, 0x2, R16 ;  /* 0x0000000202087825 */ /* 0x000fe400078e0210 */
[----:B------:R-:W0:Y:S03]  /*19f90*/  LDC R16, c[0x0][0x3c4] ;  /* 0x0000f100ff107b82 */ /* 0x000e260000000800 */
[----:B------:R-:W2:Y:S04]  /*19fa0*/  LDG.E.U16 R79, desc[UR10][R8.64] ;  /* 0x0000000a084f7981 */ /* 0x000ea8000c1e1500 */
[----:B------:R-:W2:Y:S01]  /*19fb0*/  LDL.64 R8, [R1+0xb48] ;  /* 0x000b480001087983 */ /* 0x000ea20000100a00 */
[----:B0-----:R-:W-:-:S04]  /*19fc0*/  IMAD R16, R16, 0x30, RZ ;  /* 0x0000003010107824 */ /* 0x001fc800078e02ff */
[----:B------:R-:W-:-:S04]  /*19fd0*/  IMAD.WIDE R16, R16, 0x2, R134 ;  /* 0x0000000210107825 */ /* 0x000fc800078e0286 */
[C---:B------:R-:W-:Y:S02]  /*19fe0*/  IMAD.WIDE R4, R2.reuse, 0x2, R18 ;  /* 0x0000000202047825 */ /* 0x040fe400078e0212 */
[----:B------:R-:W0:Y:S02]  /*19ff0*/  LDC R18, c[0x0][0x3c4] ;  /* 0x0000f100ff127b82 */ /* 0x000e240000000800 */
[----:B------:R-:W-:-:S06]  /*1a000*/  IMAD.WIDE R16, R2, 0x2, R16 ;  /* 0x0000000202107825 */ /* 0x000fcc00078e0210 */
[----:B------:R-:W3:Y:S04]  /*1a010*/  LDG.E.U16 R16, desc[UR10][R16.64] ;  /* 0x0000000a10107981 */ /* 0x000ee8000c1e1500 */
[----:B------:R1:W3:Y:S02]  /*1a020*/  LDG.E.U16 R17, desc[UR10][R4.64] ;  /* 0x0000000a04117981 */ /* 0x0002e4000c1e1500 */
[C---:B-1----:R-:W-:Y:S02]  /*1a030*/  IMAD.WIDE R4, R2.reuse, 0x2, R24 ;  /* 0x0000000202047825 */ /* 0x042fe400078e0218 */
[----:B------:R-:W1:Y:S02]  /*1a040*/  LDC R24, c[0x0][0x3c4] ;  /* 0x0000f100ff187b82 */ /* 0x000e640000000800 */
[----:B------:R-:W-:-:S05]  /*1a050*/  IMAD.WIDE R6, R2, 0x2, R26 ;  /* 0x0000000202067825 */ /* 0x000fca00078e021a */
[----:B------:R0:W3:Y:S02]  /*1a060*/  LDG.E.U16 R41, desc[UR10][R6.64] ;  /* 0x0000000a06297981 */ /* 0x0000e4000c1e1500 */
[----:B0-----:R-:W-:Y:S01]  /*1a070*/  IMAD R18, R18, 0x38, RZ ;  /* 0x0000003812127824 */ /* 0x001fe200078e02ff */
[----:B------:R-:W0:Y:S01]  /*1a080*/  LDC R26, c[0x0][0x3c4] ;  /* 0x0000f100ff1a7b82 */ /* 0x000e220000000800 */
[----:B-1----:R-:W-:-:S04]  /*1a090*/  IMAD.SHL.U32 R24, R24, 0x40, RZ ;  /* 0x0000004018187824 */ /* 0x002fc800078e00ff */
[----:B------:R-:W-:-:S04]  /*1a0a0*/  IMAD.WIDE R24, R24, 0x2, R134 ;  /* 0x0000000218187825 */ /* 0x000fc800078e0286 */
[----:B------:R-:W-:Y:S02]  /*1a0b0*/  IMAD.WIDE R6, R2, 0x2, R24 ;  /* 0x0000000202067825 */ /* 0x000fe400078e0218 */
[----:B------:R-:W1:Y:S02]  /*1a0c0*/  LDC R24, c[0x0][0x3c4] ;  /* 0x0000f100ff187b82 */ /* 0x000e640000000800 */
[----:B------:R-:W-:-:S04]  /*1a0d0*/  IMAD.WIDE R18, R18, 0x2, R134 ;  /* 0x0000000212127825 */ /* 0x000fc800078e0286 */
[----:B------:R-:W-:-:S06]  /*1a0e0*/  IMAD.WIDE R18, R2, 0x2, R18 ;  /* 0x0000000202127825 */ /* 0x000fcc00078e0212 */
[----:B------:R-:W3:Y:S01]  /*1a0f0*/  LDG.E.U16 R18, desc[UR10][R18.64] ;  /* 0x0000000a12127981 */ /* 0x000ee2000c1e1500 */
[----:B-1----:R-:W-:-:S03]  /*1a100*/  IMAD R24, R24, 0x48, RZ ;  /* 0x0000004818187824 */ /* 0x002fc600078e02ff */
[----:B------:R1:W3:Y:S01]  /*1a110*/  LDG.E.U16 R19, desc[UR10][R4.64] ;  /* 0x0000000a04137981 */ /* 0x0002e2000c1e1500 */
[----:B------:R-:W-:-:S04]  /*1a120*/  IMAD.WIDE R24, R24, 0x2, R134 ;  /* 0x0000000218187825 */ /* 0x000fc800078e0286 */
[C---:B-1----:R-:W-:Y:S02]  /*1a130*/  IMAD.WIDE R4, R2.reuse, 0x2, R20 ;  /* 0x0000000202047825 */ /* 0x042fe400078e0214 */
[----:B------:R1:W3:Y:S04]  /*1a140*/  LDG.E.U16 R21, desc[UR10][R6.64] ;  /* 0x0000000a06157981 */ /* 0x0002e8000c1e1500 */
[----:B------:R0:W3:Y:S01]  /*1a150*/  LDG.E.U16 R20, desc[UR10][R4.64] ;  /* 0x0000000a04147981 */ /* 0x0000e2000c1e1500 */
[C---:B-1----:R-:W-:Y:S02]  /*1a160*/  IMAD.WIDE R6, R2.reuse, 0x2, R24 ;  /* 0x0000000202067825 */ /* 0x042fe400078e0218 */
[----:B------:R-:W1:Y:S02]  /*1a170*/  LDC R24, c[0x0][0x3c4] ;  /* 0x0000f100ff187b82 */ /* 0x000e640000000800 */
[----:B0-----:R-:W-:-:S02]  /*1a180*/  IMAD.WIDE R4, R2, 0x2, R22 ;  /* 0x0000000202047825 */ /* 0x001fc400078e0216 */
[----:B------:R-:W3:Y:S02]  /*1a190*/  LDG.E.U16 R23, desc[UR10][R6.64] ;  /* 0x0000000a06177981 */ /* 0x000ee4000c1e1500 */
[----:B------:R-:W-:Y:S02]  /*1a1a0*/  IMAD R26, R26, 0x58, RZ ;  /* 0x000000581a1a7824 */ /* 0x000fe400078e02ff */
[----:B------:R0:W3:Y:S01]  /*1a1b0*/  LDG.E.U16 R22, desc[UR10][R4.64] ;  /* 0x0000000a04167981 */ /* 0x0000e2000c1e1500 */
[----:B-1----:R-:W-:-:S04]  /*1a1c0*/  IMAD R24, R24, 0x50, RZ ;  /* 0x0000005018187824 */ /* 0x002fc800078e02ff */
[----:B------:R-:W-:-:S04]  /*1a1d0*/  IMAD.WIDE R24, R24, 0x2, R134 ;  /* 0x0000000218187825 */ /* 0x000fc800078e0286 */
[C---:B0-----:R-:W-:Y:S02]  /*1a1e0*/  IMAD.WIDE R4, R2.reuse, 0x2, R28 ;  /* 0x0000000202047825 */ /* 0x041fe400078e021c */
[----:B------:R-:W0:Y:S02]  /*1a1f0*/  LDC R28, c[0x0][0x3c4] ;  /* 0x0000f100ff1c7b82 */ /* 0x000e240000000800 */
[----:B------:R-:W-:-:S04]  /*1a200*/  IMAD.WIDE R24, R2, 0x2, R24 ;  /* 0x0000000202187825 */ /* 0x000fc800078e0218 */
[----:B------:R-:W-:Y:S02]  /*1a210*/  IMAD.WIDE R26, R26, 0x2, R134 ;  /* 0x000000021a1a7825 */ /* 0x000fe400078e0286 */
[----:B------:R-:W3:Y:S02]  /*1a220*/  LDG.E.U16 R24, desc[UR10][R24.64] ;  /* 0x0000000a18187981 */ /* 0x000ee4000c1e1500 */
[----:B------:R-:W-:-:S05]  /*1a230*/  IMAD.WIDE R6, R2, 0x2, R26 ;  /* 0x0000000202067825 */ /* 0x000fca00078e021a */
[----:B------:R-:W3:Y:S04]  /*1a240*/  LDG.E.U16 R27, desc[UR10][R6.64] ;  /* 0x0000000a061b7981 */ /* 0x000ee8000c1e1500 */
[----:B------:R2:W3:Y:S01]  /*1a250*/  LDG.E.U16 R25, desc[UR10][R4.64] ;  /* 0x0000000a04197981 */ /* 0x0004e2000c1e1500 */
[----:B0-----:R-:W-:Y:S02]  /*1a260*/  IMAD R28, R28, 0x60, RZ ;  /* 0x000000601c1c7824 */ /* 0x001fe400078e02ff */
[----:B--2---:R-:W-:Y:S02]  /*1a270*/  IMAD.WIDE R4, R2, 0x2, R12 ;  /* 0x0000000202047825 */ /* 0x004fe400078e020c */
[----:B------:R-:W0:Y:S03]  /*1a280*/  LDC R12, c[0x0][0x3c4] ;  /* 0x0000f100ff0c7b82 */ /* 0x000e260000000800 */
[----:B------:R1:W2:Y:S01]  /*1a290*/  LDG.E.U16 R26, desc[UR10][R4.64] ;  /* 0x0000000a041a7981 */ /* 0x0002a2000c1e1500 */
[----:B------:R-:W-:-:S04]  /*1a2a0*/  IMAD.WIDE R28, R28, 0x2, R134 ;  /* 0x000000021c1c7825 */ /* 0x000fc800078e0286 */
[----:B------:R-:W0:Y:S01]  /*1a2b0*/  LDC R13, c[0x0][0x3c4] ;  /* 0x0000f100ff0d7b82 */ /* 0x000e220000000800 */
[----:B-1----:R-:W-:-:S07]  /*1a2c0*/  IMAD.WIDE R4, R2, 0x2, R14 ;  /* 0x0000000202047825 */ /* 0x002fce00078e020e */
[----:B------:R-:W1:Y:S01]  /*1a2d0*/  LDC R14, c[0x0][0x3c4] ;  /* 0x0000f100ff0e7b82 */ /* 0x000e620000000800 */
[----:B------:R-:W-:Y:S02]  /*1a2e0*/  IMAD.WIDE R6, R2, 0x2, R28 ;  /* 0x0000000202067825 */ /* 0x000fe400078e021c */
[----:B------:R-:W2:Y:S04]  /*1a2f0*/  LDG.E.U16 R28, desc[UR10][R4.64] ;  /* 0x0000000a041c7981 */ /* 0x000ea8000c1e1500 */
[----:B------:R0:W2:Y:S01]  /*1a300*/  LDG.E.U16 R29, desc[UR10][R6.64] ;  /* 0x0000000a061d7981 */ /* 0x0000a2000c1e1500 */
[----:B-1----:R-:W-:-:S04]  /*1a310*/  IMAD R14, R14, 0x68, RZ ;  /* 0x000000680e0e7824 */ /* 0x002fc800078e02ff */
[----:B------:R-:W-:-:S04]  /*1a320*/  IMAD.WIDE R14, R14, 0x2, R134 ;  /* 0x000000020e0e7825 */ /* 0x000fc800078e0286 */
[----:B------:R-:W-:Y:S02]  /*1a330*/  IMAD.WIDE R30, R2, 0x2, R14 ;  /* 0x00000002021e7825 */ /* 0x000fe400078e020e */
[----:B------:R-:W1:Y:S02]  /*1a340*/  LDC R14, c[0x0][0x3c4] ;  /* 0x0000f100ff0e7b82 */ /* 0x000e640000000800 */
[----:B0-----:R-:W-:Y:S02]  /*1a350*/  IMAD R12, R12, 0x9, RZ ;  /* 0x000000090c0c7824 */ /* 0x001fe400078e02ff */
[----:B------:R-:W2:Y:S02]  /*1a360*/  LDG.E.U16 R30, desc[UR10][R30.64] ;  /* 0x0000000a1e1e7981 */ /* 0x000ea4000c1e1500 */
[----:B------:R-:W-:-:S04]  /*1a370*/  IMAD.WIDE R6, R12, 0x2, R134 ;  /* 0x000000020c067825 */ /* 0x000fc800078e0286 */
[----:B------:R-:W-:-:S04]  /*1a380*/  IMAD.WIDE R6, R2, 0x2, R6 ;  /* 0x0000000202067825 */ /* 0x000fc800078e0206 */
[----:B------:R-:W-:Y:S01]  /*1a390*/  IMAD.WIDE R4, R2, 0x2, R8 ;  /* 0x0000000202047825 */ /* 0x000fe200078e0208 */
[----:B------:R1:W2:Y:S01]  /*1a3a0*/  LDG.E.U16 R34, desc[UR10][R6.64] ;  /* 0x0000000a06227981 */ /* 0x0002a2000c1e1500 */
[----:B------:R-:W0:Y:S03]  /*1a3b0*/  LDC R8, c[0x0][0x3c4] ;  /* 0x0000f100ff087b82 */ /* 0x000e260000000800 */
[----:B------:R1:W2:Y:S02]  /*1a3c0*/  LDG.E.U16 R31, desc[UR10][R4.64] ;  /* 0x0000000a041f7981 */ /* 0x0002a4000c1e1500 */
[----:B-1----:R-:W-:Y:S02]  /*1a3d0*/  IMAD.WIDE R6, R14, 0x2, R134 ;  /* 0x000000020e067825 */ /* 0x002fe400078e0286 */
[----:B------:R-:W2:Y:S02]  /*1a3e0*/  LDL.64 R14, [R1+0xd78] ;  /* 0x000d7800010e7983 */ /* 0x000ea40000100a00 */
[----:B------:R-:W-:-:S02]  /*1a3f0*/  IMAD.WIDE R4, R2, 0x2, R10 ;  /* 0x0000000202047825 */ /* 0x000fc400078e020a */
[----:B------:R-:W1:Y:S03]  /*1a400*/  LDC R10, c[0x0][0x3c4] ;  /* 0x0000f100ff0a7b82 */ /* 0x000e660000000800 */
[----:B------:R1:W2:Y:S01]  /*1a410*/  LDG.E.U16 R32, desc[UR10][R4.64] ;  /* 0x0000000a04207981 */ /* 0x0002a2000c1e1500 */
[----:B0-----:R-:W-:-:S04]  /*1a420*/  IMAD R8, R8, 0x70, RZ ;  /* 0x0000007008087824 */ /* 0x001fc800078e02ff */
[----:B------:R-:W-:-:S04]  /*1a430*/  IMAD.WIDE R8, R8, 0x2, R134 ;  /* 0x0000000208087825 */ /* 0x000fc800078e0286 */
[----:B------:R-:W-:-:S04]  /*1a440*/  IMAD.WIDE R8, R2, 0x2, R8 ;  /* 0x0000000202087825 */ /* 0x000fc800078e0208 */
[----:B-1----:R-:W-:Y:S01]  /*1a450*/  IMAD R10, R10, 0x78, RZ ;  /* 0x000000780a0a7824 */ /* 0x002fe200078e02ff */
[----:B------:R0:W2:Y:S03]  /*1a460*/  LDG.E.U16 R33, desc[UR10][R8.64] ;  /* 0x0000000a08217981 */ /* 0x0000a6000c1e1500 */
[----:B------:R-:W-:-:S04]  /*1a470*/  IMAD.WIDE R10, R10, 0x2, R134 ;  /* 0x000000020a0a7825 */ /* 0x000fc800078e0286 */
[----:B------:R-:W-:-:S04]  /*1a480*/  IMAD.WIDE R4, R13, 0x2, R136 ;  /* 0x000000020d047825 */ /* 0x000fc800078e0288 */
[----:B0-----:R-:W-:Y:S02]  /*1a490*/  IMAD.WIDE R8, R12, 0x2, R136 ;  /* 0x000000020c087825 */ /* 0x001fe400078e0288 */
[----:B------:R-:W2:Y:S02]  /*1a4a0*/  LDL.64 R12, [R1+0xd18] ;  /* 0x000d1800010c7983 */ /* 0x000ea40000100a00 */
[----:B------:R-:W-:-:S05]  /*1a4b0*/  IMAD.WIDE R10, R2, 0x2, R10 ;  /* 0x00000002020a7825 */ /* 0x000fca00078e020a */
[----:B------:R-:W2:Y:S04]  /*1a4c0*/  LDG.E.U16 R35, desc[UR10][R10.64] ;  /* 0x0000000a0a237981 */ /* 0x000ea8000c1e1500 */
[----:B------:R-:W2:Y:S01]  /*1a4d0*/  LDL.64 R10, [R1+0xcb8] ;  /* 0x000cb800010a7983 */ /* 0x000ea20000100a00 */
[----:B------:R-:W-:-:S05]  /*1a4e0*/  IMAD.WIDE R4, R2, 0x2, R4 ;  /* 0x0000000202047825 */ /* 0x000fca00078e0204 */
[----:B------:R5:W2:Y:S02]  /*1a4f0*/  LDG.E.U16 R38, desc[UR10][R4.64] ;  /* 0x0000000a04267981 */ /* 0x000aa4000c1e1500 */
[----:B-----5:R-:W-:Y:S02]  /*1a500*/  IMAD.WIDE R4, R2, 0x2, R50 ;  /* 0x0000000202047825 */ /* 0x020fe400078e0232 */
[----:B------:R-:W0:Y:S03]  /*1a510*/  LDC R50, c[0x0][0x3c4] ;  /* 0x0000f100ff327b82 */ /* 0x000e260000000800 */
[----:B------:R1:W5:Y:S01]  /*1a520*/  LDG.E.U16 R36, desc[UR10][R4.64] ;  /* 0x0000000a04247981 */ /* 0x000362000c1e1500 */
[----:B0-----:R-:W-:-:S04]  /*1a530*/  IMAD R50, R50, 0x11, RZ ;  /* 0x0000001132327824 */ /* 0x001fc800078e02ff */
[----:B------:R-:W-:-:S04]  /*1a540*/  IMAD.WIDE R50, R50, 0x2, R134 ;  /* 0x0000000232327825 */ /* 0x000fc800078e0286 */
[C---:B------:R-:W-:Y:S02]  /*1a550*/  IMAD.WIDE R70, R2.reuse, 0x2, R50 ;  /* 0x0000000202467825 */ /* 0x040fe400078e0232 */
[----:B------:R-:W0:Y:S02]  /*1a560*/  LDC R50, c[0x0][0x3c4] ;  /* 0x0000f100ff327b82 */ /* 0x000e240000000800 */
[C---:B-1----:R-:W-:Y:S02]  /*1a570*/  IMAD.WIDE R4, R2.reuse, 0x2, R42 ;  /* 0x0000000202047825 */ /* 0x042fe400078e022a */
[----:B------:R-:W3:Y:S04]  /*1a580*/  LDG.E.U16 R70, desc[UR10][R70.64] ;  /* 0x0000000a46467981 */ /* 0x000ee8000c1e1500 */
[----:B------:R-:W1:Y:S01]  /*1a590*/  LDC R42, c[0x0][0x3c4] ;  /* 0x0000f100ff2a7b82 */ /* 0x000e620000000800 */
[----:B------:R-:W-:-:S05]  /*1a5a0*/  IMAD.WIDE R6, R2, 0x2, R6 ;  /* 0x0000000202067825 */ /* 0x000fca00078e0206 */
[----:B------:R0:W3:Y:S01]  /*1a5b0*/  LDG.E.U16 R40, desc[UR10][R6.64] ;  /* 0x0000000a06287981 */ /* 0x0000e2000c1e1500 */
[----:B------:R-:W-:-:S03]  /*1a5c0*/  IMAD.WIDE R8, R2, 0x2, R8 ;  /* 0x0000000202087825 */ /* 0x000fc600078e0208 */
[----:B------:R0:W3:Y:S04]  /*1a5d0*/  LDG.E.U16 R71, desc[UR10][R4.64] ;  /* 0x0000000a04477981 */ /* 0x0000e8000c1e1500 */
[----:B------:R-:W3:Y:S01]  /*1a5e0*/  LDG.E.U16 R39, desc[UR10][R8.64] ;  /* 0x0000000a08277981 */ /* 0x000ee2000c1e1500 */
[----:B0-----:R-:W-:-:S04]  /*1a5f0*/  IMAD R50, R50, 0x21, RZ ;  /* 0x0000002132327824 */ /* 0x001fc800078e02ff */
[----:B------:R-:W-:Y:S01]  /*1a600*/  IMAD.WIDE R50, R50, 0x2, R134 ;  /* 0x0000000232327825 */ /* 0x000fe200078e0286 */
[----:B------:R-:W3:Y:S03]  /*1a610*/  LDL.64 R8, [R1+0xc58] ;  /* 0x000c580001087983 */ /* 0x000ee60000100a00 */
[----:B------:R-:W-:Y:S02]  /*1a620*/  IMAD.WIDE R6, R2, 0x2, R50 ;  /* 0x0000000202067825 */ /* 0x000fe400078e0232 */
[----:B------:R-:W0:Y:S02]  /*1a630*/  LDC R50, c[0x0][0x3c4] ;  /* 0x0000f100ff327b82 */ /* 0x000e240000000800 */
[----:B-1----:R-:W-:-:S04]  /*1a640*/  IMAD R42, R42, 0x19, RZ ;  /* 0x000000192a2a7824 */ /* 0x002fc800078e02ff */
[----:B------:R-:W-:-:S04]  /*1a650*/  IMAD.WIDE R42, R42, 0x2, R134 ;  /* 0x000000022a2a7825 */ /* 0x000fc800078e0286 */
[----:B------:R-:W-:-:S04]  /*1a660*/  IMAD.WIDE R4, R2, 0x2, R52 ;  /* 0x0000000202047825 */ /* 0x000fc800078e0234 */
[----:B------:R-:W-:-:S06]  /*1a670*/  IMAD.WIDE R42, R2, 0x2, R42 ;  /* 0x00000002022a7825 */ /* 0x000fcc00078e022a */
[----:B------:R-:W3:Y:S01]  /*1a680*/  LDG.E.U16 R42, desc[UR10][R42.64] ;  /* 0x0000000a2a2a7981 */ /* 0x000ee2000c1e1500 */
[----:B0-----:R-:W-:-:S04]  /*1a690*/  IMAD R50, R50, 0x29, RZ ;  /* 0x0000002932327824 */ /* 0x001fc800078e02ff */
[----:B------:R-:W-:Y:S01]  /*1a6a0*/  IMAD.WIDE R50, R50, 0x2, R134 ;  /* 0x0000000232327825 */ /* 0x000fe200078e0286 */
[----:B------:R0:W3:Y:S03]  /*1a6b0*/  LDG.E.U16 R43, desc[UR10][R4.64] ;  /* 0x0000000a042b7981 */ /* 0x0000e6000c1e1500 */
[C---:B0-----:R-:W-:Y:S02]  /*1a6c0*/  IMAD.WIDE R4, R2.reuse, 0x2, R44 ;  /* 0x0000000202047825 */ /* 0x041fe400078e022c */
[----:B------:R0:W3:Y:S04]  /*1a6d0*/  LDG.E.U16 R45, desc[UR10][R6.64] ;  /* 0x0000000a062d7981 */ /* 0x0000e8000c1e1500 */
[----:B------:R1:W3:Y:S01]  /*1a6e0*/  LDG.E.U16 R44, desc[UR10][R4.64] ;  /* 0x0000000a042c7981 */ /* 0x0002e2000c1e1500 */
[----:B0-----:R-:W-:-:S02]  /*1a6f0*/  IMAD.WIDE R6, R2, 0x2, R50 ;  /* 0x0000000202067825 */ /* 0x001fc400078e0232 */
[----:B------:R-:W0:Y:S02]  /*1a700*/  LDC R50, c[0x0][0x3c4] ;  /* 0x0000f100ff327b82 */ /* 0x000e240000000800 */
[----:B-1----:R-:W-:Y:S02]  /*1a710*/  IMAD.WIDE R4, R2, 0x2, R46 ;  /* 0x0000000202047825 */ /* 0x002fe400078e022e */
[----:B------:R-:W3:Y:S04]  /*1a720*/  LDG.E.U16 R47, desc[UR10][R6.64] ;  /* 0x0000000a062f7981 */ /* 0x000ee8000c1e1500 */
[----:B------:R1:W3:Y:S01]  /*1a730*/  LDG.E.U16 R46, desc[UR10][R4.64] ;  /* 0x0000000a042e7981 */ /* 0x0002e2000c1e1500 */
[----:B0-----:R-:W-:-:S04]  /*1a740*/  IMAD R50, R50, 0x31, RZ ;  /* 0x0000003132327824 */ /* 0x001fc800078e02ff */
[----:B------:R-:W-:-:S04]  /*1a750*/  IMAD.WIDE R50, R50, 0x2, R134 ;  /* 0x0000000232327825 */ /* 0x000fc800078e0286 */
[----:B-1----:R-:W-:-:S04]  /*1a760*/  IMAD.WIDE R4, R2, 0x2, R48 ;  /* 0x0000000202047825 */ /* 0x002fc800078e0230 */
[----:B------:R-:W-:Y:S01]  /*1a770*/  IMAD.WIDE R6, R2, 0x2, R50 ;  /* 0x0000000202067825 */ /* 0x000fe200078e0232 */
[----:B------:R2:W5:Y:S01]  /*1a780*/  LDG.E.U16 R48, desc[UR10][R4.64] ;  /* 0x0000000a04307981 */ /* 0x000562000c1e1500 */
[----:B------:R-:W0:Y:S03]  /*1a790*/  LDC R50, c[0x0][0x3c4] ;  /* 0x0000f100ff327b82 */ /* 0x000e260000000800 */
[----:B------:R1:W5:Y:S01]  /*1a7a0*/  LDG.E.U16 R49, desc[UR10][R6.64] ;  /* 0x0000000a06317981 */ /* 0x000362000c1e1500 */
[----:B0-----:R-:W-:-:S04]  /*1a7b0*/  IMAD R50, R50, 0x39, RZ ;  /* 0x0000003932327824 */ /* 0x001fc800078e02ff */
[----:B------:R-:W-:-:S04]  /*1a7c0*/  IMAD.WIDE R50, R50, 0x2, R134 ;  /* 0x0000000232327825 */ /* 0x000fc800078e0286 */
[C---:B--2---:R-:W-:Y:S02]  /*1a7d0*/  IMAD.WIDE R4, R2.reuse, 0x2, R14 ;  /* 0x0000000202047825 */ /* 0x044fe400078e020e */
[----:B------:R-:W0:Y:S02]  /*1a7e0*/  LDC R14, c[0x0][0x3c4] ;  /* 0x0000f100ff0e7b82 */ /* 0x000e240000000800 */
[----:B-1----:R-:W-:Y:S02]  /*1a7f0*/  IMAD.WIDE R6, R2, 0x2, R50 ;  /* 0x0000000202067825 */ /* 0x002fe400078e0232 */
[----:B------:R-:W2:Y:S04]  /*1a800*/  LDG.E.U16 R50, desc[UR10][R4.64] ;  /* 0x0000000a04327981 */ /* 0x000ea8000c1e1500 */
[----:B------:R1:W2:Y:S01]  /*1a810*/  LDG.E.U16 R51, desc[UR10][R6.64] ;  /* 0x0000000a06337981 */ /* 0x0002a2000c1e1500 */
[----:B0-----:R-:W-:-:S04]  /*1a820*/  IMAD R14, R14, 0x41, RZ ;  /* 0x000000410e0e7824 */ /* 0x001fc800078e02ff */
[----:B------:R-:W-:-:S04]  /*1a830*/  IMAD.WIDE R14, R14, 0x2, R134 ;  /* 0x000000020e0e7825 */ /* 0x000fc800078e0286 */
[C---:B-1----:R-:W-:Y:S02]  /*1a840*/  IMAD.WIDE R6, R2.reuse, 0x2, R14 ;  /* 0x0000000202067825 */ /* 0x042fe400078e020e */
[----:B------:R-:W2:Y:S02]  /*1a850*/  LDL.64 R14, [R1+0x958] ;  /* 0x00095800010e7983 */ /* 0x000ea40000100a00 */
[C---:B------:R-:W-:Y:S02]  /*1a860*/  IMAD.WIDE R4, R2.reuse, 0x2, R12 ;  /* 0x0000000202047825 */ /* 0x040fe400078e020c */
[----:B------:R-:W-:Y:S01]  /*1a870*/  STS.U16 [R138+UR9+0x30800], R78 ;  /* 0x0308004e8a007988 */ /* 0x000fe20008000409 */
[----:B------:R-:W0:Y:S03]  /*1a880*/  LDC R12, c[0x0][0x3c4] ;  /* 0x0000f100ff0c7b82 */ /* 0x000e260000000800 */
[----:B------:R1:W2:Y:S04]  /*1a890*/  LDG.E.U16 R52, desc[UR10][R4.64] ;  /* 0x0000000a04347981 */ /* 0x0002a8000c1e1500 */
[----:B------:R4:W-:Y:S04]  /*1a8a0*/  STS.U16 [R138+UR9+0x31000], R79 ;  /* 0x0310004f8a007988 */ /* 0x0009e80008000409 */
[----:B------:R-:W-:Y:S01]  /*1a8b0*/  STS.U16 [R138+UR9+0x21000], R80 ;  /* 0x021000508a007988 */ /* 0x000fe20008000409 */
[----:B-1----:R-:W-:-:S03]  /*1a8c0*/  IMAD.WIDE R4, R2, 0x2, R10 ;  /* 0x0000000202047825 */ /* 0x002fc600078e020a */
[----:B------:R1:W-:Y:S04]  /*1a8d0*/  STS.U16 [R138+UR9+0x21400], R81 ;  /* 0x021400518a007988 */ /* 0x0003e80008000409 */
[----:B------:R-:W2:Y:S04]  /*1a8e0*/  LDL.64 R10, [R1+0x1028] ;  /* 0x00102800010a7983 */ /* 0x000ea80000100a00 */
[----:B----4-:R-:W4:Y:S01]  /*1a8f0*/  LDL.64 R78, [R1+0xdc8] ;  /* 0x000dc800014e7983 */ /* 0x010f220000100a00 */
[----:B0-----:R-:W-:-:S03]  /*1a900*/  IMAD R12, R12, 0x49, RZ ;  /* 0x000000490c0c7824 */ /* 0x001fc600078e02ff */
[----:B-1----:R-:W2:Y:S01]  /*1a910*/  LDL.64 R80, [R1+0xd68] ;  /* 0x000d680001507983 */ /* 0x002ea20000100a00 */
[----:B------:R-:W-:-:S03]  /*1a920*/  IMAD.WIDE R12, R12, 0x2, R134 ;  /* 0x000000020c0c7825 */ /* 0x000fc600078e0286 */
[----:B------:R0:W2:Y:S01]  /*1a930*/  LDG.E.U16 R53, desc[UR10][R6.64] ;  /* 0x0000000a06357981 */ /* 0x0000a2000c1e1500 */
[----:B------:R-:W-:Y:S02]  /*1a940*/  IMAD.WIDE R54, R2, 0x2, R12 ;  /* 0x0000000202367825 */ /* 0x000fe400078e020c */
[----:B------:R-:W1:Y:S04]  /*1a950*/  LDC R12, c[0x0][0x3c4] ;  /* 0x0000f100ff0c7b82 */ /* 0x000e680000000800 */
[----:B------:R-:W2:Y:S04]  /*1a960*/  LDG.E.U16 R54, desc[UR10][R54.64] ;  /* 0x0000000a36367981 */ /* 0x000ea8000c1e1500 */
[----:B------:R0:W2:Y:S01]  /*1a970*/  LDG.E.U16 R55, desc[UR10][R4.64] ;  /* 0x0000000a04377981 */ /* 0x0000a2000c1e1500 */
[----:B-1----:R-:W-:-:S04]  /*1a980*/  IMAD R12, R12, 0x51, RZ ;  /* 0x000000510c0c7824 */ /* 0x002fc800078e02ff */
[----:B------:R-:W-:-:S04]  /*1a990*/  IMAD.WIDE R12, R12, 0x2, R134 ;  /* 0x000000020c0c7825 */ /* 0x000fc800078e0286 */
[----:B0-----:R-:W-:Y:S02]  /*1a9a0*/  IMAD.WIDE R6, R2, 0x2, R12 ;  /* 0x0000000202067825 */ /* 0x001fe400078e020c */
[----:B------:R-:W0:Y:S01]  /*1a9b0*/  LDC R12, c[0x0][0x3c4] ;  /* 0x0000f100ff0c7b82 */ /* 0x000e220000000800 */
[----:B------:R-:W-:Y:S04]  /*1a9c0*/  STS.U16 [R138+UR9+0x20c00], R75 ;  /* 0x020c004b8a007988 */ /* 0x000fe80008000409 */
[----:B------:R1:W-:Y:S04]  /*1a9d0*/  STS.U16 [R138+UR9+0x30c00], R74 ;  /* 0x030c004a8a007988 */ /* 0x0003e80008000409 */
[----:B------:R-:W-:Y:S04]  /*1a9e0*/  STS.U16 [R138+UR9+0x30000], R82 ;  /* 0x030000528a007988 */ /* 0x000fe80008000409 */
[----:B---3--:R3:W-:Y:S04]  /*1a9f0*/  STS.U16 [R138+UR9+0x31400], R83 ;  /* 0x031400538a007988 */ /* 0x0087e80008000409 */
[----:B-1----:R-:W4:Y:S04]  /*1aa00*/  LDL.64 R74, [R1+0xca8] ;  /* 0x000ca800014a7983 */ /* 0x002f280000100a00 */
[----:B------:R-:W4:Y:S01]  /*1aa10*/  LDG.E.U16 R57, desc[UR10][R6.64] ;  /* 0x0000000a06397981 */ /* 0x000f22000c1e1500 */
[----:B0-----:R-:W-:-:S03]  /*1aa20*/  IMAD R12, R12, 0x61, RZ ;  /* 0x000000610c0c7824 */ /* 0x001fc600078e02ff */
[----:B---3--:R-:W3:Y:S01]  /*1aa30*/  LDL.64 R82, [R1+0xe28] ;  /* 0x000e280001527983 */ /* 0x008ee20000100a00 */
[----:B------:R-:W-:Y:S01]  /*1aa40*/  IMAD.WIDE R4, R2, 0x2, R8 ;  /* 0x0000000202047825 */ /* 0x000fe200078e0208 */
[----:B------:R-:W-:Y:S01]  /*1aa50*/  SHF.L.U32 R68, R251, 0x1, RZ ;  /* 0x00000001fb447819 */ /* 0x000fe200000006ff */
[----:B------:R-:W0:Y:S02]  /*1aa60*/  LDC R8, c[0x0][0x3c4] ;  /* 0x0000f100ff087b82 */ /* 0x000e240000000800 */
[----:B------:R-:W-:Y:S01]  /*1aa70*/  IMAD.WIDE R12, R12, 0x2, R134 ;  /* 0x000000020c0c7825 */ /* 0x000fe200078e0286 */
[----:B------:R1:W3:Y:S03]  /*1aa80*/  LDG.E.U16 R56, desc[UR10][R4.64] ;  /* 0x0000000a04387981 */ /* 0x0002e6000c1e1500 */
[----:B-1----:R-:W-:Y:S02]  /*1aa90*/  IMAD.WIDE R4, R2, 0x2, R12 ;  /* 0x0000000202047825 */ /* 0x002fe400078e020c */
[----:B------:R-:W1:Y:S03]  /*1aaa0*/  LDC R12, c[0x0][0x3c4] ;  /* 0x0000f100ff0c7b82 */ /* 0x000e660000000800 */
[----:B------:R0:W3:Y:S01]  /*1aab0*/  LDG.E.U16 R65, desc[UR10][R4.64] ;  /* 0x0000000a04417981 */ /* 0x0000e2000c1e1500 */
[----:B-1----:R-:W-:-:S04]  /*1aac0*/  IMAD R12, R12, 0x69, RZ ;  /* 0x000000690c0c7824 */ /* 0x002fc800078e02ff */
[----:B------:R-:W-:-:S04]  /*1aad0*/  IMAD.WIDE R12, R12, 0x2, R134 ;  /* 0x000000020c0c7825 */ /* 0x000fc800078e0286 */
[C---:B0-----:R-:W-:Y:S02]  /*1aae0*/  IMAD.WIDE R4, R2.reuse, 0x2, R12 ;  /* 0x0000000202047825 */ /* 0x041fe400078e020c */
[----:B------:R-:W0:Y:S02]  /*1aaf0*/  LDC R12, c[0x0][0x3c4] ;  /* 0x0000f100ff0c7b82 */ /* 0x000e240000000800 */
[----:B------:R-:W-:-:S05]  /*1ab00*/  IMAD.WIDE R6, R2, 0x2, R58 ;  /* 0x0000000202067825 */ /* 0x000fca00078e023a */
[----:B------:R1:W3:Y:S02]  /*1ab10*/  LDG.E.U16 R58, desc[UR10][R6.64] ;  /* 0x0000000a063a7981 */ /* 0x0002e4000c1e1500 */
[----:B-1----:R-:W-:Y:S02]  /*1ab20*/  IMAD.WIDE R6, R2, 0x2, R60 ;  /* 0x0000000202067825 */ /* 0x002fe400078e023c */
[----:B------:R1:W3:Y:S02]  /*1ab30*/  LDG.E.U16 R60, desc[UR10][R4.64] ;  /* 0x0000000a043c7981 */ /* 0x0002e4000c1e1500 */
[----:B------:R-:W-:Y:S02]  /*1ab40*/  IMAD.WIDE R66, R68, 0x2, R136 ;  /* 0x0000000244427825 */ /* 0x000fe400078e0288 */
[----:B------:R0:W3:Y:S02]  /*1ab50*/  LDG.E.U16 R61, desc[UR10][R6.64] ;  /* 0x0000000a063d7981 */ /* 0x0000e4000c1e1500 */
[----:B0-----:R-:W-:-:S04]  /*1ab60*/  IMAD R12, R12, 0x71, RZ ;  /* 0x000000710c0c7824 */ /* 0x001fc800078e02ff */
[----:B------:R-:W-:-:S04]  /*1ab70*/  IMAD.WIDE R12, R12, 0x2, R134 ;  /* 0x000000020c0c7825 */ /* 0x000fc800078e0286 */
[----:B-1----:R-:W-:-:S04]  /*1ab80*/  IMAD.WIDE R4, R2, 0x2, R62 ;  /* 0x0000000202047825 */ /* 0x002fc800078e023e */
[C---:B------:R-:W-:Y:S01]  /*1ab90*/  IMAD.WIDE R62, R2.reuse, 0x2, R12 ;  /* 0x00000002023e7825 */ /* 0x040fe200078e020c */
[----:B------:R2:W3:Y:S01]  /*1aba0*/  LDG.E.U16 R64, desc[UR10][R4.64] ;  /* 0x0000000a04407981 */ /* 0x0004e2000c1e1500 */
[----:B------:R-:W0:Y:S02]  /*1abb0*/  LDC R12, c[0x0][0x3c4] ;  /* 0x0000f100ff0c7b82 */ /* 0x000e240000000800 */
[----:B------:R-:W-:Y:S02]  /*1abc0*/  IMAD.WIDE R66, R2, 0x2, R66 ;  /* 0x0000000202427825 */ /* 0x000fe400078e0242 */
[----:B------:R-:W3:Y:S02]  /*1abd0*/  LDG.E.U16 R62, desc[UR10][R62.64] ;  /* 0x0000000a3e3e7981 */ /* 0x000ee4000c1e1500 */
[----:B------:R-:W-:Y:S02]  /*1abe0*/  IMAD.WIDE R68, R68, 0x2, R134 ;  /* 0x0000000244447825 */ /* 0x000fe400078e0286 */
[----:B------:R-:W3:Y:S02]  /*1abf0*/  LDG.E.U16 R66, desc[UR10][R66.64] ;  /* 0x0000000a42427981 */ /* 0x000ee4000c1e1500 */
[----:B0-----:R-:W-:-:S04]  /*1ac00*/  IMAD R12, R12, 0x79, RZ ;  /* 0x000000790c0c7824 */ /* 0x001fc800078e02ff */
[----:B------:R-:W-:-:S04]  /*1ac10*/  IMAD.WIDE R12, R12, 0x2, R134 ;  /* 0x000000020c0c7825 */ /* 0x000fc800078e0286 */
[----:B------:R-:W-:-:S04]  /*1ac20*/  IMAD.WIDE R68, R2, 0x2, R68 ;  /* 0x0000000202447825 */ /* 0x000fc800078e0244 */
[----:B------:R-:W-:Y:S02]  /*1ac30*/  IMAD R6, R251, 0x3, RZ ;  /* 0x00000003fb067824 */ /* 0x000fe400078e02ff */
[----:B------:R-:W3:Y:S01]  /*1ac40*/  LDG.E.U16 R68, desc[UR10][R68.64] ;  /* 0x0000000a44447981 */ /* 0x000ee2000c1e1500 */
[----:B------:R-:W-:-:S04]  /*1ac50*/  IMAD R84, R84, 0xa, RZ ;  /* 0x0000000a54547824 */ /* 0x000fc800078e02ff */
[----:B------:R-:W-:-:S04]  /*1ac60*/  IMAD.WIDE R84, R84, 0x2, R134 ;  /* 0x0000000254547825 */ /* 0x000fc800078e0286 */
[----:B--2---:R-:W-:-:S05]  /*1ac70*/  IMAD.WIDE R4, R2, 0x2, R14 ;  /* 0x0000000202047825 */ /* 0x004fca00078e020e */
[----:B------:R0:W2:Y:S02]  /*1ac80*/  LDG.E.U16 R63, desc[UR10][R4.64] ;  /* 0x0000000a043f7981 */ /* 0x0000a4000c1e1500 */
[----:B0-----:R-:W-:-:S05]  /*1ac90*/  IMAD.WIDE R4, R2, 0x2, R12 ;  /* 0x0000000202047825 */ /* 0x001fca00078e020c */
[----:B------:R0:W2:Y:S02]  /*1aca0*/  LDG.E.U16 R67, desc[UR10][R4.64] ;  /* 0x0000000a04437981 */ /* 0x0000a4000c1e1500 */
[----:B0-----:R-:W-:-:S05]  /*1acb0*/  IMAD.WIDE R4, R2, 0x2, R10 ;  /* 0x0000000202047825 */ /* 0x001fca00078e020a */
[----:B------:R0:W2:Y:S02]  /*1acc0*/  LDG.E.U16 R69, desc[UR10][R4.64] ;  /* 0x0000000a04457981 */ /* 0x0000a4000c1e1500 */
[----:B0-----:R-:W-:-:S04]  /*1acd0*/  IMAD.WIDE R4, R6, 0x2, R136 ;  /* 0x0000000206047825 */ /* 0x001fc800078e0288 */
[----:B------:R-:W-:-:S04]  /*1ace0*/  IMAD.WIDE R6, R6, 0x2, R134 ;  /* 0x0000000206067825 */ /* 0x000fc800078e0286 */
[----:B------:R-:W-:-:S04]  /*1acf0*/  IMAD.WIDE R4, R2, 0x2, R4 ;  /* 0x0000000202047825 */ /* 0x000fc800078e0204 */
[----:B------:R-:W-:Y:S02]  /*1ad00*/  IMAD.WIDE R6, R2, 0x2, R6 ;  /* 0x0000000202067825 */ /* 0x000fe400078e0206 */
[----:B------:R-:W2:Y:S02]  /*1ad10*/  LDG.E.U16 R4, desc[UR10][R4.64] ;  /* 0x0000000a04047981 */ /* 0x000ea4000c1e1500 */
[----:B------:R-:W-:Y:S02]  /*1ad20*/  IMAD.SHL.U32 R10, R251, 0x4, RZ ;  /* 0x00000004fb0a7824 */ /* 0x000fe400078e00ff */
[----:B------:R0:W2:Y:S02]  /*1ad30*/  LDG.E.U16 R5, desc[UR10][R6.64] ;  /* 0x0000000a06057981 */ /* 0x0000a4000c1e1500 */
[----:B0-----:R-:W-:-:S04]  /*1ad40*/  IMAD.WIDE R6, R10, 0x2, R136 ;  /* 0x000000020a067825 */ /* 0x001fc800078e0288 */
[----:B------:R-:W-:-:S04]  /*1ad50*/  IMAD.WIDE R10, R10, 0x2, R134 ;  /* 0x000000020a0a7825 */ /* 0x000fc800078e0286 */
[----:B------:R-:W-:-:S04]  /*1ad60*/  IMAD.WIDE R6, R2, 0x2, R6 ;  /* 0x0000000202067825 */ /* 0x000fc800078e0206 */
[----:B------:R-:W-:Y:S02]  /*1ad70*/  IMAD.WIDE R10, R2, 0x2, R10 ;  /* 0x00000002020a7825 */ /* 0x000fe400078e020a */
[----:B------:R-:W2:Y:S02]  /*1ad80*/  LDG.E.U16 R6, desc[UR10][R6.64] ;  /* 0x0000000a06067981 */ /* 0x000ea4000c1e1500 */
[----:B------:R-:W-:Y:S02]  /*1ad90*/  IMAD R12, R251, 0x6, RZ ;  /* 0x00000006fb0c7824 */ /* 0x000fe400078e02ff */
[----:B------:R0:W2:Y:S02]  /*1ada0*/  LDG.E.U16 R7, desc[UR10][R10.64] ;  /* 0x0000000a0a077981 */ /* 0x0000a4000c1e1500 */
[----:B0-----:R-:W-:-:S04]  /*1adb0*/  IMAD.WIDE R10, R12, 0x2, R136 ;  /* 0x000000020c0a7825 */ /* 0x001fc800078e0288 */
[----:B------:R-:W-:-:S04]  /*1adc0*/  IMAD.WIDE R12, R12, 0x2, R134 ;  /* 0x000000020c0c7825 */ /* 0x000fc800078e0286 */
[----:B------:R-:W-:-:S04]  /*1add0*/  IMAD.WIDE R10, R2, 0x2, R10 ;  /* 0x00000002020a7825 */ /* 0x000fc800078e020a */
[----:B------:R-:W-:Y:S02]  /*1ade0*/  IMAD.WIDE R12, R2, 0x2, R12 ;  /* 0x00000002020c7825 */ /* 0x000fe400078e020c */
[----:B------:R-:W2:Y:S04]  /*1adf0*/  LDG.E.U16 R10, desc[UR10][R10.64] ;  /* 0x0000000a0a0a7981 */ /* 0x000ea8000c1e1500 */
[----:B------:R-:W-:Y:S04]  /*1ae00*/  STS.U16 [R138+UR9+0x30400], R76 ;  /* 0x0304004c8a007988 */ /* 0x000fe80008000409 */
[----:B------:R0:W-:Y:S04]  /*1ae10*/  STS.U16 [R138+UR9+0x20000], R77 ;  /* 0x0200004d8a007988 */ /* 0x0001e80008000409 */
[----:B------:R1:W2:Y:S01]  /*1ae20*/  LDG.E.U16 R11, desc[UR10][R12.64] ;  /* 0x0000000a0c0b7981 */ /* 0x0002a2000c1e1500 */
[----:B------:R-:W-:-:S03]  /*1ae30*/  IMAD R8, R8, 0x59, RZ ;  /* 0x0000005908087824 */ /* 0x000fc600078e02ff */
[----:B0-----:R-:W2:Y:S01]  /*1ae40*/  LDL.64 R76, [R1+0xd08] ;  /* 0x000d0800014c7983 */ /* 0x001ea20000100a00 */
[----:B-1----:R-:W-:Y:S02]  /*1ae50*/  IMAD.WIDE R12, R2, 0x2, R84 ;  /* 0x00000002020c7825 */ /* 0x002fe400078e0254 */
[----:B------:R-:W0:Y:S02]  /*1ae60*/  LDC R84, c[0x0][0x3c4] ;  /* 0x0000f100ff547b82 */ /* 0x000e240000000800 */
[----:B------:R-:W-:Y:S01]  /*1ae70*/  IMAD.WIDE R8, R8, 0x2, R134 ;  /* 0x0000000208087825 */ /* 0x000fe200078e0286 */
[----:B------:R-:W-:Y:S03]  /*1ae80*/  STS.U16 [R138+UR9+0x32c00], R27 ;  /* 0x032c001b8a007988 */ /* 0x000fe60008000409 */
[----:B------:R-:W-:Y:S01]  /*1ae90*/  IMAD R14, R251, 0x5, RZ ;  /* 0x00000005fb0e7824 */ /* 0x000fe200078e02ff */
[----:B------:R4:W-:Y:S01]  /*1aea0*/  STS.U16 [R138+UR9+0x23000], R26 ;  /* 0x0230001a8a007988 */ /* 0x0009e20008000409 */
[----:B------:R-:W-:-:S03]  /*1aeb0*/  IMAD.WIDE R8, R2, 0x2, R8 ;  /* 0x0000000202087825 */ /* 0x000fc600078e0208 */
[----:B------:R-:W-:Y:S04]  /*1aec0*/  STS.U16 [R138+UR9+0x31800], R16 ;  /* 0x031800108a007988 */ /* 0x000fe80008000409 */
[----:B------:R1:W2:Y:S01]  /*1aed0*/  LDG.E.U16 R59, desc[UR10][R8.64] ;  /* 0x0000000a083b7981 */ /* 0x0002a2000c1e1500 */
[----:B----4-:R-:W-:-:S03]  /*1aee0*/  IMAD.WIDE R26, R2, 0x2, R78 ;  /* 0x00000002021a7825 */ /* 0x010fc600078e024e */
[----:B------:R-:W4:Y:S04]  /*1aef0*/  LDL.64 R78, [R1+0xc48] ;  /* 0x000c4800014e7983 */ /* 0x000f280000100a00 */
[----:B------:R0:W-:Y:S01]  /*1af00*/  STS.U16 [R138+UR9+0x21c00], R17 ;  /* 0x021c00118a007988 */ /* 0x0001e20008000409 */
[----:B-1----:R-:W-:-:S03]  /*1af10*/  IMAD.WIDE R8, R14, 0x2, R134 ;  /* 0x000000020e087825 */ /* 0x002fc600078e0286 */
[----:B------:R-:W2:Y:S01]  /*1af20*/  LDG.E.U16 R12, desc[UR10][R12.64] ;  /* 0x0000000a0c0c7981 */ /* 0x000ea2000c1e1500 */
[----:B------:R-:W-:-:S04]  /*1af30*/  IMAD.WIDE R14, R14, 0x2, R136 ;  /* 0x000000020e0e7825 */ /* 0x000fc800078e0288 */
[----:B0-----:R-:W-:Y:S02]  /*1af40*/  IMAD R84, R84, 0x12, RZ ;  /* 0x0000001254547824 */ /* 0x001fe400078e02ff */
[----:B------:R-:W-:-:S04]  /*1af50*/  IMAD.WIDE R8, R2, 0x2, R8 ;  /* 0x0000000202087825 */ /* 0x000fc800078e0208 */
[----:B------:R-:W-:Y:S02]  /*1af60*/  IMAD.WIDE R14, R2, 0x2, R14 ;  /* 0x00000002020e7825 */ /* 0x000fe400078e020e */
[----:B------:R-:W2:Y:S02]  /*1af70*/  LDG.E.U16 R8, desc[UR10][R8.64] ;  /* 0x0000000a08087981 */ /* 0x000ea4000c1e1500 */
[----:B------:R-:W-:Y:S02]  /*1af80*/  IMAD.WIDE R84, R84, 0x2, R134 ;  /* 0x0000000254547825 */ /* 0x000fe400078e0286 */
[----:B------:R0:W2:Y:S02]  /*1af90*/  LDG.E.U16 R9, desc[UR10][R14.64] ;  /* 0x0000000a0e097981 */ /* 0x0000a4000c1e1500 */
[C---:B0-----:R-:W-:Y:S02]  /*1afa0*/  IMAD.WIDE R14, R2.reuse, 0x2, R84 ;  /* 0x00000002020e7825 */ /* 0x041fe400078e0254 */
[----:B------:R-:W0:Y:S02]  /*1afb0*/  LDC R84, c[0x0][0x3c4] ;  /* 0x0000f100ff547b82 */ /* 0x000e240000000800 */
[----:B------:R-:W-:Y:S01]  /*1afc0*/  IMAD.WIDE R16, R2, 0x2, R92 ;  /* 0x0000000202107825 */ /* 0x000fe200078e025c */
[----:B------:R-:W-:Y:S04]  /*1afd0*/  STS.U16 [R138+UR9+0x33000], R29 ;  /* 0x0330001d8a007988 */ /* 0x000fe80008000409 */
[----:B------:R1:W2:Y:S04]  /*1afe0*/  LDG.E.U16 R13, desc[UR10][R16.64] ;  /* 0x0000000a100d7981 */ /* 0x0002a8000c1e1500 */
[----:B------:R0:W-:Y:S04]  /*1aff0*/  STS.U16 [R138+UR9+0x23400], R28 ;  /* 0x0234001c8a007988 */ /* 0x0001e80008000409 */
[----:B------:R-:W-:Y:S04]  /*1b000*/  STS.U16 [R138+UR9+0x31c00], R18 ;  /* 0x031c00128a007988 */ /* 0x000fe80008000409 */
[----:B------:R0:W-:Y:S04]  /*1b010*/  STS.U16 [R138+UR9+0x22000], R19 ;  /* 0x022000138a007988 */ /* 0x0001e80008000409 */
[----:B------:R-:W2:Y:S01]  /*1b020*/  LDG.E.U16 R14, desc[UR10][R14.64] ;  /* 0x0000000a0e0e7981 */ /* 0x000ea2000c1e1500 */
[----:B0-----:R-:W-:-:S04]  /*1b030*/  IMAD R84, R84, 0x1a, RZ ;  /* 0x0000001a54547824 */ /* 0x001fc800078e02ff */
[----:B------:R-:W-:-:S04]  /*1b040*/  IMAD.WIDE R84, R84, 0x2, R134 ;  /* 0x0000000254547825 */ /* 0x000fc800078e0286 */
[C---:B-1----:R-:W-:Y:S02]  /*1b050*/  IMAD.WIDE R16, R2.reuse, 0x2, R84 ;  /* 0x0000000202107825 */ /* 0x042fe400078e0254 */
[----:B------:R-:W0:Y:S02]  /*1b060*/  LDC R84, c[0x0][0x3c4] ;  /* 0x0000f100ff547b82 */ /* 0x000e240000000800 */
[C---:B------:R-:W-:Y:S02]  /*1b070*/  IMAD.WIDE R28, R2.reuse, 0x2, R80 ;  /* 0x00000002021c7825 */ /* 0x040fe400078e0250 */
[----:B------:R-:W2:Y:S02]  /*1b080*/  LDL.64 R80, [R1+0xbe8] ;  /* 0x000be80001507983 */ /* 0x000ea40000100a00 */
[----:B------:R-:W-:Y:S02]  /*1b090*/  IMAD.WIDE R18, R2, 0x2, R90 ;  /* 0x0000000202127825 */ /* 0x000fe400078e025a */
[----:B------:R1:W-:Y:S04]  /*1b0a0*/  STS.U16 [R138+UR9+0x20400], R72 ;  /* 0x020400488a007988 */ /* 0x0003e80008000409 */
[----:B------:R0:W2:Y:S04]  /*1b0b0*/  LDG.E.U16 R15, desc[UR10][R18.64] ;  /* 0x0000000a120f7981 */ /* 0x0000a8000c1e1500 */
[----:B------:R-:W-:Y:S01]  /*1b0c0*/  STS.U16 [R138+UR9+0x32000], R21 ;  /* 0x032000158a007988 */ /* 0x000fe20008000409 */
[----:B-1----:R-:W1:Y:S03]  /*1b0d0*/  LDC R72, c[0x0][0x3c4] ;  /* 0x0000f100ff487b82 */ /* 0x002e660000000800 */
[----:B------:R0:W-:Y:S02]  /*1b0e0*/  STS.U16 [R138+UR9+0x22400], R20 ;  /* 0x022400148a007988 */ /* 0x0001e40008000409 */
[----:B0-----:R-:W-:-:S02]  /*1b0f0*/  IMAD R84, R84, 0x22, RZ ;  /* 0x0000002254547824 */ /* 0x001fc400078e02ff */
[----:B------:R-:W4:Y:S02]  /*1b100*/  LDG.E.U16 R16, desc[UR10][R16.64] ;  /* 0x0000000a10107981 */ /* 0x000f24000c1e1500 */
[----:B------:R-:W-:-:S04]  /*1b110*/  IMAD.WIDE R84, R84, 0x2, R134 ;  /* 0x0000000254547825 */ /* 0x000fc800078e0286 */
[C---:B------:R-:W-:Y:S02]  /*1b120*/  IMAD.WIDE R18, R2.reuse, 0x2, R84 ;  /* 0x0000000202127825 */ /* 0x040fe400078e0254 */
[----:B------:R-:W0:Y:S02]  /*1b130*/  LDC R84, c[0x0][0x3c4] ;  /* 0x0000f100ff547b82 */ /* 0x000e240000000800 */
[----:B------:R-:W-:Y:S01]  /*1b140*/  IMAD.WIDE R20, R2, 0x2, R88 ;  /* 0x0000000202147825 */ /* 0x000fe200078e0258 */
[----:B------:R-:W-:Y:S04]  /*1b150*/  STS.U16 [R138+UR9+0x33800], R33 ;  /* 0x033800218a007988 */ /* 0x000fe80008000409 */
[----:B------:R0:W4:Y:S04]  /*1b160*/  LDG.E.U16 R17, desc[UR10][R20.64] ;  /* 0x0000000a14117981 */ /* 0x000128000c1e1500 */
[----:B------:R0:W-:Y:S01]  /*1b170*/  STS.U16 [R138+UR9+0x23c00], R32 ;  /* 0x023c00208a007988 */ /* 0x0001e20008000409 */
[----:B-1----:R-:W-:-:S03]  /*1b180*/  IMAD R72, R72, 0x32, RZ ;  /* 0x0000003248487824 */ /* 0x002fc600078e02ff */
[----:B------:R-:W-:Y:S04]  /*1b190*/  STS.U16 [R138+UR9+0x20800], R73 ;  /* 0x020800498a007988 */ /* 0x000fe80008000409 */
[----:B------:R-:W-:Y:S04]  /*1b1a0*/  STS.U16 [R138+UR9+0x32400], R23 ;  /* 0x032400178a007988 */ /* 0x000fe80008000409 */
[----:B------:R1:W-:Y:S01]  /*1b1b0*/  STS.U16 [R138+UR9+0x22800], R22 ;  /* 0x022800168a007988 */ /* 0x0003e20008000409 */
[----:B0-----:R-:W-:-:S03]  /*1b1c0*/  IMAD R84, R84, 0x2a, RZ ;  /* 0x0000002a54547824 */ /* 0x001fc600078e02ff */
[----:B------:R-:W5:Y:S01]  /*1b1d0*/  LDG.E.U16 R18, desc[UR10][R18.64] ;  /* 0x0000000a12127981 */ /* 0x000f62000c1e1500 */
[----:B------:R-:W-:-:S04]  /*1b1e0*/  IMAD.WIDE R84, R84, 0x2, R134 ;  /* 0x0000000254547825 */ /* 0x000fc800078e0286 */
[C---:B------:R-:W-:Y:S02]  /*1b1f0*/  IMAD.WIDE R20, R2.reuse, 0x2, R84 ;  /* 0x0000000202147825 */ /* 0x040fe400078e0254 */
[----:B------:R-:W5:Y:S02]  /*1b200*/  LDL.64 R84, [R1+0xb88] ;  /* 0x000b880001547983 */ /* 0x000f640000100a00 */
[C---:B------:R-:W-:Y:S02]  /*1b210*/  IMAD.WIDE R32, R2.reuse, 0x2, R74 ;  /* 0x0000000202207825 */ /* 0x040fe400078e024a */
[----:B------:R-:W5:Y:S02]  /*1b220*/  LDL.64 R74, [R1+0xb28] ;  /* 0x000b2800014a7983 */ /* 0x000f640000100a00 */
[----:B-1----:R-:W-:Y:S02]  /*1b230*/  IMAD.WIDE R22, R2, 0x2, R86 ;  /* 0x0000000202167825 */ /* 0x002fe400078e0256 */
[----:B------:R-:W-:Y:S02]  /*1b240*/  STS.U16 [R138+UR9+0x32800], R24 ;  /* 0x032800188a007988 */ /* 0x000fe40008000409 */
[----:B------:R-:W-:-:S02]  /*1b250*/  IMAD.WIDE R72, R72, 0x2, R134 ;  /* 0x0000000248487825 */ /* 0x000fc400078e0286 */
[----:B------:R0:W5:Y:S04]  /*1b260*/  LDG.E.U16 R19, desc[UR10][R22.64] ;  /* 0x0000000a16137981 */ /* 0x000168000c1e1500 */
[----:B------:R3:W-:Y:S04]  /*1b270*/  STS.U16 [R138+UR9+0x22c00], R25 ;  /* 0x022c00198a007988 */ /* 0x0007e80008000409 */
[----:B------:R-:W5:Y:S01]  /*1b280*/  LDG.E.U16 R20, desc[UR10][R20.64] ;  /* 0x0000000a14147981 */ /* 0x000f62000c1e1500 */
[C---:B0-----:R-:W-:Y:S02]  /*1b290*/  IMAD.WIDE R22, R2.reuse, 0x2, R72 ;  /* 0x0000000202167825 */ /* 0x041fe400078e0248 */
[----:B------:R-:W0:Y:S01]  /*1b2a0*/  LDC R72, c[0x0][0x3c4] ;  /* 0x0000f100ff487b82 */ /* 0x000e220000000800 */
[----:B------:R-:W-:Y:S01]  /*1b2b0*/  STS.U16 [R138+UR9+0x33400], R30 ;  /* 0x0334001e8a007988 */ /* 0x000fe20008000409 */
[----:B---3--:R-:W-:-:S03]  /*1b2c0*/  IMAD.WIDE R24, R2, 0x2, R82 ;  /* 0x0000000202187825 */ /* 0x008fc600078e0252 */
[----:B------:R-:W3:Y:S04]  /*1b2d0*/  LDG.E.U16 R22, desc[UR10][R22.64] ;  /* 0x0000000a16167981 */ /* 0x000ee8000c1e1500 */
[----:B------:R1:W3:Y:S04]  /*1b2e0*/  LDG.E.U16 R21, desc[UR10][R24.64] ;  /* 0x0000000a18157981 */ /* 0x0002e8000c1e1500 */
[----:B------:R2:W-:Y:S04]  /*1b2f0*/  STS.U16 [R138+UR9+0x23800], R31 ;  /* 0x0238001f8a007988 */ /* 0x0005e80008000409 */
[----:B------:R0:W3:Y:S04]  /*1b300*/  LDG.E.U16 R23, desc[UR10][R26.64] ;  /* 0x0000000a1a177981 */ /* 0x0000e8000c1e1500 */
[----:B------:R-:W-:Y:S01]  /*1b310*/  STS.U16 [R138+UR9+0x21800], R41 ;  /* 0x021800298a007988 */ /* 0x000fe20008000409 */
[----:B0-----:R-:W-:-:S03]  /*1b320*/  IMAD R72, R72, 0x3a, RZ ;  /* 0x0000003a48487824 */ /* 0x001fc600078e02ff */
[----:B------:R-:W-:Y:S01]  /*1b330*/  STS.U16 [R138+UR9+0x33c00], R35 ;  /* 0x033c00238a007988 */ /* 0x000fe20008000409 */
[----:B------:R-:W-:-:S03]  /*1b340*/  IMAD.WIDE R72, R72, 0x2, R134 ;  /* 0x0000000248487825 */ /* 0x000fc600078e0286 */
[----:B------:R-:W3:Y:S04]  /*1b350*/  LDL.64 R82, [R1+0x1018] ;  /* 0x0010180001527983 */ /* 0x000ee80000100a00 */
[----:B------:R-:W3:Y:S01]  /*1b360*/  LDL.64 R86, [R1+0xf38] ;  /* 0x000f380001567983 */ /* 0x000ee20000100a00 */
[----:B-1----:R-:W-:Y:S02]  /*1b370*/  IMAD.WIDE R24, R2, 0x2, R72 ;  /* 0x0000000202187825 */ /* 0x002fe400078e0248 */
[----:B------:R-:W0:Y:S04]  /*1b380*/  LDC R72, c[0x0][0x3c4] ;  /* 0x0000f100ff487b82 */ /* 0x000e280000000800 */
[----:B------:R-:W3:Y:S04]  /*1b390*/  LDG.E.U16 R24, desc[UR10][R24.64] ;  /* 0x0000000a18187981 */ /* 0x000ee8000c1e1500 */
[----:B------:R1:W3:Y:S01]  /*1b3a0*/  LDG.E.U16 R25, desc[UR10][R28.64] ;  /* 0x0000000a1c197981 */ /* 0x0002e2000c1e1500 */
[----:B0-----:R-:W-:-:S04]  /*1b3b0*/  IMAD R72, R72, 0x42, RZ ;  /* 0x0000004248487824 */ /* 0x001fc800078e02ff */
[----:B------:R-:W-:-:S04]  /*1b3c0*/  IMAD.WIDE R72, R72, 0x2, R134 ;  /* 0x0000000248487825 */ /* 0x000fc800078e0286 */
[----:B------:R-:W-:Y:S02]  /*1b3d0*/  IMAD.WIDE R26, R2, 0x2, R72 ;  /* 0x00000002021a7825 */ /* 0x000fe400078e0248 */
[----:B------:R-:W0:Y:S04]  /*1b3e0*/  LDC R72, c[0x0][0x3c4] ;  /* 0x0000f100ff487b82 */ /* 0x000e280000000800 */
[----:B------:R-:W3:Y:S01]  /*1b3f0*/  LDG.E.U16 R26, desc[UR10][R26.64] ;  /* 0x0000000a1a1a7981 */ /* 0x000ee2000c1e1500 */
[----:B0-----:R-:W-:-:S04]  /*1b400*/  IMAD R72, R72, 0x4a, RZ ;  /* 0x0000004a48487824 */ /* 0x001fc800078e02ff */
[----:B------:R-:W-:-:S04]  /*1b410*/  IMAD.WIDE R72, R72, 0x2, R134 ;  /* 0x0000000248487825 */ /* 0x000fc800078e0286 */
[C---:B-1----:R-:W-:Y:S02]  /*1b420*/  IMAD.WIDE R28, R2.reuse, 0x2, R72 ;  /* 0x00000002021c7825 */ /* 0x042fe400078e0248 */
[----:B------:R-:W0:Y:S02]  /*1b430*/  LDC R72, c[0x0][0x3c4] ;  /* 0x0000f100ff487b82 */ /* 0x000e240000000800 */
[----:B--2---:R-:W-:Y:S02]  /*1b440*/  IMAD.WIDE R30, R2, 0x2, R76 ;  /* 0x00000002021e7825 */ /* 0x004fe400078e024c */
[----:B------:R-:W2:Y:S04]  /*1b450*/  LDG.E.U16 R28, desc[UR10][R28.64] ;  /* 0x0000000a1c1c7981 */ /* 0x000ea8000c1e1500 */
[----:B------:R1:W2:Y:S01]  /*1b460*/  LDG.E.U16 R27, desc[UR10][R30.64] ;  /* 0x0000000a1e1b7981 */ /* 0x0002a2000c1e1500 */
[----:B0-----:R-:W-:Y:S01]  /*1b470*/  IMAD R72, R72, 0x52, RZ ;  /* 0x0000005248487824 */ /* 0x001fe200078e02ff */
[----:B------:R-:W-:-:S02]  /*1b480*/  LOP3.LUT R76, R138, 0x10, RZ, 0x3c, !PT ;  /* 0x000000108a4c7812 */ /* 0x000fc400078e3cff */
[----:B------:R0:W2:Y:S01]  /*1b490*/  LDG.E.U16 R29, desc[UR10][R32.64] ;  /* 0x0000000a201d7981 */ /* 0x0000a2000c1e1500 */
[----:B------:R-:W-:-:S04]  /*1b4a0*/  IMAD.WIDE R72, R72, 0x2, R134 ;  /* 0x0000000248487825 */ /* 0x000fc800078e0286 */
[C---:B-1----:R-:W-:Y:S02]  /*1b4b0*/  IMAD.WIDE R30, R2.reuse, 0x2, R72 ;  /* 0x00000002021e7825 */ /* 0x042fe400078e0248 */
[----:B------:R-:W1:Y:S01]  /*1b4c0*/  LDC R72, c[0x0][0x3c4] ;  /* 0x0000f100ff487b82 */ /* 0x000e620000000800 */
[----:B------:R4:W-:Y:S04]  /*1b4d0*/  STS.U16 [R76+UR9+0x30480], R34 ;  /* 0x030480224c007988 */ /* 0x0009e80008000409 */
[----:B------:R-:W2:Y:S01]  /*1b4e0*/  LDG.E.U16 R30, desc[UR10][R30.64] ;  /* 0x0000000a1e1e7981 */ /* 0x000ea2000c1e1500 */
[----:B----4-:R-:W-:-:S03]  /*1b4f0*/  IMAD.WIDE R34, R2, 0x2, R78 ;  /* 0x0000000202227825 */ /* 0x010fc600078e024e */
[----:B------:R-:W4:Y:S04]  /*1b500*/  LDL.64 R78, [R1+0x948] ;  /* 0x00094800014e7983 */ /* 0x000f280000100a00 */
[----:B------:R0:W2:Y:S01]  /*1b510*/  LDG.E.U16 R31, desc[UR10][R34.64] ;  /* 0x0000000a221f7981 */ /* 0x0000a2000c1e1500 */
[----:B-1----:R-:W-:-:S04]  /*1b520*/  IMAD R72, R72, 0x5a, RZ ;  /* 0x0000005a48487824 */ /* 0x002fc800078e02ff */
[----:B------:R-:W-:-:S04]  /*1b530*/  IMAD.WIDE R72, R72, 0x2, R134 ;  /* 0x0000000248487825 */ /* 0x000fc800078e0286 */
[----:B0-----:R-:W-:Y:S02]  /*1b540*/  IMAD.WIDE R32, R2, 0x2, R72 ;  /* 0x0000000202207825 */ /* 0x001fe400078e0248 */
[----:B------:R-:W0:Y:S01]  /*1b550*/  LDC R72, c[0x0][0x3c4] ;  /* 0x0000f100ff487b82 */ /* 0x000e220000000800 */
[----:B------:R-:W-:Y:S04]  /*1b560*/  STS.U16 [R76+UR9+0x20480], R39 ;  /* 0x020480274c007988 */ /* 0x000fe80008000409 */
[----:B------:R-:W2:Y:S01]  /*1b570*/  LDG.E.U16 R32, desc[UR10][R32.64] ;  /* 0x0000000a20207981 */ /* 0x000ea2000c1e1500 */
[----:B0-----:R-:W-:-:S04]  /*1b580*/  IMAD R72, R72, 0x62, RZ ;  /* 0x0000006248487824 */ /* 0x001fc800078e02ff */
[----:B------:R-:W-:-:S04]  /*1b590*/  IMAD.WIDE R72, R72, 0x2, R134 ;  /* 0x0000000248487825 */ /* 0x000fc800078e0286 */
[C---:B------:R-:W-:Y:S02]  /*1b5a0*/  IMAD.WIDE R34, R2.reuse, 0x2, R72 ;  /* 0x0000000202227825 */ /* 0x040fe400078e0248 */
[----:B------:R-:W0:Y:S01]  /*1b5b0*/  LDC R72, c[0x0][0x3c4] ;  /* 0x0000f100ff487b82 */ /* 0x000e220000000800 */
[----:B------:R1:W-:Y:S04]  /*1b5c0*/  STS.U16 [R76+UR9+0x20080], R38 ;  /* 0x020080264c007988 */ /* 0x0003e80008000409 */
[----:B------:R-:W2:Y:S01]  /*1b5d0*/  LDG.E.U16 R34, desc[UR10][R34.64] ;  /* 0x0000000a22227981 */ /* 0x000ea2000c1e1500 */
[----:B-1----:R-:W-:-:S03]  /*1b5e0*/  IMAD.WIDE R38, R2, 0x2, R80 ;  /* 0x0000000202267825 */ /* 0x002fc600078e0250 */
[----:B------:R-:W2:Y:S04]  /*1b5f0*/  LDL.64 R80, [R1+0xfa8] ;  /* 0x000fa80001507983 */ /* 0x000ea80000100a00 */
[----:B------:R1:W2:Y:S01]  /*1b600*/  LDG.E.U16 R33, desc[UR10][R38.64] ;  /* 0x0000000a26217981 */ /* 0x0002a2000c1e1500 */
[----:B0-----:R-:W-:-:S04]  /*1b610*/  IMAD R72, R72, 0x6a, RZ ;  /* 0x0000006a48487824 */ /* 0x001fc800078e02ff */
[----:B------:R-:W-:-:S04]  /*1b620*/  IMAD.WIDE R72, R72, 0x2, R134 ;  /* 0x0000000248487825 */ /* 0x000fc800078e0286 */
[----:B-1----:R-:W-:Y:S02]  /*1b630*/  IMAD.WIDE R38, R2, 0x2, R72 ;  /* 0x0000000202267825 */ /* 0x002fe400078e0248 */
[----:B------:R-:W0:Y:S01]  /*1b640*/  LDC R72, c[0x0][0x3c4] ;  /* 0x0000f100ff487b82 */ /* 0x000e220000000800 */
[----:B------:R-:W-:Y:S04]  /*1b650*/  STS.U16 [R76+UR9+0x30080], R40 ;  /* 0x030080284c007988 */ /* 0x000fe80008000409 */
[----:B-----5:R1:W-:Y:S04]  /*1b660*/  STS.U16 [R76+UR9+0x20880], R36 ;  /* 0x020880244c007988 */ /* 0x0203e80008000409 */
[----:B-1----:R1:W5:Y:S01]  /*1b670*/  LDG.E.U16 R36, desc[UR10][R38.64] ;  /* 0x0000000a26247981 */ /* 0x002362000c1e1500 */
[----:B0-----:R-:W-:-:S02]  /*1b680*/  IMAD R72, R72, 0x72, RZ ;  /* 0x0000007248487824 */ /* 0x001fc400078e02ff */
[----:B------:R-:W-:Y:S01]  /*1b690*/  IMAD.WIDE R40, R2, 0x2, R84 ;  /* 0x0000000202287825 */ /* 0x000fe200078e0254 */
[----:B------:R-:W-:Y:S01]  /*1b6a0*/  STS.U16 [R76+UR9+0x30880], R70 ;  /* 0x030880464c007988 */ /* 0x000fe20008000409 */
[----:B------:R-:W0:Y:S02]  /*1b6b0*/  LDC R84, c[0x0][0x3c4] ;  /* 0x0000f100ff547b82 */ /* 0x000e240000000800 */
[----:B------:R-:W-:Y:S01]  /*1b6c0*/  IMAD.WIDE R72, R72, 0x2, R134 ;  /* 0x0000000248487825 */ /* 0x000fe200078e0286 */
[----:B------:R3:W5:Y:S03]  /*1b6d0*/  LDG.E.U16 R35, desc[UR10][R40.64] ;  /* 0x0000000a28237981 */ /* 0x000766000c1e1500 */
[C---:B-1----:R-:W-:Y:S02]  /*1b6e0*/  IMAD.WIDE R38, R2.reuse, 0x2, R74 ;  /* 0x0000000202267825 */ /* 0x042fe400078e024a */
[----:B------:R-:W1:Y:S01]  /*1b6f0*/  LDC R74, c[0x0][0x3c4] ;  /* 0x0000f100ff4a7b82 */ /* 0x000e620000000800 */
[----:B------:R-:W-:Y:S01]  /*1b700*/  STS.U16 [R76+UR9+0x20c80], R71 ;  /* 0x020c80474c007988 */ /* 0x000fe20008000409 */
[----:B---3--:R-:W-:-:S03]  /*1b710*/  IMAD.WIDE R40, R2, 0x2, R72 ;  /* 0x0000000202287825 */ /* 0x008fc600078e0248 */
[----:B------:R-:W3:Y:S04]  /*1b720*/  LDG.E.U16 R38, desc[UR10][R38.64] ;  /* 0x0000000a26267981 */ /* 0x000ee8000c1e1500 */
[----:B------:R-:W3:Y:S04]  /*1b730*/  LDL.64 R72, [R1+0xed8] ;  /* 0x000ed80001487983 */ /* 0x000ee80000100a00 */
[----:B------:R-:W-:Y:S01]  /*1b740*/  STS.U16 [R76+UR9+0x30c80], R42 ;  /* 0x030c802a4c007988 */ /* 0x000fe20008000409 */
[----:B-1----:R-:W-:-:S03]  /*1b750*/  IMAD R74, R74, 0x7a, RZ ;  /* 0x0000007a4a4a7824 */ /* 0x002fc600078e02ff */
[----:B------:R4:W5:Y:S01]  /*1b760*/  LDG.E.U16 R39, desc[UR10][R40.64] ;  /* 0x0000000a28277981 */ /* 0x000962000c1e1500 */
[----:B------:R-:W-:-:S03]  /*1b770*/  IMAD.WIDE R74, R74, 0x2, R134 ;  /* 0x000000024a4a7825 */ /* 0x000fc600078e0286 */
[----:B------:R1:W-:Y:S02]  /*1b780*/  STS.U16 [R76+UR9+0x21080], R43 ;  /* 0x0210802b4c007988 */ /* 0x0003e40008000409 */
[----:B-1----:R-:W-:Y:S02]  /*1b790*/  IMAD.WIDE R42, R2, 0x2, R74 ;  /* 0x00000002022a7825 */ /* 0x002fe400078e024a */
[----:B------:R-:W5:Y:S02]  /*1b7a0*/  LDL.64 R74, [R1+0xe78] ;  /* 0x000e7800014a7983 */ /* 0x000f640000100a00 */
[----:B0-----:R-:W-:Y:S02]  /*1b7b0*/  IMAD R84, R84, 0x13, RZ ;  /* 0x0000001354547824 */ /* 0x001fe400078e02ff */
[----:B------:R-:W-:Y:S04]  /*1b7c0*/  STS.U16 [R76+UR9+0x31080], R45 ;  /* 0x0310802d4c007988 */ /* 0x000fe80008000409 */
[----:B------:R0:W-:Y:S04]  /*1b7d0*/  STS.U16 [R76+UR9+0x21480], R44 ;  /* 0x0214802c4c007988 */ /* 0x0001e80008000409 */
[----:B------:R-:W-:Y:S04]  /*1b7e0*/  STS.U16 [R76+UR9+0x31480], R47 ;  /* 0x0314802f4c007988 */ /* 0x000fe80008000409 */
[----:B------:R1:W-:Y:S04]  /*1b7f0*/  STS.U16 [R76+UR9+0x21880], R46 ;  /* 0x0218802e4c007988 */ /* 0x0003e80008000409 */
[----:B------:R-:W-:Y:S01]  /*1b800*/  STS.U16 [R76+UR9+0x31880], R49 ;  /* 0x031880314c007988 */ /* 0x000fe20008000409 */
[----:B----4-:R-:W-:-:S02]  /*1b810*/  IMAD.WIDE R40, R2, 0x2, R78 ;  /* 0x0000000202287825 */ /* 0x010fc400078e024e */
[----:B------:R-:W4:Y:S04]  /*1b820*/  LDC R78, c[0x0][0x3c4] ;  /* 0x0000f100ff4e7b82 */ /* 0x000f280000000800 */
[----:B------:R-:W5:Y:S04]  /*1b830*/  LDG.E.U16 R40, desc[UR10][R40.64] ;  /* 0x0000000a28287981 */ /* 0x000f68000c1e1500 */
[----:B------:R0:W5:Y:S01]  /*1b840*/  LDG.E.U16 R41, desc[UR10][R42.64] ;  /* 0x0000000a2a297981 */ /* 0x000162000c1e1500 */
[----:B----4-:R-:W-:-:S04]  /*1b850*/  IMAD R78, R78, 0xb, RZ ;  /* 0x0000000b4e4e7824 */ /* 0x010fc800078e02ff */
[----:B------:R-:W-:-:S04]  /*1b860*/  IMAD.WIDE R78, R78, 0x2, R134 ;  /* 0x000000024e4e7825 */ /* 0x000fc800078e0286 */
[----:B0-----:R-:W-:-:S04]  /*1b870*/  IMAD.WIDE R44, R2, 0x2, R78 ;  /* 0x00000002022c7825 */ /* 0x001fc800078e024e */
[----:B------:R-:W-:Y:S02]  /*1b880*/  IMAD.WIDE R78, R84, 0x2, R134 ;  /* 0x00000002544e7825 */ /* 0x000fe400078e0286 */
[----:B------:R-:W0:Y:S02]  /*1b890*/  LDC R84, c[0x0][0x3c4] ;  /* 0x0000f100ff547b82 */ /* 0x000e240000000800 */
[C---:B------:R-:W-:Y:S02]  /*1b8a0*/  IMAD.WIDE R42, R2.reuse, 0x2, R82 ;  /* 0x00000002022a7825 */ /* 0x040fe400078e0252 */
[----:B------:R-:W4:Y:S02]  /*1b8b0*/  LDL.64 R82, [R1+0xe18] ;  /* 0x000e180001527983 */ /* 0x000f240000100a00 */
[----:B-1----:R-:W-:Y:S02]  /*1b8c0*/  IMAD.WIDE R46, R2, 0x2, R78 ;  /* 0x00000002022e7825 */ /* 0x002fe400078e024e */
[----:B------:R-:W4:Y:S04]  /*1b8d0*/  LDG.E.U16 R42, desc[UR10][R42.64] ;  /* 0x0000000a2a2a7981 */ /* 0x000f28000c1e1500 */
[----:B------:R-:W4:Y:S04]  /*1b8e0*/  LDL.64 R78, [R1+0xdb8] ;  /* 0x000db800014e7983 */ /* 0x000f280000100a00 */
[----:B------:R2:W4:Y:S01]  /*1b8f0*/  LDG.E.U16 R43, desc[UR10][R44.64] ;  /* 0x0000000a2c2b7981 */ /* 0x000522000c1e1500 */
[----:B0-----:R-:W-:-:S02]  /*1b900*/  IMAD R84, R84, 0x1b, RZ ;  /* 0x0000001b54547824 */ /* 0x001fc400078e02ff */
[----:B--2---:R-:W-:-:S04]  /*1b910*/  IMAD.WIDE R44, R2, 0x2, R80 ;  /* 0x00000002022c7825 */ /* 0x004fc800078e0250 */
[----:B------:R-:W-:Y:S02]  /*1b920*/  IMAD.WIDE R80, R84, 0x2, R134 ;  /* 0x0000000254507825 */ /* 0x000fe400078e0286 */
[----:B------:R-:W0:Y:S01]  /*1b930*/  LDC R84, c[0x0][0x3c4] ;  /* 0x0000f100ff547b82 */ /* 0x000e220000000800 */
[----:B------:R1:W-:Y:S04]  /*1b940*/  STS.U16 [R76+UR9+0x21c80], R48 ;  /* 0x021c80304c007988 */ /* 0x0003e80008000409 */
[----:B------:R-:W2:Y:S01]  /*1b950*/  LDG.E.U16 R44, desc[UR10][R44.64] ;  /* 0x0000000a2c2c7981 */ /* 0x000ea2000c1e1500 */
[----:B0-----:R-:W-:-:S03]  /*1b960*/  IMAD R84, R84, 0x23, RZ ;  /* 0x0000002354547824 */ /* 0x001fc600078e02ff */
[----:B------:R0:W2:Y:S01]  /*1b970*/  LDG.E.U16 R45, desc[UR10][R46.64] ;  /* 0x0000000a2e2d7981 */ /* 0x0000a2000c1e1500 */
[----:B------:R-:W-:Y:S02]  /*1b980*/  IMAD.WIDE R70, R84, 0x2, R134 ;  /* 0x0000000254467825 */ /* 0x000fe400078e0286 */
[----:B------:R-:W3:Y:S02]  /*1b990*/  LDC R84, c[0x0][0x3c4] ;  /* 0x0000f100ff547b82 */ /* 0x000ee40000000800 */
[C---:B-1----:R-:W-:Y:S02]  /*1b9a0*/  IMAD.WIDE R48, R2.reuse, 0x2, R80 ;  /* 0x0000000202307825 */ /* 0x042fe400078e0250 */
[----:B------:R-:W2:Y:S02]  /*1b9b0*/  LDL.64 R80, [R1+0xd58] ;  /* 0x000d580001507983 */ /* 0x000ea40000100a00 */
[----:B0-----:R-:W-:Y:S02]  /*1b9c0*/  IMAD.WIDE R46, R2, 0x2, R86 ;  /* 0x00000002022e7825 */ /* 0x001fe400078e0256 */
[----:B------:R-:W-:Y:S01]  /*1b9d0*/  STS.U16 [R76+UR9+0x31c80], R51 ;  /* 0x031c80334c007988 */ /* 0x000fe20008000409 */
[----:B------:R-:W0:Y:S03]  /*1b9e0*/  LDC R86, c[0x0][0x3c4] ;  /* 0x0000f100ff567b82 */ /* 0x000e260000000800 */
[----:B------:R-:W2:Y:S04]  /*1b9f0*/  LDG.E.U16 R46, desc[UR10][R46.64] ;  /* 0x0000000a2e2e7981 */ /* 0x000ea8000c1e1500 */
[----:B------:R1:W-:Y:S04]  /*1ba00*/  STS.U16 [R76+UR9+0x22080], R50 ;  /* 0x022080324c007988 */ /* 0x0003e80008000409 */
[----:B------:R0:W2:Y:S01]  /*1ba10*/  LDG.E.U16 R47, desc[UR10][R48.64] ;  /* 0x0000000a302f7981 */ /* 0x0000a2000c1e1500 */
[----:B---3--:R-:W-:-:S02]  /*1ba20*/  IMAD R84, R84, 0x2b, RZ ;  /* 0x0000002b54547824 */ /* 0x008fc400078e02ff */
[----:B-1----:R-:W-:-:S04]  /*1ba30*/  IMAD.WIDE R50, R2, 0x2, R70 ;  /* 0x0000000202327825 */ /* 0x002fc800078e0246 */
[----:B------:R-:W-:Y:S02]  /*1ba40*/  IMAD.WIDE R70, R84, 0x2, R134 ;  /* 0x0000000254467825 */ /* 0x000fe400078e0286 */
[----:B------:R-:W1:Y:S02]  /*1ba50*/  LDC R84, c[0x0][0x3c4] ;  /* 0x0000f100ff547b82 */ /* 0x000e640000000800 */
[----:B0-----:R-:W-:Y:S02]  /*1ba60*/  IMAD.WIDE R48, R2, 0x2, R72 ;  /* 0x0000000202307825 */ /* 0x001fe400078e0248 */
[----:B------:R-:W3:Y:S04]  /*1ba70*/  LDL.64 R72, [R1+0xcf8] ;  /* 0x000cf80001487983 */ /* 0x000ee80000100a00 */
[----:B------:R-:W3:Y:S04]  /*1ba80*/  LDG.E.U16 R48, desc[UR10][R48.64] ;  /* 0x0000000a30307981 */ /* 0x000ee8000c1e1500 */
[----:B------:R-:W-:Y:S04]  /*1ba90*/  STS.U16 [R76+UR9+0x32080], R53 ;  /* 0x032080354c007988 */ /* 0x000fe80008000409 */
[----:B------:R5:W3:Y:S01]  /*1baa0*/  LDG.E.U16 R49, desc[UR10][R50.64] ;  /* 0x0000000a32317981 */ /* 0x000ae2000c1e1500 */
[----:B-1----:R-:W-:-:S03]  /*1bab0*/  IMAD R84, R84, 0x33, RZ ;  /* 0x0000003354547824 */ /* 0x002fc600078e02ff */
[----:B------:R0:W-:Y:S01]  /*1bac0*/  STS.U16 [R76+UR9+0x22480], R52 ;  /* 0x022480344c007988 */ /* 0x0001e20008000409 */
[----:B-----5:R-:W-:-:S04]  /*1bad0*/  IMAD.WIDE R50, R2, 0x2, R74 ;  /* 0x0000000202327825 */ /* 0x020fc800078e024a */
[----:B------:R-:W-:Y:S02]  /*1bae0*/  IMAD.WIDE R74, R84, 0x2, R134 ;  /* 0x00000002544a7825 */ /* 0x000fe400078e0286 */
[----:B------:R-:W1:Y:S02]  /*1baf0*/  LDC R84, c[0x0][0x3c4] ;  /* 0x0000f100ff547b82 */ /* 0x000e640000000800 */
[C---:B0-----:R-:W-:Y:S01]  /*1bb00*/  IMAD.WIDE R52, R2.reuse, 0x2, R70 ;  /* 0x0000000202347825 */ /* 0x041fe200078e0246 */
[----:B------:R-:W-:Y:S04]  /*1bb10*/  STS.U16 [R76+UR9+0x32480], R54 ;  /* 0x032480364c007988 */ /* 0x000fe80008000409 */
[----:B------:R-:W5:Y:S04]  /*1bb20*/  LDL.64 R70, [R1+0xc98] ;  /* 0x000c980001467983 */ /* 0x000f680000100a00 */
[----:B------:R0:W-:Y:S04]  /*1bb30*/  STS.U16 [R76+UR9+0x22880], R55 ;  /* 0x022880374c007988 */ /* 0x0001e80008000409 */
[----:B------:R-:W-:Y:S04]  /*1bb40*/  STS.U16 [R76+UR9+0x32880], R57 ;  /* 0x032880394c007988 */ /* 0x000fe80008000409 */
[----:B------:R-:W5:Y:S01]  /*1bb50*/  LDG.E.U16 R50, desc[UR10][R50.64] ;  /* 0x0000000a32327981 */ /* 0x000f62000c1e1500 */
[----:B0-----:R-:W-:-:S04]  /*1bb60*/  IMAD.WIDE R54, R2, 0x2, R74 ;  /* 0x0000000202367825 */ /* 0x001fc800078e024a */
[----:B-1----:R-:W-:-:S04]  /*1bb70*/  IMAD R84, R84, 0x3b, RZ ;  /* 0x0000003b54547824 */ /* 0x002fc800078e02ff */
[----:B------:R-:W-:Y:S01]  /*1bb80*/  IMAD.WIDE R74, R84, 0x2, R134 ;  /* 0x00000002544a7825 */ /* 0x000fe200078e0286 */
[----:B------:R0:W-:Y:S01]  /*1bb90*/  STS.U16 [R76+UR9+0x22c80], R56 ;  /* 0x022c80384c007988 */ /* 0x0001e20008000409 */
[----:B------:R-:W1:Y:S03]  /*1bba0*/  LDC R84, c[0x0][0x3c4] ;  /* 0x0000f100ff547b82 */ /* 0x000e660000000800 */
[----:B------:R4:W5:Y:S01]  /*1bbb0*/  LDG.E.U16 R51, desc[UR10][R52.64] ;  /* 0x0000000a34337981 */ /* 0x000962000c1e1500 */
[----:B0-----:R-:W-:-:S03]  /*1bbc0*/  IMAD.WIDE R56, R2, 0x2, R74 ;  /* 0x0000000202387825 */ /* 0x001fc600078e024a */
[----:B------:R-:W5:Y:S04]  /*1bbd0*/  LDL.64 R74, [R1+0xc38] ;  /* 0x000c3800014a7983 */ /* 0x000f680000100a00 */
[----:B------:R-:W-:Y:S01]  /*1bbe0*/  STS.U16 [R76+UR9+0x32c80], R59 ;  /* 0x032c803b4c007988 */ /* 0x000fe20008000409 */
[----:B-1----:R-:W-:-:S03]  /*1bbf0*/  IMAD R84, R84, 0x43, RZ ;  /* 0x0000004354547824 */ /* 0x002fc600078e02ff */
[----:B------:R0:W-:Y:S04]  /*1bc00*/  STS.U16 [R76+UR9+0x23080], R58 ;  /* 0x0230803a4c007988 */ /* 0x0001e80008000409 */
[----:B------:R-:W-:Y:S04]  /*1bc10*/  STS.U16 [R76+UR9+0x33080], R65 ;  /* 0x033080414c007988 */ /* 0x000fe80008000409 */
[----:B------:R-:W-:Y:S04]  /*1bc20*/  STS.U16 [R76+UR9+0x23480], R61 ;  /* 0x0234803d4c007988 */ /* 0x000fe80008000409 */
[----:B------:R1:W-:Y:S01]  /*1bc30*/  STS.U16 [R76+UR9+0x33480], R60 ;  /* 0x0334803c4c007988 */ /* 0x0003e20008000409 */
[----:B----4-:R-:W-:-:S06]  /*1bc40*/  IMAD.WIDE R52, R2, 0x2, R82 ;  /* 0x0000000202347825 */ /* 0x010fcc00078e0252 */
[----:B------:R-:W4:Y:S04]  /*1bc50*/  LDG.E.U16 R52, desc[UR10][R52.64] ;  /* 0x0000000a34347981 */ /* 0x000f28000c1e1500 */
[----:B------:R0:W4:Y:S02]  /*1bc60*/  LDG.E.U16 R53, desc[UR10][R54.64] ;  /* 0x0000000a36357981 */ /* 0x000124000c1e1500 */
[----:B0-----:R-:W-:-:S04]  /*1bc70*/  IMAD.WIDE R54, R2, 0x2, R78 ;  /* 0x0000000202367825 */ /* 0x001fc800078e024e */
[----:B------:R-:W-:Y:S02]  /*1bc80*/  IMAD.WIDE R78, R84, 0x2, R134 ;  /* 0x00000002544e7825 */ /* 0x000fe400078e0286 */
[----:B------:R-:W0:Y:S01]  /*1bc90*/  LDC R84, c[0x0][0x3c4] ;  /* 0x0000f100ff547b82 */ /* 0x000e220000000800 */
[----:B------:R-:W4:Y:S01]  /*1bca0*/  LDG.E.U16 R54, desc[UR10][R54.64] ;  /* 0x0000000a36367981 */ /* 0x000f22000c1e1500 */
[----:B------:R-:W-:-:S03]  /*1bcb0*/  IMAD.WIDE R58, R2, 0x2, R78 ;  /* 0x00000002023a7825 */ /* 0x000fc600078e024e */
[----:B------:R-:W4:Y:S04]  /*1bcc0*/  LDL.64 R78, [R1+0xbd8] ;  /* 0x000bd800014e7983 */ /* 0x000f280000100a00 */
[----:B------:R2:W4:Y:S01]  /*1bcd0*/  LDG.E.U16 R55, desc[UR10][R56.64] ;  /* 0x0000000a38377981 */ /* 0x000522000c1e1500 */
[----:B0-----:R-:W-:Y:S02]  /*1bce0*/  IMAD R84, R84, 0x4b, RZ ;  /* 0x0000004b54547824 */ /* 0x001fe400078e02ff */
[----:B--2---:R-:W-:-:S04]  /*1bcf0*/  IMAD.WIDE R56, R2, 0x2, R80 ;  /* 0x0000000202387825 */ /* 0x004fc800078e0250 */
[----:B------:R-:W-:Y:S02]  /*1bd00*/  IMAD.WIDE R80, R84, 0x2, R134 ;  /* 0x0000000254507825 */ /* 0x000fe400078e0286 */
[----:B------:R-:W2:Y:S01]  /*1bd10*/  LDG.E.U16 R56, desc[UR10][R56.64] ;  /* 0x0000000a38387981 */ /* 0x000ea2000c1e1500 */
[----:B------:R-:W0:Y:S01]  /*1bd20*/  LDC R84, c[0x0][0x3c4] ;  /* 0x0000f100ff547b82 */ /* 0x000e220000000800 */
[C---:B-1----:R-:W-:Y:S02]  /*1bd30*/  IMAD.WIDE R60, R2.reuse, 0x2, R80 ;  /* 0x00000002023c7825 */ /* 0x042fe400078e0250 */
[----:B------:R-:W2:Y:S04]  /*1bd40*/  LDL.64 R80, [R1+0xb78] ;  /* 0x000b780001507983 */ /* 0x000ea80000100a00 */
[----:B------:R3:W2:Y:S02]  /*1bd50*/  LDG.E.U16 R57, desc[UR10][R58.64] ;  /* 0x0000000a3a397981 */ /* 0x0006a4000c1e1500 */
[----:B---3--:R-:W-:-:S02]  /*1bd60*/  IMAD.WIDE R58, R2, 0x2, R72 ;  /* 0x00000002023a7825 */ /* 0x008fc400078e0248 */
[----:B------:R-:W1:Y:S02]  /*1bd70*/  S2R R72, SR_TID.X ;  /* 0x0000000000487919 */ /* 0x000e640000002100 */
[----:B0-----:R-:W-:Y:S02]  /*1bd80*/  IMAD R84, R84, 0x53, RZ ;  /* 0x0000005354547824 */ /* 0x001fe400078e02ff */
[----:B------:R-:W3:Y:S04]  /*1bd90*/  LDG.E.U16 R58, desc[UR10][R58.64] ;  /* 0x0000000a3a3a7981 */ /* 0x000ee8000c1e1500 */
[----:B------:R0:W-:Y:S04]  /*1bda0*/  STS.U16 [R76+UR9+0x23880], R64 ;  /* 0x023880404c007988 */ /* 0x0001e80008000409 */
[----:B------:R5:W3:Y:S04]  /*1bdb0*/  LDG.E.U16 R59, desc[UR10][R60.64] ;  /* 0x0000000a3c3b7981 */ /* 0x000ae8000c1e1500 */
[----:B------:R-:W-:Y:S01]  /*1bdc0*/  STS.U16 [R76+UR9+0x33880], R62 ;  /* 0x0338803e4c007988 */ /* 0x000fe20008000409 */
[----:B-1----:R-:W-:-:S04]  /*1bdd0*/  LOP3.LUT R65, R72, 0x3f, RZ, 0xc0, !PT ;  /* 0x0000003f48417812 */ /* 0x002fc800078ec0ff */
[----:B0-----:R-:W-:Y:S02]  /*1bde0*/  SHF.L.U32 R64, R65, 0x1, RZ ;  /* 0x0000000141407819 */ /* 0x001fe400000006ff */
[----:B------:R-:W-:Y:S01]  /*1bdf0*/  LOP3.LUT R65, R72, 0xc0, RZ, 0xc0, !PT ;  /* 0x000000c048417812 */ /* 0x000fe200078ec0ff */
[----:B-----5:R-:W-:Y:S02]  /*1be00*/  IMAD.WIDE R60, R2, 0x2, R70 ;  /* 0x00000002023c7825 */ /* 0x020fe400078e0246 */
[----:B------:R-:W5:Y:S02]  /*1be10*/  LDL.64 R70, [R1+0x9a8] ;  /* 0x0009a80001467983 */ /* 0x000f640000100a00 */
[----:B------:R-:W-:Y:S02]  /*1be20*/  IMAD.WIDE R72, R84, 0x2, R134 ;  /* 0x0000000254487825 */ /* 0x000fe400078e0286 */
[----:B------:R0:W-:Y:S01]  /*1be30*/  STS.U16 [R76+UR9+0x23c80], R63 ;  /* 0x023c803f4c007988 */ /* 0x0001e20008000409 */
[----:B------:R-:W1:Y:S03]  /*1be40*/  LDC R84, c[0x0][0x3c4] ;  /* 0x0000f100ff547b82 */ /* 0x000e660000000800 */
[----:B------:R0:W3:Y:S02]  /*1be50*/  LDG.E.U16 R60, desc[UR10][R60.64] ;  /* 0x0000000a3c3c7981 */ /* 0x0000e4000c1e1500 */
[----:B0-----:R-:W-:-:S02]  /*1be60*/  IMAD.WIDE R62, R2, 0x2, R72 ;  /* 0x00000002023e7825 */ /* 0x001fc400078e0248 */
[----:B------:R-:W3:Y:S02]  /*1be70*/  LDL.64 R72, [R1+0x938] ;  /* 0x0009380001487983 */ /* 0x000ee40000100a00 */
[----:B------:R-:W-:Y:S02]  /*1be80*/  IMAD R61, R65, 0x100, R64 ;  /* 0x00000100413d7824 */ /* 0x000fe400078e0240 */
[----:B------:R0:W-:Y:S04]  /*1be90*/  STS.U16 [R76+UR9+0x33c80], R67 ;  /* 0x033c80434c007988 */ /* 0x0001e80008000409 */
[----:B------:R-:W3:Y:S04]  /*1bea0*/  LDG.E.U16 R62, desc[UR10][R62.64] ;  /* 0x0000000a3e3e7981 */ /* 0x000ee8000c1e1500 */
[----:B0-----:R-:W3:Y:S01]  /*1beb0*/  LDL.64 R76, [R1+0xf98] ;  /* 0x000f9800014c7983 */ /* 0x001ee20000100a00 */
[----:B------:R-:W-:-:S03]  /*1bec0*/  IMAD.WIDE R64, R2, 0x2, R74 ;  /* 0x0000000202407825 */ /* 0x000fc600078e024a */
[----:B------:R-:W3:Y:S01]  /*1bed0*/  LDL.64 R74, [R1+0x1008] ;  /* 0x00100800014a7983 */ /* 0x000ee20000100a00 */
[----:B-1----:R-:W-:Y:S01]  /*1bee0*/  IMAD R84, R84, 0x5b, RZ ;  /* 0x0000005b54547824 */ /* 0x002fe200078e02ff */
[----:B------:R-:W-:Y:S02]  /*1bef0*/  LOP3.LUT R61, R61, 0x20, RZ, 0x3c, !PT ;  /* 0x000000203d3d7812 */ /* 0x000fe400078e3cff */
[----:B------:R0:W3:Y:S01]  /*1bf00*/  LDG.E.U16 R63, desc[UR10][R64.64] ;  /* 0x0000000a403f7981 */ /* 0x0000e2000c1e1500 */
[----:B------:R-:W-:Y:S02]  /*1bf10*/  IMAD.WIDE R82, R84, 0x2, R134 ;  /* 0x0000000254527825 */ /* 0x000fe400078e0286 */
[----:B------:R-:W1:Y:S01]  /*1bf20*/  LDC R84, c[0x0][0x3c4] ;  /* 0x0000f100ff547b82 */ /* 0x000e620000000800 */
[----:B------:R4:W-:Y:S01]  /*1bf30*/  STS.U16 [R61+UR9+0x20100], R66 ;  /* 0x020100423d007988 */ /* 0x0009e20008000409 */
[----:B-1----:R-:W-:-:S06]  /*1bf40*/  IMAD R85, R84, 0x63, RZ ;  /* 0x0000006354557824 */ /* 0x002fcc00078e02ff */
[----:B------:R-:W1:Y:S01]  /*1bf50*/  LDC R84, c[0x0][0x3c4] ;  /* 0x0000f100ff547b82 */ /* 0x000e620000000800 */
[----:B0-----:R-:W-:-:S04]  /*1bf60*/  IMAD.WIDE R64, R2, 0x2, R82 ;  /* 0x0000000202407825 */ /* 0x001fc800078e0252 */
[----:B------:R-:W-:Y:S01]  /*1bf70*/  IMAD.WIDE R82, R85, 0x2, R134 ;  /* 0x0000000255527825 */ /* 0x000fe200078e0286 */
[----:B------:R-:W-:Y:S04]  /*1bf80*/  STS.U16 [R61+UR9+0x30100], R68 ;  /* 0x030100443d007988 */ /* 0x000fe80008000409 */
[----:B------:R-:W3:Y:S04]  /*1bf90*/  LDG.E.U16 R64, desc[UR10][R64.64] ;  /* 0x0000000a40407981 */ /* 0x000ee8000c1e1500 */
[----:B------:R2:W-:Y:S01]  /*1bfa0*/  STS.U16 [R61+UR9+0x20500], R69 ;  /* 0x020500453d007988 */ /* 0x0005e20008000409 */
[----:B-1----:R-:W-:-:S02]  /*1bfb0*/  IMAD R84, R84, 0x6b, RZ ;  /* 0x0000006b54547824 */ /* 0x002fc400078e02ff */
[----:B------:R-:W-:-:S04]  /*1bfc0*/  IMAD R86, R86, 0x7b, RZ ;  /* 0x0000007b56567824 */ /* 0x000fc800078e02ff */
[----:B------:R-:W-:Y:S02]  /*1bfd0*/  IMAD.WIDE R88, R86, 0x2, R134 ;  /* 0x0000000256587825 */ /* 0x000fe400078e0286 */
[----:B------:R-:W0:Y:S02]  /*1bfe0*/  LDC R86, c[0x0][0x3c4] ;  /* 0x0000f100ff567b82 */ /* 0x000e240000000800 */
[C---:B----4-:R-:W-:Y:S02]  /*1bff0*/  IMAD.WIDE R66, R2.reuse, 0x2, R78 ;  /* 0x0000000202427825 */ /* 0x050fe400078e024e */
[----:B------:R-:W4:Y:S04]  /*1c000*/  LDL.64 R78, [R1+0xf28] ;  /* 0x000f2800014e7983 */ /* 0x000f280000100a00 */
[----:B------:R1:W4:Y:S02]  /*1c010*/  LDG.E.U16 R65, desc[UR10][R66.64] ;  /* 0x0000000a42417981 */ /* 0x000324000c1e1500 */
[----:B-1----:R-:W-:-:S04]  /*1c020*/  IMAD.WIDE R66, R2, 0x2, R82 ;  /* 0x0000000202427825 */ /* 0x002fc800078e0252 */
[----:B------:R-:W-:Y:S02]  /*1c030*/  IMAD.WIDE R82, R84, 0x2, R134 ;  /* 0x0000000254527825 */ /* 0x000fe400078e0286 */
[----:B------:R-:W4:Y:S01]  /*1c040*/  LDG.E.U16 R66, desc[UR10][R66.64] ;  /* 0x0000000a42427981 */ /* 0x000f22000c1e1500 */
[----:B------:R-:W1:Y:S01]  /*1c050*/  LDC R84, c[0x0][0x3c4] ;  /* 0x0000f100ff547b82 */ /* 0x000e620000000800 */
[C---:B--2---:R-:W-:Y:S02]  /*1c060*/  IMAD.WIDE R68, R2.reuse, 0x2, R80 ;  /* 0x0000000202447825 */ /* 0x044fe400078e0250 */
[----:B------:R-:W2:Y:S04]  /*1c070*/  LDL.64 R80, [R1+0xec8] ;  /* 0x000ec80001507983 */ /* 0x000ea80000100a00 */
[----:B------:R0:W2:Y:S02]  /*1c080*/  LDG.E.U16 R67, desc[UR10][R68.64] ;  /* 0x0000000a44437981 */ /* 0x0000a4000c1e1500 */
[----:B0-----:R-:W-:-:S02]  /*1c090*/  IMAD.WIDE R68, R2, 0x2, R82 ;  /* 0x0000000202447825 */ /* 0x001fc400078e0252 */
[----:B------:R-:W2:Y:S02]  /*1c0a0*/  LDL.64 R82, [R1+0xe68] ;  /* 0x000e680001527983 */ /* 0x000ea40000100a00 */
[----:B-1----:R-:W-:Y:S02]  /*1c0b0*/  IMAD R84, R84, 0x73, RZ ;  /* 0x0000007354547824 */ /* 0x002fe400078e02ff */
[----:B------:R-:W2:Y:S02]  /*1c0c0*/  LDG.E.U16 R68, desc[UR10][R68.64] ;  /* 0x0000000a44447981 */ /* 0x000ea4000c1e1500 */
[----:B------:R-:W-:-:S04]  /*1c0d0*/  IMAD.WIDE R84, R84, 0x2, R134 ;  /* 0x0000000254547825 */ /* 0x000fc800078e0286 */
[----:B------:R-:W-:-:S04]  /*1c0e0*/  IMAD R86, R86, 0xc, RZ ;  /* 0x0000000c56567824 */ /* 0x000fc800078e02ff */
[----:B------:R-:W-:Y:S02]  /*1c0f0*/  IMAD.WIDE R90, R86, 0x2, R134 ;  /* 0x00000002565a7825 */ /* 0x000fe400078e0286 */
[----:B------:R-:W2:Y:S02]  /*1c100*/  LDL.64 R86, [R1+0xda8] ;  /* 0x000da80001567983 */ /* 0x000ea40000100a00 */
[----:B-----5:R-:W-:-:S05]  /*1c110*/  IMAD.WIDE R70, R2, 0x2, R70 ;  /* 0x0000000202467825 */ /* 0x020fca00078e0246 */
[----:B------:R0:W5:Y:S02]  /*1c120*/  LDG.E.U16 R69, desc[UR10][R70.64] ;  /* 0x0000000a46457981 */ /* 0x000164000c1e1500 */
[C---:B0-----:R-:W-:Y:S02]  /*1c130*/  IMAD.WIDE R70, R2.reuse, 0x2, R84 ;  /* 0x0000000202467825 */ /* 0x041fe400078e0254 */
[----:B------:R-:W5:Y:S02]  /*1c140*/  LDL.64 R84, [R1+0xe08] ;  /* 0x000e080001547983 */ /* 0x000f640000100a00 */
[C---:B---3--:R-:W-:Y:S02]  /*1c150*/  IMAD.WIDE R72, R2.reuse, 0x2, R72 ;  /* 0x0000000202487825 */ /* 0x048fe400078e0248 */
[----:B------:R-:W3:Y:S04]  /*1c160*/  LDG.E.U16 R70, desc[UR10][R70.64] ;  /* 0x0000000a46467981 */ /* 0x000ee8000c1e1500 */
[----:B------:R0:W3:Y:S02]  /*1c170*/  LDG.E.U16 R71, desc[UR10][R72.64] ;  /* 0x0000000a48477981 */ /* 0x0000e4000c1e1500 */
[----:B0-----:R-:W-:-:S02]  /*1c180*/  IMAD.WIDE R72, R2, 0x2, R88 ;  /* 0x0000000202487825 */ /* 0x001fc400078e0258 */
[----:B------:R-:W0:Y:S02]  /*1c190*/  LDC R88, c[0x0][0x3c4] ;  /* 0x0000f100ff587b82 */ /* 0x000e240000000800 */
[C---:B------:R-:W-:Y:S02]  /*1c1a0*/  IMAD.WIDE R74, R2.reuse, 0x2, R74 ;  /* 0x00000002024a7825 */ /* 0x040fe400078e024a */
[----:B------:R-:W3:Y:S04]  /*1c1b0*/  LDG.E.U16 R72, desc[UR10][R72.64] ;  /* 0x0000000a48487981 */ /* 0x000ee8000c1e1500 */
[----:B------:R1:W3:Y:S02]  /*1c1c0*/  LDG.E.U16 R73, desc[UR10][R74.64] ;  /* 0x0000000a4a497981 */ /* 0x0002e4000c1e1500 */
[----:B-1----:R-:W-:-:S02]  /*1c1d0*/  IMAD.WIDE R74, R2, 0x2, R90 ;  /* 0x00000002024a7825 */ /* 0x002fc400078e025a */
[----:B------:R-:W1:Y:S02]  /*1c1e0*/  LDC R90, c[0x0][0x3c4] ;  /* 0x0000f100ff5a7b82 */ /* 0x000e640000000800 */
[----:B0-----:R-:W-:Y:S02]  /*1c1f0*/  IMAD R88, R88, 0x14, RZ ;  /* 0x0000001458587824 */ /* 0x001fe400078e02ff */
[----:B------:R-:W-:Y:S01]  /*1c200*/  IMAD.WIDE R76, R2, 0x2, R76 ;  /* 0x00000002024c7825 */ /* 0x000fe200078e024c */
[----:B------:R-:W3:Y:S03]  /*1c210*/  LDG.E.U16 R74, desc[UR10][R74.64] ;  /* 0x0000000a4a4a7981 */ /* 0x000ee6000c1e1500 */
[----:B------:R-:W-:Y:S02]  /*1c220*/  IMAD.WIDE R92, R88, 0x2, R134 ;  /* 0x00000002585c7825 */ /* 0x000fe400078e0286 */
[----:B------:R-:W3:Y:S04]  /*1c230*/  LDL.64 R88, [R1+0xd48] ;  /* 0x000d480001587983 */ /* 0x000ee80000100a00 */
[----:B------:R0:W3:Y:S01]  /*1c240*/  LDG.E.U16 R75, desc[UR10][R76.64] ;  /* 0x0000000a4c4b7981 */ /* 0x0000e2000c1e1500 */
[----:B-1----:R-:W-:-:S04]  /*1c250*/  IMAD R90, R90, 0x1c, RZ ;  /* 0x0000001c5a5a7824 */ /* 0x002fc800078e02ff */
[----:B------:R-:W-:Y:S02]  /*1c260*/  IMAD.WIDE R94, R90, 0x2, R134 ;  /* 0x000000025a5e7825 */ /* 0x000fe400078e0286 */
[----:B------:R-:W3:Y:S02]  /*1c270*/  LDL.64 R90, [R1+0xce8] ;  /* 0x000ce800015a7983 */ /* 0x000ee40000100a00 */
[----:B0-----:R-:W-:Y:S02]  /*1c280*/  IMAD.WIDE R76, R2, 0x2, R92 ;  /* 0x00000002024c7825 */ /* 0x001fe400078e025c */
[----:B------:R-:W0:Y:S04]  /*1c290*/  LDC R92, c[0x0][0x3c4] ;  /* 0x0000f100ff5c7b82 */ /* 0x000e280000000800 */
[----:B------:R-:W3:Y:S01]  /*1c2a0*/  LDG.E.U16 R76, desc[UR10][R76.64] ;  /* 0x0000000a4c4c7981 */ /* 0x000ee2000c1e1500 */
[----:B0-----:R-:W-:-:S02]  /*1c2b0*/  IMAD R92, R92, 0x24, RZ ;  /* 0x000000245c5c7824 */ /* 0x001fc400078e02ff */
[----:B----4-:R-:W-:-:S05]  /*1c2c0*/  IMAD.WIDE R78, R2, 0x2, R78 ;  /* 0x00000002024e7825 */ /* 0x010fca00078e024e */
[----:B------:R0:W4:Y:S02]  /*1c2d0*/  LDG.E.U16 R77, desc[UR10][R78.64] ;  /* 0x0000000a4e4d7981 */ /* 0x000124000c1e1500 */
[----:B0-----:R-:W-:-:S04]  /*1c2e0*/  IMAD.WIDE R78, R2, 0x2, R94 ;  /* 0x00000002024e7825 */ /* 0x001fc800078e025e */
[----:B------:R-:W-:Y:S02]  /*1c2f0*/  IMAD.WIDE R94, R92, 0x2, R134 ;  /* 0x000000025c5e7825 */ /* 0x000fe400078e0286 */
[----:B------:R-:W0:Y:S01]  /*1c300*/  LDC R92, c[0x0][0x3c4] ;  /* 0x0000f100ff5c7b82 */ /* 0x000e220000000800 */
[----:B------:R-:W4:Y:S01]  /*1c310*/  LDG.E.U16 R78, desc[UR10][R78.64] ;  /* 0x0000000a4e4e7981 */ /* 0x000f22000c1e1500 */
[----:B0-----:R-:W-:-:S06]  /*1c320*/  IMAD R93, R92, 0x2c, RZ ;  /* 0x0000002c5c5d7824 */ /* 0x001fcc00078e02ff */
[----:B------:R-:W0:Y:S01]  /*1c330*/  LDC R92, c[0x0][0x3c4] ;  /* 0x0000f100ff5c7b82 */ /* 0x000e220000000800 */
[----:B--2---:R-:W-:-:S05]  /*1c340*/  IMAD.WIDE R80, R2, 0x2, R80 ;  /* 0x0000000202507825 */ /* 0x004fca00078e0250 */
[----:B------:R1:W2:Y:S01]  /*1c350*/  LDG.E.U16 R79, desc[UR10][R80.64] ;  /* 0x0000000a504f7981 */ /* 0x0002a2000c1e1500 */
[----:B------:R-:W-:-:S04]  /*1c360*/  IMAD.WIDE R82, R2, 0x2, R82 ;  /* 0x0000000202527825 */ /* 0x000fc800078e0252 */
[----:B-1----:R-:W-:-:S04]  /*1c370*/  IMAD.WIDE R80, R2, 0x2, R94 ;  /* 0x0000000202507825 */ /* 0x002fc800078e025e */
[----:B------:R-:W-:Y:S02]  /*1c380*/  IMAD.WIDE R94, R93, 0x2, R134 ;  /* 0x000000025d5e7825 */ /* 0x000fe400078e0286 */
[----:B------:R-:W2:Y:S02]  /*1c390*/  LDG.E.U16 R80, desc[UR10][R80.64] ;  /* 0x0000000a50507981 */ /* 0x000ea4000c1e1500 */
[----:B0-----:R-:W-:Y:S02]  /*1c3a0*/  IMAD R92, R92, 0x34, RZ ;  /* 0x000000345c5c7824 */ /* 0x001fe400078e02ff */
[----:B------:R0:W2:Y:S02]  /*1c3b0*/  LDG.E.U16 R81, desc[UR10][R82.64] ;  /* 0x0000000a52517981 */ /* 0x0000a4000c1e1500 */
[----:B0-----:R-:W-:-:S04]  /*1c3c0*/  IMAD.WIDE R82, R2, 0x2, R94 ;  /* 0x0000000202527825 */ /* 0x001fc800078e025e */
[----:B------:R-:W-:Y:S02]  /*1c3d0*/  IMAD.WIDE R94, R92, 0x2, R134 ;  /* 0x000000025c5e7825 */ /* 0x000fe400078e0286 */
[----:B------:R-:W0:Y:S01]  /*1c3e0*/  LDC R92, c[0x0][0x3c4] ;  /* 0x0000f100ff5c7b82 */ /* 0x000e220000000800 */
[----:B------:R-:W2:Y:S01]  /*1c3f0*/  LDG.E.U16 R82, desc[UR10][R82.64] ;  /* 0x0000000a52527981 */ /* 0x000ea2000c1e1500 */
[----:B0-----:R-:W-:-:S06]  /*1c400*/  IMAD R93, R92, 0x3c, RZ ;  /* 0x0000003c5c5d7824 */ /* 0x001fcc00078e02ff */
[----:B------:R-:W0:Y:S01]  /*1c410*/  LDC R92, c[0x0][0x3c4] ;  /* 0x0000f100ff5c7b82 */ /* 0x000e220000000800 */
[----:B-----5:R-:W-:-:S05]  /*1c420*/  IMAD.WIDE R84, R2, 0x2, R84 ;  /* 0x0000000202547825 */ /* 0x020fca00078e0254 */
[----:B------:R1:W5:Y:S02]  /*1c430*/  LDG.E.U16 R83, desc[UR10][R84.64] ;  /* 0x0000000a54537981 */ /* 0x000364000c1e1500 */
[----:B-1----:R-:W-:-:S04]  /*1c440*/  IMAD.WIDE R84, R2, 0x2, R94 ;  /* 0x0000000202547825 */ /* 0x002fc800078e025e */
[----:B------:R-:W-:Y:S02]  /*1c450*/  IMAD.WIDE R94, R93, 0x2, R134 ;  /* 0x000000025d5e7825 */ /* 0x000fe400078e0286 */
[----:B------:R-:W2:Y:S02]  /*1c460*/  LDG.E.U16 R84, desc[UR10][R84.64] ;  /* 0x0000000a54547981 */ /* 0x000ea4000c1e1500 */
[----:B0-----:R-:W-:Y:S02]  /*1c470*/  IMAD R93, R92, 0x44, RZ ;  /* 0x000000445c5d7824 */ /* 0x001fe400078e02ff */
[----:B------:R-:W0:Y:S01]  /*1c480*/  LDC R92, c[0x0][0x3c4] ;  /* 0x0000f100ff5c7b82 */ /* 0x000e220000000800 */
[----:B------:R-:W-:-:S05]  /*1c490*/  IMAD.WIDE R86, R2, 0x2, R86 ;  /* 0x0000000202567825 */ /* 0x000fca00078e0256 */
[----:B------:R1:W2:Y:S02]  /*1c4a0*/  LDG.E.U16 R85, desc[UR10][R86.64] ;  /* 0x0000000a56557981 */ /* 0x0002a4000c1e1500 */
[----:B-1----:R-:W-:-:S04]  /*1c4b0*/  IMAD.WIDE R86, R2, 0x2, R94 ;  /* 0x0000000202567825 */ /* 0x002fc800078e025e */
[----:B------:R-:W-:Y:S02]  /*1c4c0*/  IMAD.WIDE R94, R93, 0x2, R134 ;  /* 0x000000025d5e7825 */ /* 0x000fe400078e0286 */
[----:B------:R-:W2:Y:S01]  /*1c4d0*/  LDG.E.U16 R86, desc[UR10][R86.64] ;  /* 0x0000000a56567981 */ /* 0x000ea2000c1e1500 */
[----:B------:R-:W1:Y:S01]  /*1c4e0*/  LDC R93, c[0x0][0x3c4] ;  /* 0x0000f100ff5d7b82 */ /* 0x000e620000000800 */
[----:B0-----:R-:W-:Y:S02]  /*1c4f0*/  IMAD R92, R92, 0x4c, RZ ;  /* 0x0000004c5c5c7824 */ /* 0x001fe400078e02ff */
[----:B---3--:R-:W-:-:S05]  /*1c500*/  IMAD.WIDE R88, R2, 0x2, R88 ;  /* 0x0000000202587825 */ /* 0x008fca00078e0258 */
[----:B------:R0:W3:Y:S02]  /*1c510*/  LDG.E.U16 R87, desc[UR10][R88.64] ;  /* 0x0000000a58577981 */ /* 0x0000e4000c1e1500 */
[----:B0-----:R-:W-:-:S04]  /*1c520*/  IMAD.WIDE R88, R2, 0x2, R94 ;  /* 0x0000000202587825 */ /* 0x001fc800078e025e */
[----:B------:R-:W-:Y:S02]  /*1c530*/  IMAD.WIDE R94, R92, 0x2, R134 ;  /* 0x000000025c5e7825 */ /* 0x000fe400078e0286 */
[----:B------:R-:W0:Y:S01]  /*1c540*/  LDC R92, c[0x0][0x3c4] ;  /* 0x0000f100ff5c7b82 */ /* 0x000e220000000800 */
[----:B------:R-:W2:Y:S01]  /*1c550*/  LDG.E.U16 R88, desc[UR10][R88.64] ;  /* 0x0000000a58587981 */ /* 0x000ea2000c1e1500 */
[----:B------:R-:W-:-:S05]  /*1c560*/  IMAD.WIDE R90, R2, 0x2, R90 ;  /* 0x00000002025a7825 */ /* 0x000fca00078e025a */
[----:B------:R1:W2:Y:S02]  /*1c570*/  LDG.E.U16 R89, desc[UR10][R90.64] ;  /* 0x0000000a5a597981 */ /* 0x0002a4000c1e1500 */
[----:B-1----:R-:W-:-:S04]  /*1c580*/  IMAD.WIDE R90, R2, 0x2, R94 ;  /* 0x00000002025a7825 */ /* 0x002fc800078e025e */
[----:B0-----:R-:W-:Y:S02]  /*1c590*/  IMAD R94, R92, 0x54, RZ ;  /* 0x000000545c5e7824 */ /* 0x001fe400078e02ff */
[----:B------:R0:W2:Y:S01]  /*1c5a0*/  LDG.E.U16 R92, desc[UR10][R90.64] ;  /* 0x0000000a5a5c7981 */ /* 0x0000a2000c1e1500 */
[----:B------:R-:W-:Y:S02]  /*1c5b0*/  IMAD R95, R93, 0x5c, RZ ;  /* 0x0000005c5d5f7824 */ /* 0x000fe400078e02ff */
[----:B0-----:R-:W-:-:S04]  /*1c5c0*/  IMAD.WIDE R90, R2, 0x2, R104 ;  /* 0x00000002025a7825 */ /* 0x001fc800078e0268 */
[----:B------:R-:W-:Y:S01]  /*1c5d0*/  IMAD.WIDE R104, R94, 0x2, R134 ;  /* 0x000000025e687825 */ /* 0x000fe200078e0286 */
[----:B------:R0:W2:Y:S03]  /*1c5e0*/  LDG.E.U16 R93, desc[UR10][R90.64] ;  /* 0x0000000a5a5d7981 */ /* 0x0000a6000c1e1500 */
[----:B0-----:R-:W-:-:S05]  /*1c5f0*/  IMAD.WIDE R90, R2, 0x2, R104 ;  /* 0x00000002025a7825 */ /* 0x001fca00078e0268 */
[----:B------:R0:W2:Y:S02]  /*1c600*/  LDG.E.U16 R94, desc[UR10][R90.64] ;  /* 0x0000000a5a5e7981 */ /* 0x0000a4000c1e1500 */
[----:B0-----:R-:W-:Y:S02]  /*1c610*/  IMAD.WIDE R90, R2, 0x2, R96 ;  /* 0x00000002025a7825 */ /* 0x001fe400078e0260 */
[----:B------:R-:W0:Y:S08]  /*1c620*/  LDC R96, c[0x0][0x3c4] ;  /* 0x0000f100ff607b82 */ /* 0x000e300000000800 */
[----:B------:R-:W1:Y:S01]  /*1c630*/  LDC R97, c[0x0][0x3c4] ;  /* 0x0000f100ff617b82 */ /* 0x000e620000000800 */
[----:B------:R-:W-:-:S02]  /*1c640*/  IMAD.WIDE R104, R95, 0x2, R134 ;  /* 0x000000025f687825 */ /* 0x000fc400078e0286 */
[----:B------:R4:W2:Y:S02]  /*1c650*/  LDG.E.U16 R95, desc[UR10][R90.64] ;  /* 0x0000000a5a5f7981 */ /* 0x0008a4000c1e1500 */
[----:B----4-:R-:W-:-:S04]  /*1c660*/  IMAD.WIDE R90, R2, 0x2, R104 ;  /* 0x00000002025a7825 */ /* 0x010fc800078e0268 */
[----:B0-----:R-:W-:Y:S02]  /*1c670*/  IMAD R104, R96, 0x64, RZ ;  /* 0x0000006460687824 */ /* 0x001fe400078e02ff */
[----:B------:R0:W4:Y:S02]  /*1c680*/  LDG.E.U16 R96, desc[UR10][R90.64] ;  /* 0x0000000a5a607981 */ /* 0x000124000c1e1500 */
[----:B------:R-:W-:-:S04]  /*1c690*/  IMAD.WIDE R104, R104, 0x2, R134 ;  /* 0x0000000268687825 */ /* 0x000fc800078e0286 */
[----:B0-----:R-:W-:-:S04]  /*1c6a0*/  IMAD.WIDE R90, R2, 0x2, R98 ;  /* 0x00000002025a7825 */ /* 0x001fc800078e0262 */
[----:B-1----:R-:W-:Y:S02]  /*1c6b0*/  IMAD R99, R97, 0x6c, RZ ;  /* 0x0000006c61637824 */ /* 0x002fe400078e02ff */
[----:B------:R0:W2:Y:S02]  /*1c6c0*/  LDG.E.U16 R97, desc[UR10][R90.64] ;  /* 0x0000000a5a617981 */ /* 0x0000a4000c1e1500 */
[----:B0-----:R-:W-:-:S05]  /*1c6d0*/  IMAD.WIDE R90, R2, 0x2, R104 ;  /* 0x00000002025a7825 */ /* 0x001fca00078e0268 */
[----:B------:R0:W2:Y:S01]  /*1c6e0*/  LDG.E.U16 R98, desc[UR10][R90.64] ;  /* 0x0000000a5a627981 */ /* 0x0000a2000c1e1500 */
[----:B------:R-:W-:-:S04]  /*1c6f0*/  IMAD.WIDE R104, R99, 0x2, R134 ;  /* 0x0000000263687825 */ /* 0x000fc800078e0286 */
[C---:B0-----:R-:W-:Y:S02]  /*1c700*/  IMAD.WIDE R90, R2.reuse, 0x2, R100 ;  /* 0x00000002025a7825 */ /* 0x041fe400078e0264 */
[----:B------:R-:W0:Y:S03]  /*1c710*/  LDC R101, c[0x0][0x3c4] ;  /* 0x0000f100ff657b82 */ /* 0x000e260000000800 */
[----:B------:R1:W2:Y:S02]  /*1c720*/  LDG.E.U16 R99, desc[UR10][R90.64] ;  /* 0x0000000a5a637981 */ /* 0x0002a4000c1e1500 */
[----:B-1----:R-:W-:-:S05]  /*1c730*/  IMAD.WIDE R90, R2, 0x2, R104 ;  /* 0x00000002025a7825 */ /* 0x002fca00078e0268 */
[----:B------:R1:W2:Y:S02]  /*1c740*/  LDG.E.U16 R100, desc[UR10][R90.64] ;  /* 0x0000000a5a647981 */ /* 0x0002a4000c1e1500 */
[----:B-1----:R-:W-:Y:S02]  /*1c750*/  IMAD.WIDE R90, R2, 0x2, R102 ;  /* 0x00000002025a7825 */ /* 0x002fe400078e0266 */
[----:B------:R-:W1:Y:S02]  /*1c760*/  LDC R102, c[0x0][0x3c4] ;  /* 0x0000f100ff667b82 */ /* 0x000e640000000800 */
[----:B0-----:R-:W-:-:S04]  /*1c770*/  IMAD R101, R101, 0x74, RZ ;  /* 0x0000007465657824 */ /* 0x001fc800078e02ff */
[----:B------:R-:W-:Y:S02]  /*1c780*/  IMAD.WIDE R104, R101, 0x2, R134 ;  /* 0x0000000265687825 */ /* 0x000fe400078e0286 */
[----:B------:R0:W2:Y:S02]  /*1c790*/  LDG.E.U16 R101, desc[UR10][R90.64] ;  /* 0x0000000a5a657981 */ /* 0x0000a4000c1e1500 */
[----:B0-----:R-:W-:Y:S02]  /*1c7a0*/  IMAD.WIDE R90, R2, 0x2, R104 ;  /* 0x00000002025a7825 */ /* 0x001fe400078e0268 */
[----:B------:R-:W0:Y:S02]  /*1c7b0*/  LDC R104, c[0x0][0x3c4] ;  /* 0x0000f100ff687b82 */ /* 0x000e240000000800 */
[----:B-1----:R-:W-:Y:S02]  /*1c7c0*/  IMAD R103, R102, 0x7c, RZ ;  /* 0x0000007c66677824 */ /* 0x002fe400078e02ff */
[----:B------:R1:W2:Y:S02]  /*1c7d0*/  LDG.E.U16 R102, desc[UR10][R90.64] ;  /* 0x0000000a5a667981 */ /* 0x0002a4000c1e1500 */
[----:B------:R-:W-:-:S04]  /*1c7e0*/  IMAD.WIDE R106, R103, 0x2, R134 ;  /* 0x00000002676a7825 */ /* 0x000fc800078e0286 */
[----:B-1----:R-:W-:-:S05]  /*1c7f0*/  IMAD.WIDE R90, R2, 0x2, R110 ;  /* 0x00000002025a7825 */ /* 0x002fca00078e026e */
[----:B------:R1:W2:Y:S02]  /*1c800*/  LDG.E.U16 R103, desc[UR10][R90.64] ;  /* 0x0000000a5a677981 */ /* 0x0002a4000c1e1500 */
[----:B-1----:R-:W-:Y:S02]  /*1c810*/  IMAD.WIDE R90, R2, 0x2, R106 ;  /* 0x00000002025a7825 */ /* 0x002fe400078e026a */
[----:B------:R-:W1:Y:S02]  /*1c820*/  LDC R106, c[0x0][0x3c4] ;  /* 0x0000f100ff6a7b82 */ /* 0x000e640000000800 */
[----:B0-----:R-:W-:Y:S02]  /*1c830*/  IMAD R105, R104, 0xd, RZ ;  /* 0x0000000d68697824 */ /* 0x001fe400078e02ff */
[----:B------:R0:W2:Y:S02]  /*1c840*/  LDG.E.U16 R104, desc[UR10][R90.64] ;  /* 0x0000000a5a687981 */ /* 0x0000a4000c1e1500 */
[----:B------:R-:W-:-:S04]  /*1c850*/  IMAD.WIDE R110, R105, 0x2, R134 ;  /* 0x00000002696e7825 */ /* 0x000fc800078e0286 */
[----:B0-----:R-:W-:Y:S02]  /*1c860*/  IMAD.WIDE R90, R2, 0x2, R116 ;  /* 0x00000002025a7825 */ /* 0x001fe400078e0274 */
[----:B------:R-:W2:Y:S04]  /*1c870*/  LDL.64 R116, [R1+0xdf8] ;  /* 0x000df80001747983 */ /* 0x000ea80000100a00 */
[----:B------:R0:W3:Y:S01]  /*1c880*/  LDG.E.U16 R105, desc[UR10][R90.64] ;  /* 0x0000000a5a697981 */ /* 0x0000e2000c1e1500 */
[----:B-1----:R-:W-:Y:S02]  /*1c890*/  IMAD R107, R106, 0x15, RZ ;  /* 0x000000156a6b7824 */ /* 0x002fe400078e02ff */
[----:B0-----:R-:W-:-:S05]  /*1c8a0*/  IMAD.WIDE R90, R2, 0x2, R110 ;  /* 0x00000002025a7825 */ /* 0x001fca00078e026e */
[----:B------:R0:W3:Y:S02]  /*1c8b0*/  LDG.E.U16 R106, desc[UR10][R90.64] ;  /* 0x0000000a5a6a7981 */ /* 0x0000e4000c1e1500 */
[C---:B0-----:R-:W-:Y:S02]  /*1c8c0*/  IMAD.WIDE R90, R2.reuse, 0x2, R108 ;  /* 0x00000002025a7825 */ /* 0x041fe400078e026c */
[----:B------:R-:W0:Y:S02]  /*1c8d0*/  LDC R108, c[0x0][0x3c4] ;  /* 0x0000f100ff6c7b82 */ /* 0x000e240000000800 */
[----:B------:R-:W-:Y:S02]  /*1c8e0*/  IMAD.WIDE R110, R107, 0x2, R134 ;  /* 0x000000026b6e7825 */ /* 0x000fe400078e0286 */
[----:B------:R1:W3:Y:S02]  /*1c8f0*/  LDG.E.U16 R107, desc[UR10][R90.64] ;  /* 0x0000000a5a6b7981 */ /* 0x0002e4000c1e1500 */
[----:B-1----:R-:W-:-:S02]  /*1c900*/  IMAD.WIDE R90, R2, 0x2, R110 ;  /* 0x00000002025a7825 */ /* 0x002fc400078e026e */
[----:B------:R-:W1:Y:S02]  /*1c910*/  LDC R110, c[0x0][0x3c4] ;  /* 0x0000f100ff6e7b82 */ /* 0x000e640000000800 */
[----:B0-----:R-:W-:Y:S02]  /*1c920*/  IMAD R109, R108, 0x1d, RZ ;  /* 0x0000001d6c6d7824 */ /* 0x001fe400078e02ff */
[----:B------:R0:W3:Y:S02]  /*1c930*/  LDG.E.U16 R108, desc[UR10][R90.64] ;  /* 0x0000000a5a6c7981 */ /* 0x0000e4000c1e1500 */
[----:B0-----:R-:W-:Y:S02]  /*1c940*/  IMAD.WIDE R90, R2, 0x2, R120 ;  /* 0x00000002025a7825 */ /* 0x001fe400078e0278 */
[----:B------:R-:W3:Y:S02]  /*1c950*/  LDL.64 R120, [R1+0xd98] ;  /* 0x000d980001787983 */ /* 0x000ee40000100a00 */
[----:B------:R-:W-:-:S02]  /*1c960*/  IMAD.WIDE R118, R109, 0x2, R134 ;  /* 0x000000026d767825 */ /* 0x000fc400078e0286 */
[----:B------:R0:W4:Y:S02]  /*1c970*/  LDG.E.U16 R109, desc[UR10][R90.64] ;  /* 0x0000000a5a6d7981 */ /* 0x000124000c1e1500 */
[----:B-1----:R-:W-:Y:S02]  /*1c980*/  IMAD R111, R110, 0x25, RZ ;  /* 0x000000256e6f7824 */ /* 0x002fe400078e02ff */
[----:B0-----:R-:W-:-:S05]  /*1c990*/  IMAD.WIDE R90, R2, 0x2, R118 ;  /* 0x00000002025a7825 */ /* 0x001fca00078e0276 */
[----:B------:R0:W4:Y:S02]  /*1c9a0*/  LDG.E.U16 R110, desc[UR10][R90.64] ;  /* 0x0000000a5a6e7981 */ /* 0x000124000c1e1500 */
[C---:B0-----:R-:W-:Y:S02]  /*1c9b0*/  IMAD.WIDE R90, R2.reuse, 0x2, R112 ;  /* 0x00000002025a7825 */ /* 0x041fe400078e0270 */
[----:B------:R-:W0:Y:S02]  /*1c9c0*/  LDC R112, c[0x0][0x3c4] ;  /* 0x0000f100ff707b82 */ /* 0x000e240000000800 */
[----:B------:R-:W-:Y:S02]  /*1c9d0*/  IMAD.WIDE R118, R111, 0x2, R134 ;  /* 0x000000026f767825 */ /* 0x000fe400078e0286 */
[----:B------:R1:W4:Y:S02]  /*1c9e0*/  LDG.E.U16 R111, desc[UR10][R90.64] ;  /* 0x0000000a5a6f7981 */ /* 0x000324000c1e1500 */
[----:B-1----:R-:W-:-:S04]  /*1c9f0*/  IMAD.WIDE R90, R2, 0x2, R118 ;  /* 0x00000002025a7825 */ /* 0x002fc800078e0276 */
[----:B0-----:R-:W-:Y:S02]  /*1ca00*/  IMAD R113, R112, 0x2d, RZ ;  /* 0x0000002d70717824 */ /* 0x001fe400078e02ff */
        /* <DEDUP_REMOVED lines=8> */
[----:B------:R-:W-:-:S04]  /*1ca90*/  IMAD.WIDE R118, R115, 0x2, R134 ;  /* 0x0000000273767825 */ /* 0x000fc800078e0286 */
[C---:B--2---:R-:W-:Y:S02]  /*1caa0*/  IMAD.WIDE R90, R2.reuse, 0x2, R116 ;  /* 0x00000002025a7825 */ /* 0x044fe400078e0274 */
[----:B------:R-:W0:Y:S03]  /*1cab0*/  LDC R116, c[0x0][0x3c4] ;  /* 0x0000f100ff747b82 */ /* 0x000e260000000800 */
[----:B------:R1:W2:Y:S05]  /*1cac0*/  LDG.E.U16 R115, desc[UR10][R90.64] ;  /* 0x0000000a5a737981 */ /* 0x0002aa000c1e1500 */
[----:B------:R-:W5:Y:S01]  /*1cad0*/  LDC R117, c[0x0][0x3c4] ;  /* 0x0000f100ff757b82 */ /* 0x000f620000000800 */
[----:B-1----:R-:W-:-:S04]  /*1cae0*/  IMAD.WIDE R90, R2, 0x2, R118 ;  /* 0x00000002025a7825 */ /* 0x002fc800078e0276 */
[----:B0-----:R-:W-:Y:S02]  /*1caf0*/  IMAD R118, R116, 0x3d, RZ ;  /* 0x0000003d74767824 */ /* 0x001fe400078e02ff */
[----:B------:R3:W2:Y:S01]  /*1cb00*/  LDG.E.U16 R116, desc[UR10][R90.64] ;  /* 0x0000000a5a747981 */ /* 0x0006a2000c1e1500 */
[----:B-----5:R-:W-:-:S04]  /*1cb10*/  IMAD R119, R117, 0x45, RZ ;  /* 0x0000004575777824 */ /* 0x020fc800078e02ff */
[----:B------:R-:W-:-:S04]  /*1cb20*/  IMAD.WIDE R124, R119, 0x2, R134 ;  /* 0x00000002777c7825 */ /* 0x000fc800078e0286 */
[----:B---3--:R-:W-:-:S04]  /*1cb30*/  IMAD.WIDE R90, R2, 0x2, R120 ;  /* 0x00000002025a7825 */ /* 0x008fc800078e0278 */
[----:B------:R-:W-:Y:S01]  /*1cb40*/  IMAD.WIDE R120, R118, 0x2, R134 ;  /* 0x0000000276787825 */ /* 0x000fe200078e0286 */
[----:B------:R0:W3:Y:S03]  /*1cb50*/  LDG.E.U16 R117, desc[UR10][R90.64] ;  /* 0x0000000a5a757981 */ /* 0x0000e6000c1e1500 */
[C---:B0-----:R-:W-:Y:S02]  /*1cb60*/  IMAD.WIDE R90, R2.reuse, 0x2, R120 ;  /* 0x00000002025a7825 */ /* 0x041fe400078e0278 */
[----:B------:R-:W0:Y:S03]  /*1cb70*/  LDC R120, c[0x0][0x3c4] ;  /* 0x0000f100ff787b82 */ /* 0x000e260000000800 */
[----:B------:R1:W5:Y:S05]  /*1cb80*/  LDG.E.U16 R118, desc[UR10][R90.64] ;  /* 0x0000000a5a767981 */ /* 0x00036a000c1e1500 */
[----:B------:R-:W0:Y:S01]  /*1cb90*/  LDC R121, c[0x0][0x3c4] ;  /* 0x0000f100ff797b82 */ /* 0x000e220000000800 */
[----:B-1----:R-:W-:-:S05]  /*1cba0*/  IMAD.WIDE R90, R2, 0x2, R128 ;  /* 0x00000002025a7825 */ /* 0x002fca00078e0280 */
[----:B------:R1:W2:Y:S02]  /*1cbb0*/  LDG.E.U16 R119, desc[UR10][R90.64] ;  /* 0x0000000a5a777981 */ /* 0x0002a4000c1e1500 */
[----:B-1----:R-:W-:-:S04]  /*1cbc0*/  IMAD.WIDE R90, R2, 0x2, R124 ;  /* 0x00000002025a7825 */ /* 0x002fc800078e027c */
[----:B0-----:R-:W-:Y:S02]  /*1cbd0*/  IMAD R124, R120, 0x4d, RZ ;  /* 0x0000004d787c7824 */ /* 0x001fe400078e02ff */
[----:B------:R0:W2:Y:S02]  /*1cbe0*/  LDG.E.U16 R120, desc[UR10][R90.64] ;  /* 0x0000000a5a787981 */ /* 0x0000a4000c1e1500 */
[----:B------:R-:W-:-:S04]  /*1cbf0*/  IMAD.WIDE R124, R124, 0x2, R134 ;  /* 0x000000027c7c7825 */ /* 0x000fc800078e0286 */
[----:B0-----:R-:W-:-:S04]  /*1cc00*/  IMAD.WIDE R90, R2, 0x2, R122 ;  /* 0x00000002025a7825 */ /* 0x001fc800078e027a */
[----:B------:R-:W-:Y:S02]  /*1cc10*/  IMAD R123, R121, 0x55, RZ ;  /* 0x00000055797b7824 */ /* 0x000fe400078e02ff */
[----:B------:R0:W2:Y:S02]  /*1cc20*/  LDG.E.U16 R121, desc[UR10][R90.64] ;  /* 0x0000000a5a797981 */ /* 0x0000a4000c1e1500 */
[C---:B0-----:R-:W-:Y:S02]  /*1cc30*/  IMAD.WIDE R90, R2.reuse, 0x2, R124 ;  /* 0x00000002025a7825 */ /* 0x041fe400078e027c */
[----:B------:R-:W0:Y:S02]  /*1cc40*/  LDC R124, c[0x0][0x3c4] ;  /* 0x0000f100ff7c7b82 */ /* 0x000e240000000800 */
[----:B------:R-:W-:Y:S01]  /*1cc50*/  IMAD.WIDE R128, R123, 0x2, R134 ;  /* 0x000000027b807825 */ /* 0x000fe200078e0286 */
[----:B------:R1:W2:Y:S03]  /*1cc60*/  LDG.E.U16 R122, desc[UR10][R90.64] ;  /* 0x0000000a5a7a7981 */ /* 0x0002a6000c1e1500 */
[----:B-1----:R-:W-:-:S05]  /*1cc70*/  IMAD.WIDE R90, R2, 0x2, R130 ;  /* 0x00000002025a7825 */ /* 0x002fca00078e0282 */
[----:B------:R1:W2:Y:S01]  /*1cc80*/  LDG.E.U16 R123, desc[UR10][R90.64] ;  /* 0x0000000a5a7b7981 */ /* 0x0002a2000c1e1500 */
[----:B0-----:R-:W-:Y:S02]  /*1cc90*/  IMAD R125, R124, 0x5d, RZ ;  /* 0x0000005d7c7d7824 */ /* 0x001fe400078e02ff */
[----:B-1----:R-:W-:-:S05]  /*1cca0*/  IMAD.WIDE R90, R2, 0x2, R128 ;  /* 0x00000002025a7825 */ /* 0x002fca00078e0280 */
[----:B------:R0:W2:Y:S01]  /*1ccb0*/  LDG.E.U16 R124, desc[UR10][R90.64] ;  /* 0x0000000a5a7c7981 */ /* 0x0000a2000c1e1500 */
[----:B------:R-:W-:-:S04]  /*1ccc0*/  IMAD.WIDE R128, R125, 0x2, R134 ;  /* 0x000000027d807825 */ /* 0x000fc800078e0286 */
[C---:B0-----:R-:W-:Y:S02]  /*1ccd0*/  IMAD.WIDE R90, R2.reuse, 0x2, R126 ;  /* 0x00000002025a7825 */ /* 0x041fe400078e027e */
[----:B------:R-:W0:Y:S03]  /*1cce0*/  LDC R126, c[0x0][0x3c4] ;  /* 0x0000f100ff7e7b82 */ /* 0x000e260000000800 */
[----:B------:R1:W2:Y:S02]  /*1ccf0*/  LDG.E.U16 R125, desc[UR10][R90.64] ;  /* 0x0000000a5a7d7981 */ /* 0x0002a4000c1e1500 */
[----:B-1----:R-:W-:-:S03]  /*1cd00*/  IMAD.WIDE R90, R2, 0x2, R128 ;  /* 0x00000002025a7825 */ /* 0x002fc600078e0280 */
[----:B------:R-:W1:Y:S01]  /*1cd10*/  LDC R128, c[0x0][0x3c4] ;  /* 0x0000f100ff807b82 */ /* 0x000e620000000800 */
[----:B0-----:R-:W-:Y:S02]  /*1cd20*/  IMAD R127, R126, 0x65, RZ ;  /* 0x000000657e7f7824 */ /* 0x001fe400078e02ff */
[----:B------:R0:W2:Y:S02]  /*1cd30*/  LDG.E.U16 R126, desc[UR10][R90.64] ;  /* 0x0000000a5a7e7981 */ /* 0x0000a4000c1e1500 */
[----:B------:R-:W-:-:S04]  /*1cd40*/  IMAD.WIDE R130, R127, 0x2, R134 ;  /* 0x000000027f827825 */ /* 0x000fc800078e0286 */
[----:B0-----:R-:W-:-:S05]  /*1cd50*/  IMAD.WIDE R90, R2, 0x2, R246 ;  /* 0x00000002025a7825 */ /* 0x001fca00078e02f6 */
[----:B------:R0:W2:Y:S01]  /*1cd60*/  LDG.E.U16 R127, desc[UR10][R90.64] ;  /* 0x0000000a5a7f7981 */ /* 0x0000a2000c1e1500 */
[----:B-1----:R-:W-:Y:S02]  /*1cd70*/  IMAD R129, R128, 0x6d, RZ ;  /* 0x0000006d80817824 */ /* 0x002fe400078e02ff */
[----:B0-----:R-:W-:Y:S02]  /*1cd80*/  IMAD.WIDE R90, R2, 0x2, R130 ;  /* 0x00000002025a7825 */ /* 0x001fe400078e0282 */
[----:B------:R-:W0:Y:S03]  /*1cd90*/  LDC R130, c[0x0][0x3c4] ;  /* 0x0000f100ff827b82 */ /* 0x000e260000000800 */
[----:B------:R1:W2:Y:S04]  /*1cda0*/  LDG.E.U16 R128, desc[UR10][R90.64] ;  /* 0x0000000a5a807981 */ /* 0x0002a8000c1e1500 */
[----:B------:R-:W1:Y:S01]  /*1cdb0*/  LDL.64 R90, [R1+0xb58] ;  /* 0x000b5800015a7983 */ /* 0x000e620000100a00 */
[----:B------:R-:W-:-:S04]  /*1cdc0*/  IMAD.WIDE R246, R129, 0x2, R134 ;  /* 0x0000000281f67825 */ /* 0x000fc800078e0286 */
[----:B0-----:R-:W-:Y:S02]  /*1cdd0*/  IMAD R131, R130, 0x75, RZ ;  /* 0x0000007582837824 */ /* 0x001fe400078e02ff */
[----:B-1----:R-:W-:-:S05]  /*1cde0*/  IMAD.WIDE R90, R2, 0x2, R90 ;  /* 0x00000002025a7825 */ /* 0x002fca00078e025a */
[----:B------:R0:W2:Y:S02]  /*1cdf0*/  LDG.E.U16 R129, desc[UR10][R90.64] ;  /* 0x0000000a5a817981 */ /* 0x0000a4000c1e1500 */
[----:B0-----:R-:W-:-:S05]  /*1ce00*/  IMAD.WIDE R90, R2, 0x2, R246 ;  /* 0x00000002025a7825 */ /* 0x001fca00078e02f6 */
[----:B------:R0:W2:Y:S04]  /*1ce10*/  LDG.E.U16 R130, desc[UR10][R90.64] ;  /* 0x0000000a5a827981 */ /* 0x0000a8000c1e1500 */
[----:B------:R-:W0:Y:S01]  /*1ce20*/  LDL.64 R90, [R1+0x988] ;  /* 0x00098800015a7983 */ /* 0x000e220000100a00 */
[----:B------:R-:W-:-:S04]  /*1ce30*/  IMAD.WIDE R246, R131, 0x2, R134 ;  /* 0x0000000283f67825 */ /* 0x000fc800078e0286 */
[----:B------:R-:W-:Y:S02]  /*1ce40*/  IMAD R143, R133, 0x7d, RZ ;  /* 0x0000007d858f7824 */ /* 0x000fe400078e02ff */
[----:B0-----:R-:W-:-:S05]  /*1ce50*/  IMAD.WIDE R90, R2, 0x2, R90 ;  /* 0x00000002025a7825 */ /* 0x001fca00078e025a */
[----:B------:R0:W2:Y:S02]  /*1ce60*/  LDG.E.U16 R131, desc[UR10][R90.64] ;  /* 0x0000000a5a837981 */ /* 0x0000a4000c1e1500 */
[----:B0-----:R-:W-:-:S04]  /*1ce70*/  IMAD.WIDE R90, R2, 0x2, R246 ;  /* 0x00000002025a7825 */ /* 0x001fc800078e02f6 */
[----:B------:R-:W-:Y:S01]  /*1ce80*/  IMAD.WIDE R246, R143, 0x2, R134 ;  /* 0x000000028ff67825 */ /* 0x000fe200078e0286 */
[----:B------:R0:W2:Y:S03]  /*1ce90*/  LDG.E.U16 R133, desc[UR10][R90.64] ;  /* 0x0000000a5a857981 */ /* 0x0000a6000c1e1500 */
[----:B0-----:R-:W-:Y:S02]  /*1cea0*/  IMAD.WIDE R90, R2, 0x2, R222 ;  /* 0x00000002025a7825 */ /* 0x001fe400078e02de */
[----:B------:R-:W0:Y:S03]  /*1ceb0*/  LDC R223, c[0x0][0x3c4] ;  /* 0x0000f100ffdf7b82 */ /* 0x000e260000000800 */
[----:B------:R1:W2:Y:S01]  /*1cec0*/  LDG.E.U16 R143, desc[UR10][R90.64] ;  /* 0x0000000a5a8f7981 */ /* 0x0002a2000c1e1500 */
[----:B------:R-:W-:-:S02]  /*1ced0*/  IMAD R222, R197, 0xe, RZ ;  /* 0x0000000ec5de7824 */ /* 0x000fc400078e02ff */
[----:B-1----:R-:W-:-:S05]  /*1cee0*/  IMAD.WIDE R90, R2, 0x2, R246 ;  /* 0x00000002025a7825 */ /* 0x002fca00078e02f6 */
[----:B------:R1:W2:Y:S04]  /*1cef0*/  LDG.E.U16 R197, desc[UR10][R90.64] ;  /* 0x0000000a5ac57981 */ /* 0x0002a8000c1e1500 */
[----:B------:R-:W1:Y:S01]  /*1cf00*/  LDL.64 R90, [R1+0xfe8] ;  /* 0x000fe800015a7983 */ /* 0x000e620000100a00 */
[----:B------:R-:W-:-:S04]  /*1cf10*/  IMAD.WIDE R246, R222, 0x2, R134 ;  /* 0x00000002def67825 */ /* 0x000fc800078e0286 */
[----:B-1----:R-:W-:-:S05]  /*1cf20*/  IMAD.WIDE R90, R2, 0x2, R90 ;  /* 0x00000002025a7825 */ /* 0x002fca00078e025a */
[----:B------:R1:W2:Y:S02]  /*1cf30*/  LDG.E.U16 R222, desc[UR10][R90.64] ;  /* 0x0000000a5ade7981 */ /* 0x0002a4000c1e1500 */
[----:B-1----:R-:W-:-:S04]  /*1cf40*/  IMAD.WIDE R90, R2, 0x2, R246 ;  /* 0x00000002025a7825 */ /* 0x002fc800078e02f6 */
[----:B0-----:R-:W-:Y:S02]  /*1cf50*/  IMAD R247, R223, 0x16, RZ ;  /* 0x00000016dff77824 */ /* 0x001fe400078e02ff */
[----:B------:R0:W2:Y:S04]  /*1cf60*/  LDG.E.U16 R223, desc[UR10][R90.64] ;  /* 0x0000000a5adf7981 */ /* 0x0000a8000c1e1500 */
[----:B------:R-:W0:Y:S04]  /*1cf70*/  LDL.64 R90, [R1+0xf78] ;  /* 0x000f7800015a7983 */ /* 0x000e280000100a00 */
[----:B------:R-:W-:Y:S04]  /*1cf80*/  STS.U16 [R61+UR9+0x31900], R22 ;  /* 0x031900163d007988 */ /* 0x000fe80008000409 */
[----:B------:R1:W-:Y:S04]  /*1cf90*/  STS.U16 [R61+UR9+0x21d00], R23 ;  /* 0x021d00173d007988 */ /* 0x0003e80008000409 */
[----:B-1----:R-:W2:Y:S04]  /*1cfa0*/  LDL.64 R22, [R1+0xb08] ;  /* 0x000b080001167983 */ /* 0x002ea80000100a00 */
[----:B------:R-:W-:Y:S04]  /*1cfb0*/  STS.U16 [R61+UR9+0x23900], R38 ;  /* 0x023900263d007988 */ /* 0x000fe80008000409 */
[----:B------:R1:W-:Y:S04]  /*1cfc0*/  STS.U16 [R61+UR9+0x33900], R39 ;  /* 0x033900273d007988 */ /* 0x0003e80008000409 */
[----:B-1----:R-:W2:Y:S04]  /*1cfd0*/  LDL.64 R38, [R1+0xaf0] ;  /* 0x000af00001267983 */ /* 0x002ea80000100a00 */
[----:B------:R-:W-:Y:S04]  /*1cfe0*/  STS.U16 [R61+UR9+0x30900], R14 ;  /* 0x0309000e3d007988 */ /* 0x000fe80008000409 */
[----:B------:R1:W-:Y:S04]  /*1cff0*/  STS.U16 [R61+UR9+0x20d00], R15 ;  /* 0x020d000f3d007988 */ /* 0x0003e80008000409 */
[----:B------:R-:W-:Y:S04]  /*1d000*/  STS.U16 [R61+UR9+0x31100], R18 ;  /* 0x031100123d007988 */ /* 0x000fe80008000409 */
[----:B-1----:R-:W2:Y:S04]  /*1d010*/  LDL.64 R14, [R1+0xb18] ;  /* 0x000b1800010e7983 */ /* 0x002ea80000100a00 */
[----:B------:R1:W-:Y:S04]  /*1d020*/  STS.U16 [R61+UR9+0x21500], R19 ;  /* 0x021500133d007988 */ /* 0x0003e80008000409 */
[----:B------:R-:W-:Y:S04]  /*1d030*/  STS.U16 [R61+UR9+0x32500], R28 ;  /* 0x0325001c3d007988 */ /* 0x000fe80008000409 */
[----:B-1----:R-:W2:Y:S04]  /*1d040*/  LDL.64 R18, [R1+0xad0] ;  /* 0x000ad00001127983 */ /* 0x002ea80000100a00 */
[----:B------:R1:W-:Y:S04]  /*1d050*/  STS.U16 [R61+UR9+0x22900], R29 ;  /* 0x0229001d3d007988 */ /* 0x0003e80008000409 */
[----:B------:R-:W-:Y:S04]  /*1d060*/  STS.U16 [R61+UR9+0x23d00], R40 ;  /* 0x023d00283d007988 */ /* 0x000fe80008000409 */
[----:B------:R3:W-:Y:S04]  /*1d070*/  STS.U16 [R61+UR9+0x33d00], R41 ;  /* 0x033d00293d007988 */ /* 0x0007e80008000409 */
[----:B-1----:R-:W2:Y:S04]  /*1d080*/  LDL.64 R28, [R1+0xae0] ;  /* 0x000ae000011c7983 */ /* 0x002ea80000100a00 */
[----:B---3--:R-:W3:Y:S01]  /*1d090*/  LDL.64 R40, [R1+0xac0] ;  /* 0x000ac00001287983 */ /* 0x008ee20000100a00 */
[----:B0-----:R-:W-:-:S05]  /*1d0a0*/  IMAD.WIDE R90, R2, 0x2, R90 ;  /* 0x00000002025a7825 */ /* 0x001fca00078e025a */
[----:B------:R0:W3:Y:S02]  /*1d0b0*/  LDG.E.U16 R246, desc[UR10][R90.64] ;  /* 0x0000000a5af67981 */ /* 0x0000e4000c1e1500 */
[----:B0-----:R-:W-:-:S04]  /*1d0c0*/  IMAD.WIDE R90, R247, 0x2, R134 ;  /* 0x00000002f75a7825 */ /* 0x001fc800078e0286 */
[----:B------:R-:W-:-:S05]  /*1d0d0*/  IMAD.WIDE R90, R2, 0x2, R90 ;  /* 0x00000002025a7825 */ /* 0x000fca00078e025a */
[----:B------:R-:W3:Y:S04]  /*1d0e0*/  LDG.E.U16 R247, desc[UR10][R90.64] ;  /* 0x0000000a5af77981 */ /* 0x000ee8000c1e1500 */
[----:B------:R-:W3:Y:S04]  /*1d0f0*/  LDL.64 R90, [R1+0x1030] ;  /* 0x00103000015a7983 */ /* 0x000ee80000100a00 */
[----:B------:R-:W-:Y:S04]  /*1d100*/  STS.U16 [R61+UR9+0x30500], R12 ;  /* 0x0305000c3d007988 */ /* 0x000fe80008000409 */
[----:B------:R-:W-:Y:S04]  /*1d110*/  STS.U16 [R61+UR9+0x20900], R13 ;  /* 0x0209000d3d007988 */ /* 0x000fe80008000409 */
[----:B------:R0:W-:Y:S04]  /*1d120*/  STS.U16 [R61+UR9+0x31500], R20 ;  /* 0x031500143d007988 */ /* 0x0001e80008000409 */
[----:B------:R1:W-:Y:S01]  /*1d130*/  STS.U16 [R61+UR9+0x31d00], R24 ;  /* 0x031d00183d007988 */ /* 0x0003e20008000409 */
[----:B0-----:R-:W0:Y:S03]  /*1d140*/  LDC R20, c[0x0][0x3c4] ;  /* 0x0000f100ff147b82 */ /* 0x001e260000000800 */
[----:B------:R-:W-:Y:S04]  /*1d150*/  STS.U16 [R61+UR9+0x30d00], R16 ;  /* 0x030d00103d007988 */ /* 0x000fe80008000409 */
[----:B------:R-:W-:Y:S01]  /*1d160*/  STS.U16 [R61+UR9+0x21100], R17 ;  /* 0x021100113d007988 */ /* 0x000fe20008000409 */
[----:B-1----:R-:W1:Y:S03]  /*1d170*/  LDC R24, c[0x0][0x3c4] ;  /* 0x0000f100ff187b82 */ /* 0x002e660000000800 */
        /* <DEDUP_REMOVED lines=10> */
[----:B------:R4:W-:Y:S01]  /*1d220*/  STS.U16 [R61+UR9+0x33500], R36 ;  /* 0x033500243d007988 */ /* 0x0009e20008000409 */
[----:B0-----:R-:W-:Y:S01]  /*1d230*/  IMAD R20, R20, 0x17, RZ ;  /* 0x0000001714147824 */ /* 0x001fe200078e02ff */
[----:B--2---:R-:W0:Y:S01]  /*1d240*/  LDC R34, c[0x0][0x3c4] ;  /* 0x0000f100ff227b82 */ /* 0x004e220000000800 */
[----:B-1----:R-:W-:Y:S01]  /*1d250*/  IMAD R24, R24, 0xf, RZ ;  /* 0x0000000f18187824 */ /* 0x002fe200078e02ff */
[----:B------:R-:W2:Y:S01]  /*1d260*/  LDL.64 R26, [R1+0xab0] ;  /* 0x000ab000011a7983 */ /* 0x000ea20000100a00 */
[----:B------:R-:W-:-:S04]  /*1d270*/  IMAD.WIDE R20, R20, 0x2, R134 ;  /* 0x0000000214147825 */ /* 0x000fc800078e0286 */
[----:B------:R-:W-:-:S04]  /*1d280*/  IMAD.WIDE R24, R24, 0x2, R134 ;  /* 0x0000000218187825 */ /* 0x000fc800078e0286 */
[----:B------:R-:W-:-:S05]  /*1d290*/  IMAD.WIDE R14, R2, 0x2, R14 ;  /* 0x00000002020e7825 */ /* 0x000fca00078e020e */
[----:B----4-:R1:W4:Y:S01]  /*1d2a0*/  LDG.E.U16 R36, desc[UR10][R14.64] ;  /* 0x0000000a0e247981 */ /* 0x010322000c1e1500 */
[----:B0-----:R-:W-:-:S04]  /*1d2b0*/  IMAD R34, R34, 0x1f, RZ ;  /* 0x0000001f22227824 */ /* 0x001fc800078e02ff */
[----:B------:R-:W-:-:S04]  /*1d2c0*/  IMAD.WIDE R34, R34, 0x2, R134 ;  /* 0x0000000222227825 */ /* 0x000fc800078e0286 */
[C---:B-1----:R-:W-:Y:S02]  /*1d2d0*/  IMAD.WIDE R14, R2.reuse, 0x2, R34 ;  /* 0x00000002020e7825 */ /* 0x042fe400078e0222 */
[----:B------:R-:W2:Y:S02]  /*1d2e0*/  LDL.64 R34, [R1+0xa70] ;  /* 0x000a700001227983 */ /* 0x000ea40000100a00 */
[----:B---3--:R-:W-:-:S05]  /*1d2f0*/  IMAD.WIDE R90, R2, 0x2, R90 ;  /* 0x00000002025a7825 */ /* 0x008fca00078e025a */
[----:B------:R0:W3:Y:S02]  /*1d300*/  LDG.E.U16 R250, desc[UR10][R90.64] ;  /* 0x0000000a5afa7981 */ /* 0x0000e4000c1e1500 */
[----:B0-----:R-:W0:Y:S02]  /*1d310*/  LDC R91, c[0x0][0x3c4] ;  /* 0x0000f100ff5b7b82 */ /* 0x001e240000000800 */
[----:B0-----:R-:W-:-:S04]  /*1d320*/  IMAD R90, R91, 0x1e, RZ ;  /* 0x0000001e5b5a7824 */ /* 0x001fc800078e02ff */
[----:B------:R-:W-:-:S04]  /*1d330*/  IMAD.WIDE R90, R90, 0x2, R134 ;  /* 0x000000025a5a7825 */ /* 0x000fc800078e0286 */
[----:B------:R-:W-:-:S06]  /*1d340*/  IMAD.WIDE R90, R2, 0x2, R90 ;  /* 0x00000002025a7825 */ /* 0x000fcc00078e025a */
[----:B------:R0:W3:Y:S02]  /*1d350*/  LDG.E.U16 R90, desc[UR10][R90.64] ;  /* 0x0000000a5a5a7981 */ /* 0x0000e4000c1e1500 */
[----:B0-----:R-:W0:Y:S02]  /*1d360*/  S2R R91, SR_TID.X ;  /* 0x00000000005b7919 */ /* 0x001e240000002100 */
[C---:B0-----:R-:W-:Y:S02]  /*1d370*/  LOP3.LUT R12, R91.reuse, 0x3f, RZ, 0xc0, !PT ;  /* 0x0000003f5b0c7812 */ /* 0x041fe400078ec0ff */
[----:B------:R-:W-:Y:S02]  /*1d380*/  LOP3.LUT R13, R91, 0xc0, RZ, 0xc0, !PT ;  /* 0x000000c05b0d7812 */ /* 0x000fe400078ec0ff */
[----:B------:R-:W-:-:S05]  /*1d390*/  SHF.L.U32 R12, R12, 0x1, RZ ;  /* 0x000000010c0c7819 */ /* 0x000fca00000006ff */
[----:B------:R-:W-:-:S05]  /*1d3a0*/  IMAD R12, R13, 0x100, R12 ;  /* 0x000001000d0c7824 */ /* 0x000fca00078e020c */
[----:B------:R-:W-:-:S05]  /*1d3b0*/  LOP3.LUT R13, R12, 0x30, RZ, 0x3c, !PT ;  /* 0x000000300c0d7812 */ /* 0x000fca00078e3cff */
[----:B------:R0:W-:Y:S04]  /*1d3c0*/  STS.U16 [R13+UR9+0x20180], R4 ;  /* 0x020180040d007988 */ /* 0x0001e80008000409 */
[----:B------:R1:W-:Y:S01]  /*1d3d0*/  STS.U16 [R13+UR9+0x30180], R5 ;  /* 0x030180050d007988 */ /* 0x0003e20008000409 */
[----:B0-----:R-:W-:-:S03]  /*1d3e0*/  LOP3.LUT R4, R12, 0x40, RZ, 0x3c, !PT ;  /* 0x000000400c047812 */ /* 0x001fc600078e3cff */
[----:B------:R0:W-:Y:S01]  /*1d3f0*/  STS.U16 [R13+UR9+0x20580], R42 ;  /* 0x0205802a0d007988 */ /* 0x0001e20008000409 */
[----:B-1----:R-:W-:-:S03]  /*1d400*/  LOP3.LUT R5, R12, 0x50, RZ, 0x3c, !PT ;  /* 0x000000500c057812 */ /* 0x002fc600078e3cff */
[----:B------:R-:W-:Y:S04]  /*1d410*/  STS.U16 [R13+UR9+0x30580], R43 ;  /* 0x0305802b0d007988 */ /* 0x000fe80008000409 */
[----:B------:R-:W-:Y:S01]  /*1d420*/  STS.U16 [R13+UR9+0x20980], R44 ;  /* 0x0209802c0d007988 */ /* 0x000fe20008000409 */
[----:B0-----:R-:W0:Y:S03]  /*1d430*/  LDC R42, c[0x0][0x3c4] ;  /* 0x0000f100ff2a7b82 */ /* 0x001e260000000800 */
[----:B------:R-:W-:Y:S04]  /*1d440*/  STS.U16 [R13+UR9+0x30980], R45 ;  /* 0x0309802d0d007988 */ /* 0x000fe80008000409 */
[----:B------:R-:W-:Y:S04]  /*1d450*/  STS.U16 [R13+UR9+0x20d80], R46 ;  /* 0x020d802e0d007988 */ /* 0x000fe80008000409 */
[----:B------:R-:W-:Y:S04]  /*1d460*/  STS.U16 [R13+UR9+0x30d80], R47 ;  /* 0x030d802f0d007988 */ /* 0x000fe80008000409 */
[----:B------:R1:W-:Y:S04]  /*1d470*/  STS.U16 [R13+UR9+0x21180], R48 ;  /* 0x021180300d007988 */ /* 0x0003e80008000409 */
[----:B------:R-:W-:Y:S04]  /*1d480*/  STS.U16 [R13+UR9+0x31180], R49 ;  /* 0x031180310d007988 */ /* 0x000fe80008000409 */
[----:B------:R-:W-:Y:S01]  /*1d490*/  STS.U16 [R13+UR9+0x21580], R50 ;  /* 0x021580320d007988 */ /* 0x000fe20008000409 */
[----:B-1----:R-:W1:Y:S03]  /*1d4a0*/  LDC R48, c[0x0][0x3c4] ;  /* 0x0000f100ff307b82 */ /* 0x002e660000000800 */
[----:B------:R-:W-:Y:S04]  /*1d4b0*/  STS.U16 [R13+UR9+0x31580], R51 ;  /* 0x031580330d007988 */ /* 0x000fe80008000409 */
[----:B------:R0:W-:Y:S04]  /*1d4c0*/  STS.U16 [R13+UR9+0x21980], R52 ;  /* 0x021980340d007988 */ /* 0x0001e80008000409 */
        /* <DEDUP_REMOVED lines=18> */
[----:B------:R1:W-:Y:S04]  /*1d5f0*/  STS.U16 [R13+UR9+0x33d80], R72 ;  /* 0x033d80480d007988 */ /* 0x0003e80008000409 */
[----:B------:R-:W3:Y:S01]  /*1d600*/  LDL.64 R44, [R1+0xa90] ;  /* 0x000a9000012c7983 */ /* 0x000ee20000100a00 */
[----:B0-----:R-:W-:Y:S01]  /*1d610*/  IMAD R42, R42, 0x37, RZ ;  /* 0x000000372a2a7824 */ /* 0x001fe200078e02ff */
[----:B------:R-:W0:Y:S02]  /*1d620*/  LDC R52, c[0x0][0x3c4] ;  /* 0x0000f100ff347b82 */ /* 0x000e240000000800 */
[----:B------:R-:W-:Y:S04]  /*1d630*/  STS.U16 [R4+UR9+0x20200], R6 ;  /* 0x0202000604007988 */ /* 0x000fe80008000409 */
[----:B------:R-:W-:Y:S01]  /*1d640*/  STS.U16 [R4+UR9+0x30200], R7 ;  /* 0x0302000704007988 */ /* 0x000fe20008000409 */
[----:B-1----:R-:W-:Y:S01]  /*1d650*/  IMAD R48, R48, 0x36, RZ ;  /* 0x0000003630307824 */ /* 0x002fe200078e02ff */
[----:B------:R-:W1:Y:S02]  /*1d660*/  LDC R56, c[0x0][0x3c4] ;  /* 0x0000f100ff387b82 */ /* 0x000e640000000800 */
[----:B------:R-:W-:Y:S04]  /*1d670*/  STS.U16 [R4+UR9+0x20600], R73 ;  /* 0x0206004904007988 */ /* 0x000fe80008000409 */
[----:B------:R-:W-:Y:S02]  /*1d680*/  STS.U16 [R4+UR9+0x30600], R74 ;  /* 0x0306004a04007988 */ /* 0x000fe40008000409 */
[----:B------:R-:W0:Y:S02]  /*1d690*/  LDC R70, c[0x0][0x3c4] ;  /* 0x0000f100ff467b82 */ /* 0x000e240000000800 */
[----:B------:R-:W-:Y:S04]  /*1d6a0*/  STS.U16 [R4+UR9+0x20a00], R75 ;  /* 0x020a004b04007988 */ /* 0x000fe80008000409 */
[----:B------:R-:W-:Y:S01]  /*1d6b0*/  STS.U16 [R4+UR9+0x30a00], R76 ;  /* 0x030a004c04007988 */ /* 0x000fe20008000409 */
[----:B--2---:R-:W-:Y:S01]  /*1d6c0*/  IMAD.WIDE R34, R2, 0x2, R34 ;  /* 0x0000000202227825 */ /* 0x004fe200078e0222 */
[----:B------:R-:W2:Y:S02]  /*1d6d0*/  LDC R58, c[0x0][0x3c4] ;  /* 0x0000f100ff3a7b82 */ /* 0x000ea40000000800 */
[----:B------:R-:W-:Y:S04]  /*1d6e0*/  STS.U16 [R4+UR9+0x20e00], R77 ;  /* 0x020e004d04007988 */ /* 0x000fe80008000409 */
[----:B------:R-:W-:Y:S02]  /*1d6f0*/  STS.U16 [R4+UR9+0x30e00], R78 ;  /* 0x030e004e04007988 */ /* 0x000fe40008000409 */
        /* <DEDUP_REMOVED lines=26> */
[----:B------:R-:W2:Y:S04]  /*1d8a0*/  LDL.64 R50, [R1+0xa40] ;  /* 0x000a400001327983 */ /* 0x000ea80000100a00 */
[----:B------:R-:W2:Y:S01]  /*1d8b0*/  LDL.64 R54, [R1+0xa60] ;  /* 0x000a600001367983 */ /* 0x000ea20000100a00 */
[----:B0-----:R-:W-:-:S02]  /*1d8c0*/  IMAD R8, R251, 0x7, RZ ;  /* 0x00000007fb087824 */ /* 0x001fc400078e02ff */
[----:B------:R-:W-:Y:S01]  /*1d8d0*/  IMAD.WIDE R42, R42, 0x2, R134 ;  /* 0x000000022a2a7825 */ /* 0x000fe200078e0286 */
[----:B------:R-:W2:Y:S03]  /*1d8e0*/  LDL.64 R62, [R1+0x908] ;  /* 0x00090800013e7983 */ /* 0x000ea60000100a00 */
[----:B------:R-:W-:Y:S01]  /*1d8f0*/  IMAD.WIDE R6, R8, 0x2, R136 ;  /* 0x0000000208067825 */ /* 0x000fe200078e0288 */
[----:B------:R0:W-:Y:S03]  /*1d900*/  STS.U16 [R5+UR9+0x20280], R9 ;  /* 0x0202800905007988 */ /* 0x0001e60008000409 */
[----:B------:R-:W-:Y:S01]  /*1d910*/  IMAD.WIDE R48, R48, 0x2, R134 ;  /* 0x0000000230307825 */ /* 0x000fe200078e0286 */
[----:B------:R-:W2:Y:S03]  /*1d920*/  LDL.64 R60, [R1+0xa10] ;  /* 0x000a1000013c7983 */ /* 0x000ea60000100a00 */
[----:B------:R-:W-:Y:S01]  /*1d930*/  IMAD.WIDE R6, R2, 0x2, R6 ;  /* 0x0000000202067825 */ /* 0x000fe200078e0206 */
[----:B------:R-:W2:Y:S03]  /*1d940*/  LDL.64 R68, [R1+0x9d0] ;  /* 0x0009d00001447983 */ /* 0x000ea60000100a00 */
[----:B0-----:R-:W-:Y:S01]  /*1d950*/  IMAD.WIDE R8, R8, 0x2, R134 ;  /* 0x0000000208087825 */ /* 0x001fe200078e0286 */
[----:B------:R0:W2:Y:S01]  /*1d960*/  LDG.E.U16 R47, desc[UR10][R6.64] ;  /* 0x0000000a062f7981 */ /* 0x0000a2000c1e1500 */
[----:B------:R-:W-:-:S02]  /*1d970*/  LOP3.LUT R4, R12, 0x60, RZ, 0x3c, !PT ;  /* 0x000000600c047812 */ /* 0x000fc400078e3cff */
[----:B------:R-:W-:Y:S01]  /*1d980*/  IMAD R52, R52, 0x46, RZ ;  /* 0x0000004634347824 */ /* 0x000fe200078e02ff */
[----:B------:R-:W2:Y:S01]  /*1d990*/  LDL.64 R66, [R1+0xa30] ;  /* 0x000a300001427983 */ /* 0x000ea20000100a00 */
[----:B------:R-:W-:-:S03]  /*1d9a0*/  IMAD.WIDE R16, R2, 0x2, R8 ;  /* 0x0000000202107825 */ /* 0x000fc600078e0208 */
[----:B------:R-:W2:Y:S01]  /*1d9b0*/  LDL.64 R76, [R1+0x9f0] ;  /* 0x0009f000014c7983 */ /* 0x000ea20000100a00 */
[----:B------:R-:W-:-:S03]  /*1d9c0*/  IMAD.WIDE R8, R2, 0x2, R22 ;  /* 0x0000000202087825 */ /* 0x000fc600078e0216 */
[----:B------:R-:W2:Y:S01]  /*1d9d0*/  LDL.64 R22, [R1+0xa80] ;  /* 0x000a800001167983 */ /* 0x000ea20000100a00 */
[----:B0-----:R-:W-:-:S03]  /*1d9e0*/  IMAD.WIDE R6, R2, 0x2, R20 ;  /* 0x0000000202067825 */ /* 0x001fc600078e0214 */
[----:B------:R-:W2:Y:S04]  /*1d9f0*/  LDL.64 R20, [R1+0xaa0] ;  /* 0x000aa00001147983 */ /* 0x000ea80000100a00 */
        /* <DEDUP_REMOVED lines=32> */
[----:B------:R5:W4:Y:S04]  /*1dc00*/  LDG.E.U16 R46, desc[UR10][R16.64] ;  /* 0x0000000a102e7981 */ /* 0x000b28000c1e1500 */
[----:B------:R1:W4:Y:S01]  /*1dc10*/  LDG.E.U16 R31, desc[UR10][R6.64] ;  /* 0x0000000a061f7981 */ /* 0x000322000c1e1500 */
[----:B0-----:R-:W-:-:S02]  /*1dc20*/  IMAD.WIDE R10, R2, 0x2, R24 ;  /* 0x00000002020a7825 */ /* 0x001fc400078e0218 */
[----:B------:R-:W0:Y:S01]  /*1dc30*/  LDC R24, c[0x0][0x3c4] ;  /* 0x0000f100ff187b82 */ /* 0x000e220000000800 */
[----:B------:R0:W4:Y:S01]  /*1dc40*/  LDG.E.U16 R32, desc[UR10][R8.64] ;  /* 0x0000000a08207981 */ /* 0x000122000c1e1500 */
[----:B-----5:R-:W-:-:S03]  /*1dc50*/  IMAD.WIDE R16, R2, 0x2, R38 ;  /* 0x0000000202107825 */ /* 0x020fc600078e0226 */
[----:B------:R5:W4:Y:S03]  /*1dc60*/  LDG.E.U16 R33, desc[UR10][R10.64] ;  /* 0x0000000a0a217981 */ /* 0x000b26000c1e1500 */
[----:B------:R-:W3:Y:S01]  /*1dc70*/  LDC R38, c[0x0][0x3c4] ;  /* 0x0000f100ff267b82 */ /* 0x000ee20000000800 */
[----:B------:R0:W4:Y:S01]  /*1dc80*/  LDG.E.U16 R30, desc[UR10][R16.64] ;  /* 0x0000000a101e7981 */ /* 0x000122000c1e1500 */
[----:B-1----:R-:W-:Y:S02]  /*1dc90*/  IMAD R56, R56, 0x3e, RZ ;  /* 0x0000003e38387824 */ /* 0x002fe400078e02ff */
[----:B------:R-:W-:Y:S01]  /*1dca0*/  IMAD R70, R70, 0x76, RZ ;  /* 0x0000007646467824 */ /* 0x000fe200078e02ff */
[----:B------:R-:W4:Y:S04]  /*1dcb0*/  LDL.64 R64, [R1+0x8f8] ;  /* 0x0008f80001407983 */ /* 0x000f280000100a00 */
[----:B------:R-:W4:Y:S01]  /*1dcc0*/  LDL.64 R74, [R1+0x8f0] ;  /* 0x0008f000014a7983 */ /* 0x000f220000100a00 */
[----:B0-----:R-:W-:-:S04]  /*1dcd0*/  IMAD R24, R24, 0x26, RZ ;  /* 0x0000002618187824 */ /* 0x001fc800078e02ff */
[----:B------:R-:W-:-:S04]  /*1dce0*/  IMAD.WIDE R24, R24, 0x2, R134 ;  /* 0x0000000218187825 */ /* 0x000fc800078e0286 */
[----:B------:R-:W-:Y:S02]  /*1dcf0*/  IMAD.WIDE R6, R2, 0x2, R24 ;  /* 0x0000000202067825 */ /* 0x000fe400078e0218 */
[----:B------:R-:W0:Y:S02]  /*1dd00*/  LDC R24, c[0x0][0x3c4] ;  /* 0x0000f100ff187b82 */ /* 0x000e240000000800 */
[----:B---3--:R-:W-:Y:S02]  /*1dd10*/  IMAD R38, R38, 0x2e, RZ ;  /* 0x0000002e26267824 */ /* 0x008fe400078e02ff */
[----:B------:R-:W-:Y:S01]  /*1dd20*/  IMAD.WIDE R8, R2, 0x2, R18 ;  /* 0x0000000202087825 */ /* 0x000fe200078e0212 */
[----:B------:R-:W3:Y:S03]  /*1dd30*/  LDG.E.U16 R7, desc[UR10][R6.64] ;  /* 0x0000000a06077981 */ /* 0x000ee6000c1e1500 */
[----:B------:R-:W-:Y:S01]  /*1dd40*/  IMAD.WIDE R38, R38, 0x2, R134 ;  /* 0x0000000226267825 */ /* 0x000fe200078e0286 */
[----:B------:R-:W1:Y:S03]  /*1dd50*/  LDC R18, c[0x0][0x3c4] ;  /* 0x0000f100ff127b82 */ /* 0x000e660000000800 */
[----:B-----5:R-:W-:-:S02]  /*1dd60*/  IMAD.WIDE R10, R2, 0x2, R28 ;  /* 0x00000002020a7825 */ /* 0x020fc400078e021c */
[----:B------:R5:W3:Y:S02]  /*1dd70*/  LDG.E.U16 R28, desc[UR10][R8.64] ;  /* 0x0000000a081c7981 */ /* 0x000ae4000c1e1500 */
[----:B------:R-:W-:Y:S02]  /*1dd80*/  IMAD.WIDE R16, R2, 0x2, R38 ;  /* 0x0000000202107825 */ /* 0x000fe400078e0226 */
[----:B------:R0:W3:Y:S04]  /*1dd90*/  LDG.E.U16 R5, desc[UR10][R10.64] ;  /* 0x0000000a0a057981 */ /* 0x0000e8000c1e1500 */
[----:B------:R-:W3:Y:S01]  /*1dda0*/  LDL.64 R38, [R1+0xa00] ;  /* 0x000a000001267983 */ /* 0x000ee20000100a00 */
[----:B0-----:R-:W-:Y:S02]  /*1ddb0*/  IMAD R24, R24, 0x2f, RZ ;  /* 0x0000002f18187824 */ /* 0x001fe400078e02ff */
[----:B-----5:R-:W-:Y:S01]  /*1ddc0*/  IMAD.WIDE R8, R2, 0x2, R40 ;  /* 0x0000000202087825 */ /* 0x020fe200078e0228 */
[----:B------:R-:W5:Y:S03]  /*1ddd0*/  LDG.E.U16 R29, desc[UR10][R14.64] ;  /* 0x0000000a0e1d7981 */ /* 0x000f66000c1e1500 */
[----:B------:R-:W-:Y:S01]  /*1dde0*/  IMAD.WIDE R24, R24, 0x2, R134 ;  /* 0x0000000218187825 */ /* 0x000fe200078e0286 */
[----:B------:R-:W3:Y:S04]  /*1ddf0*/  LDL.64 R40, [R1+0xa20] ;  /* 0x000a200001287983 */ /* 0x000ee80000100a00 */
[----:B------:R-:W4:Y:S01]  /*1de00*/  LDG.E.U16 R8, desc[UR10][R8.64] ;  /* 0x0000000a08087981 */ /* 0x000f22000c1e1500 */
[----:B------:R-:W-:-:S05]  /*1de10*/  IMAD.WIDE R10, R2, 0x2, R24 ;  /* 0x00000002020a7825 */ /* 0x000fca00078e0218 */
[----:B------:R0:W4:Y:S04]  /*1de20*/  LDG.E.U16 R25, desc[UR10][R10.64] ;  /* 0x0000000a0a197981 */ /* 0x000128000c1e1500 */
[----:B------:R1:W4:Y:S01]  /*1de30*/  LDG.E.U16 R9, desc[UR10][R16.64] ;  /* 0x0000000a10097981 */ /* 0x000322000c1e1500 */
[----:B0-----:R-:W-:-:S03]  /*1de40*/  IMAD.WIDE R10, R2, 0x2, R48 ;  /* 0x00000002020a7825 */ /* 0x001fc600078e0230 */
[----:B------:R-:W4:Y:S01]  /*1de50*/  LDL.64 R48, [R1+0x9c0] ;  /* 0x0009c00001307983 */ /* 0x000f220000100a00 */
[----:B-1----:R-:W-:-:S03]  /*1de60*/  IMAD.WIDE R16, R2, 0x2, R42 ;  /* 0x0000000202107825 */ /* 0x002fc600078e022a */
[----:B------:R-:W5:Y:S01]  /*1de70*/  LDL.64 R42, [R1+0x9e0] ;  /* 0x0009e000012a7983 */ /* 0x000f620000100a00 */
[----:B------:R-:W-:Y:S02]  /*1de80*/  IMAD R18, R18, 0x27, RZ ;  /* 0x0000002712127824 */ /* 0x000fe400078e02ff */
[----:B------:R-:W-:Y:S01]  /*1de90*/  IMAD.WIDE R14, R2, 0x2, R26 ;  /* 0x00000002020e7825 */ /* 0x000fe200078e021a */
[----:B------:R-:W5:Y:S03]  /*1dea0*/  LDG.E.U16 R10, desc[UR10][R10.64] ;  /* 0x0000000a0a0a7981 */ /* 0x000f66000c1e1500 */
[----:B------:R-:W-:Y:S01]  /*1deb0*/  IMAD.WIDE R18, R18, 0x2, R134 ;  /* 0x0000000212127825 */ /* 0x000fe200078e0286 */
[----:B------:R-:W5:Y:S03]  /*1dec0*/  LDG.E.U16 R26, desc[UR10][R14.64] ;  /* 0x0000000a0e1a7981 */ /* 0x000f66000c1e1500 */
[----:B------:R-:W-:-:S05]  /*1ded0*/  IMAD.WIDE R18, R2, 0x2, R18 ;  /* 0x0000000202127825 */ /* 0x000fca00078e0212 */
[----:B------:R0:W5:Y:S02]  /*1dee0*/  LDG.E.U16 R27, desc[UR10][R18.64] ;  /* 0x0000000a121b7981 */ /* 0x000164000c1e1500 */
[----:B0-----:R-:W-:Y:S02]  /*1def0*/  IMAD.WIDE R18, R2, 0x2, R44 ;  /* 0x0000000202127825 */ /* 0x001fe400078e022c */
[----:B------:R-:W5:Y:S02]  /*1df00*/  LDL.64 R44, [R1+0x978] ;  /* 0x00097800012c7983 */ /* 0x000f640000100a00 */
[----:B------:R-:W-:Y:S02]  /*1df10*/  IMAD.WIDE R52, R52, 0x2, R134 ;  /* 0x0000000234347825 */ /* 0x000fe400078e0286 */
[----:B------:R-:W5:Y:S02]  /*1df20*/  LDG.E.U16 R24, desc[UR10][R18.64] ;  /* 0x0000000a12187981 */ /* 0x000f64000c1e1500 */
[----:B--2---:R-:W-:-:S02]  /*1df30*/  IMAD.WIDE R14, R2, 0x2, R22 ;  /* 0x00000002020e7825 */ /* 0x004fc400078e0216 */
[----:B------:R0:W2:Y:S02]  /*1df40*/  LDG.E.U16 R23, desc[UR10][R16.64] ;  /* 0x0000000a10177981 */ /* 0x0000a4000c1e1500 */
[C---:B------:R-:W-:Y:S02]  /*1df50*/  IMAD.WIDE R20, R2.reuse, 0x2, R20 ;  /* 0x0000000202147825 */ /* 0x040fe400078e0214 */
[----:B------:R-:W2:Y:S04]  /*1df60*/  LDG.E.U16 R13, desc[UR10][R14.64] ;  /* 0x0000000a0e0d7981 */ /* 0x000ea8000c1e1500 */
[----:B------:R1:W2:Y:S01]  /*1df70*/  LDG.E.U16 R6, desc[UR10][R20.64] ;  /* 0x0000000a14067981 */ /* 0x0002a2000c1e1500 */
[C---:B0-----:R-:W-:Y:S02]  /*1df80*/  IMAD.WIDE R16, R2.reuse, 0x2, R50 ;  /* 0x0000000202107825 */ /* 0x041fe400078e0232 */
[----:B------:R-:W0:Y:S01]  /*1df90*/  LDC R50, c[0x0][0x3c4] ;  /* 0x0000f100ff327b82 */ /* 0x000e220000000800 */
[----:B------:R-:W2:Y:S01]  /*1dfa0*/  LDG.E.U16 R22, desc[UR10][R34.64] ;  /* 0x0000000a22167981 */ /* 0x000ea2000c1e1500 */
[----:B------:R-:W-:-:S03]  /*1dfb0*/  IMAD.WIDE R18, R2, 0x2, R52 ;  /* 0x0000000202127825 */ /* 0x000fc600078e0234 */
[----:B------:R-:W2:Y:S01]  /*1dfc0*/  LDG.E.U16 R16, desc[UR10][R16.64] ;  /* 0x0000000a10107981 */ /* 0x000ea2000c1e1500 */
[----:B-1----:R-:W-:Y:S02]  /*1dfd0*/  IMAD.WIDE R20, R2, 0x2, R54 ;  /* 0x0000000202147825 */ /* 0x002fe400078e0236 */
[----:B------:R-:W1:Y:S01]  /*1dfe0*/  LDC R52, c[0x0][0x3c4] ;  /* 0x0000f100ff347b82 */ /* 0x000e620000000800 */
[----:B------:R-:W2:Y:S04]  /*1dff0*/  LDL.64 R54, [R1+0xa50] ;  /* 0x000a500001367983 */ /* 0x000ea80000100a00 */
[----:B------:R0:W2:Y:S02]  /*1e000*/  LDG.E.U16 R11, desc[UR10][R18.64] ;  /* 0x0000000a120b7981 */ /* 0x0000a4000c1e1500 */
[----:B0-----:R-:W-:-:S04]  /*1e010*/  IMAD R50, R50, 0x4e, RZ ;  /* 0x0000004e32327824 */ /* 0x001fc800078e02ff */
[----:B------:R-:W-:-:S04]  /*1e020*/  IMAD.WIDE R50, R50, 0x2, R134 ;  /* 0x0000000232327825 */ /* 0x000fc800078e0286 */
[----:B------:R-:W-:Y:S02]  /*1e030*/  IMAD.WIDE R18, R2, 0x2, R50 ;  /* 0x0000000202127825 */ /* 0x000fe400078e0232 */
[----:B------:R-:W0:Y:S02]  /*1e040*/  LDC R50, c[0x0][0x3c4] ;  /* 0x0000f100ff327b82 */ /* 0x000e240000000800 */
[----:B------:R-:W-:Y:S02]  /*1e050*/  IMAD.WIDE R56, R56, 0x2, R134 ;  /* 0x0000000238387825 */ /* 0x000fe400078e0286 */
[----:B------:R-:W2:Y:S02]  /*1e060*/  LDG.E.U16 R18, desc[UR10][R18.64] ;  /* 0x0000000a12127981 */ /* 0x000ea4000c1e1500 */
[----:B-1----:R-:W-:Y:S02]  /*1e070*/  IMAD R52, R52, 0x56, RZ ;  /* 0x0000005634347824 */ /* 0x002fe400078e02ff */
[----:B------:R-:W-:-:S02]  /*1e080*/  IMAD.WIDE R14, R2, 0x2, R56 ;  /* 0x00000002020e7825 */ /* 0x000fc400078e0238 */
[----:B------:R-:W1:Y:S02]  /*1e090*/  LDC R56, c[0x0][0x3c4] ;  /* 0x0000f100ff387b82 */ /* 0x000e640000000800 */
[--C-:B------:R-:W-:Y:S02]  /*1e0a0*/  IMAD.WIDE R52, R52, 0x2, R134.reuse ;  /* 0x0000000234347825 */ /* 0x100fe400078e0286 */
[----:B------:R-:W2:Y:S02]  /*1e0b0*/  LDG.E.U16 R14, desc[UR10][R14.64] ;  /* 0x0000000a0e0e7981 */ /* 0x000ea4000c1e1500 */
[----:B0-----:R-:W-:Y:S02]  /*1e0c0*/  IMAD R50, R50, 0x5e, RZ ;  /* 0x0000005e32327824 */ /* 0x001fe400078e02ff */
[----:B------:R0:W2:Y:S02]  /*1e0d0*/  LDG.E.U16 R15, desc[UR10][R20.64] ;  /* 0x0000000a140f7981 */ /* 0x0000a4000c1e1500 */
[----:B------:R-:W-:-:S04]  /*1e0e0*/  IMAD.WIDE R50, R50, 0x2, R134 ;  /* 0x0000000232327825 */ /* 0x000fc800078e0286 */
[----:B0-----:R-:W-:-:S04]  /*1e0f0*/  IMAD.WIDE R20, R2, 0x2, R52 ;  /* 0x0000000202147825 */ /* 0x001fc800078e0234 */
[----:B------:R-:W-:Y:S02]  /*1e100*/  IMAD.WIDE R34, R2, 0x2, R50 ;  /* 0x0000000202227825 */ /* 0x000fe400078e0232 */
[----:B------:R-:W2:Y:S01]  /*1e110*/  LDG.E.U16 R20, desc[UR10][R20.64] ;  /* 0x0000000a14147981 */ /* 0x000ea2000c1e1500 */
[----:B------:R-:W0:Y:S01]  /*1e120*/  LDC R50, c[0x0][0x3c4] ;  /* 0x0000f100ff327b82 */ /* 0x000e220000000800 */
[----:B------:R-:W-:Y:S02]  /*1e130*/  IMAD.WIDE R70, R70, 0x2, R134 ;  /* 0x0000000246467825 */ /* 0x000fe400078e0286 */
[----:B------:R-:W2:Y:S02]  /*1e140*/  LDG.E.U16 R21, desc[UR10][R34.64] ;  /* 0x0000000a22157981 */ /* 0x000ea4000c1e1500 */
[----:B---3--:R-:W-:-:S05]  /*1e150*/  IMAD.WIDE R40, R2, 0x2, R40 ;  /* 0x0000000202287825 */ /* 0x008fca00078e0228 */
[----:B------:R4:W3:Y:S02]  /*1e160*/  LDG.E.U16 R19, desc[UR10][R40.64] ;  /* 0x0000000a28137981 */ /* 0x0008e4000c1e1500 */
[----:B----4-:R-:W-:-:S04]  /*1e170*/  IMAD.WIDE R40, R2, 0x2, R48 ;  /* 0x0000000202287825 */ /* 0x010fc800078e0230 */
[C---:B-----5:R-:W-:Y:S02]  /*1e180*/  IMAD.WIDE R34, R2.reuse, 0x2, R42 ;  /* 0x0000000202227825 */ /* 0x060fe400078e022a */
[----:B------:R-:W4:Y:S03]  /*1e190*/  LDC R42, c[0x0][0x3c4] ;  /* 0x0000f100ff2a7b82 */ /* 0x000f260000000800 */
[----:B------:R5:W3:Y:S02]  /*1e1a0*/  LDG.E.U16 R48, desc[UR10][R34.64] ;  /* 0x0000000a22307981 */ /* 0x000ae4000c1e1500 */
[----:B-----5:R-:W-:Y:S02]  /*1e1b0*/  IMAD.WIDE R34, R2, 0x2, R70 ;  /* 0x0000000202227825 */ /* 0x020fe400078e0246 */
[----:B------:R-:W5:Y:S02]  /*1e1c0*/  LDL.64 R70, [R1+0x8e0] ;  /* 0x0008e00001467983 */ /* 0x000f640000100a00 */
[----:B0-----:R-:W-:-:S02]  /*1e1d0*/  IMAD R50, R50, 0x66, RZ ;  /* 0x0000006632327824 */ /* 0x001fc400078e02ff */
[----:B------:R-:W-:Y:S01]  /*1e1e0*/  IMAD.WIDE R38, R2, 0x2, R38 ;  /* 0x0000000202267825 */ /* 0x000fe200078e0226 */
[----:B------:R-:W3:Y:S03]  /*1e1f0*/  LDG.E.U16 R53, desc[UR10][R34.64] ;  /* 0x0000000a22357981 */ /* 0x000ee6000c1e1500 */
[----:B------:R-:W-:Y:S01]  /*1e200*/  IMAD.WIDE R50, R50, 0x2, R134 ;  /* 0x0000000232327825 */ /* 0x000fe200078e0286 */
[----:B------:R0:W3:Y:S03]  /*1e210*/  LDG.E.U16 R17, desc[UR10][R38.64] ;  /* 0x0000000a26117981 */ /* 0x0000e6000c1e1500 */
[----:B------:R-:W-:-:S04]  /*1e220*/  IMAD R58, R58, 0x7e, RZ ;  /* 0x0000007e3a3a7824 */ /* 0x000fc800078e02ff */
[----:B------:R-:W-:-:S04]  /*1e230*/  IMAD.WIDE R58, R58, 0x2, R134 ;  /* 0x000000023a3a7825 */ /* 0x000fc800078e0286 */
[C---:B0-----:R-:W-:Y:S02]  /*1e240*/  IMAD.WIDE R38, R2.reuse, 0x2, R50 ;  /* 0x0000000202267825 */ /* 0x041fe400078e0232 */
[----:B------:R0:W3:Y:S04]  /*1e250*/  LDG.E.U16 R50, desc[UR10][R40.64] ;  /* 0x0000000a28327981 */ /* 0x0000e8000c1e1500 */
[----:B------:R1:W3:Y:S01]  /*1e260*/  LDG.E.U16 R49, desc[UR10][R38.64] ;  /* 0x0000000a26317981 */ /* 0x0002e2000c1e1500 */
[C---:B0-----:R-:W-:Y:S02]  /*1e270*/  IMAD.WIDE R40, R2.reuse, 0x2, R58 ;  /* 0x0000000202287825 */ /* 0x041fe400078e023a */
[----:B------:R-:W0:Y:S02]  /*1e280*/  LDC R58, c[0x0][0x3c4] ;  /* 0x0000f100ff3a7b82 */ /* 0x000e240000000800 */
[----:B-1----:R-:W-:-:S06]  /*1e290*/  IMAD.WIDE R38, R2, 0x2, R62 ;  /* 0x0000000202267825 */ /* 0x002fcc00078e023e */
[----:B------:R-:W1:Y:S01]  /*1e2a0*/  LDC R62, c[0x0][0x3c4] ;  /* 0x0000f100ff3e7b82 */ /* 0x000e620000000800 */
[----:B----4-:R-:W-:Y:S02]  /*1e2b0*/  IMAD R42, R42, 0x6e, RZ ;  /* 0x0000006e2a2a7824 */ /* 0x010fe400078e02ff */
[----:B------:R-:W-:Y:S02]  /*1e2c0*/  IMAD R56, R56, 0x3f, RZ ;  /* 0x0000003f38387824 */ /* 0x000fe400078e02ff */
[----:B------:R-:W-:-:S04]  /*1e2d0*/  IMAD.WIDE R42, R42, 0x2, R134 ;  /* 0x000000022a2a7825 */ /* 0x000fc800078e0286 */
[----:B------:R-:W-:-:S04]  /*1e2e0*/  IMAD.WIDE R44, R2, 0x2, R44 ;  /* 0x00000002022c7825 */ /* 0x000fc800078e022c */
[----:B0-----:R-:W-:Y:S01]  /*1e2f0*/  IMAD R58, R58, 0x47, RZ ;  /* 0x000000473a3a7824 */ /* 0x001fe200078e02ff */
[----:B------:R-:W4:Y:S01]  /*1e300*/  LDG.E.U16 R52, desc[UR10][R44.64] ;  /* 0x0000000a2c347981 */ /* 0x000f22000c1e1500 */
[----:B------:R-:W-:-:S04]  /*1e310*/  IMAD.WIDE R42, R2, 0x2, R42 ;  /* 0x00000002022a7825 */ /* 0x000fc800078e022a */
[--C-:B------:R-:W-:Y:S01]  /*1e320*/  IMAD.WIDE R56, R56, 0x2, R134.reuse ;  /* 0x0000000238387825 */ /* 0x100fe200078e0286 */
[----:B------:R0:W3:Y:S03]  /*1e330*/  LDG.E.U16 R51, desc[UR10][R42.64] ;  /* 0x0000000a2a337981 */ /* 0x0000e6000c1e1500 */
[----:B-1----:R-:W-:Y:S02]  /*1e340*/  IMAD R62, R62, 0x4f, RZ ;  /* 0x0000004f3e3e7824 */ /* 0x002fe400078e02ff */
[----:B------:R-:W-:-:S04]  /*1e350*/  IMAD.WIDE R58, R58, 0x2, R134 ;  /* 0x000000023a3a7825 */ /* 0x000fc800078e0286 */
[----:B------:R-:W-:-:S04]  /*1e360*/  IMAD.WIDE R62, R62, 0x2, R134 ;  /* 0x000000023e3e7825 */ /* 0x000fc800078e0286 */
[----:B0-----:R-:W-:-:S04]  /*1e370*/  IMAD.WIDE R42, R2, 0x2, R56 ;  /* 0x00000002022a7825 */ /* 0x001fc800078e0238 */
[C---:B--2---:R-:W-:Y:S01]  /*1e380*/  IMAD.WIDE R44, R2.reuse, 0x2, R54 ;  /* 0x00000002022c7825 */ /* 0x044fe200078e0236 */
[----:B------:R0:W2:Y:S03]  /*1e390*/  LDG.E.U16 R56, desc[UR10][R42.64] ;  /* 0x0000000a2a387981 */ /* 0x0000a6000c1e1500 */
[----:B------:R-:W-:Y:S01]  /*1e3a0*/  IMAD.WIDE R34, R2, 0x2, R58 ;  /* 0x0000000202227825 */ /* 0x000fe200078e023a */
[----:B------:R1:W2:Y:S01]  /*1e3b0*/  LDG.E.U16 R55, desc[UR10][R40.64] ;  /* 0x0000000a28377981 */ /* 0x0002a2000c1e1500 */
[----:B------:R-:W1:Y:S02]  /*1e3c0*/  LDC R58, c[0x0][0x3c4] ;  /* 0x0000f100ff3a7b82 */ /* 0x000e640000000800 */
[----:B------:R-:W-:Y:S01]  /*1e3d0*/  IMAD R72, R72, 0x5f, RZ ;  /* 0x0000005f48487824 */ /* 0x000fe200078e02ff */
[----:B------:R-:W2:Y:S01]  /*1e3e0*/  LDG.E.U16 R57, desc[UR10][R44.64] ;  /* 0x0000000a2c397981 */ /* 0x000ea2000c1e1500 */
[----:B0-----:R-:W-:-:S03]  /*1e3f0*/  IMAD.WIDE R42, R2, 0x2, R60 ;  /* 0x00000002022a7825 */ /* 0x001fc600078e023c */
[----:B------:R-:W2:Y:S01]  /*1e400*/  LDG.E.U16 R54, desc[UR10][R38.64] ;  /* 0x0000000a26367981 */ /* 0x000ea2000c1e1500 */
[----:B-1----:R-:W-:-:S03]  /*1e410*/  IMAD.WIDE R40, R2, 0x2, R62 ;  /* 0x0000000202287825 */ /* 0x002fc600078e023e */
[----:B------:R-:W2:Y:S04]  /*1e420*/  LDG.E.U16 R61, desc[UR10][R42.64] ;  /* 0x0000000a2a3d7981 */ /* 0x000ea8000c1e1500 */
[----:B------:R0:W2:Y:S02]  /*1e430*/  LDG.E.U16 R60, desc[UR10][R40.64] ;  /* 0x0000000a283c7981 */ /* 0x0000a4000c1e1500 */
[----:B0-----:R-:W-:Y:S02]  /*1e440*/  IMAD.WIDE R40, R2, 0x2, R68 ;  /* 0x0000000202287825 */ /* 0x001fe400078e0244 */
[----:B------:R-:W0:Y:S02]  /*1e450*/  LDC R68, c[0x0][0x3c4] ;  /* 0x0000f100ff447b82 */ /* 0x000e240000000800 */
[----:B------:R-:W-:-:S04]  /*1e460*/  IMAD R58, R58, 0x57, RZ ;  /* 0x000000573a3a7824 */ /* 0x000fc800078e02ff */
[----:B------:R-:W-:-:S04]  /*1e470*/  IMAD.WIDE R58, R58, 0x2, R134 ;  /* 0x000000023a3a7825 */ /* 0x000fc800078e0286 */
[C---:B------:R-:W-:Y:S02]  /*1e480*/  IMAD.WIDE R38, R2.reuse, 0x2, R66 ;  /* 0x0000000202267825 */ /* 0x040fe400078e0242 */
[----:B------:R-:W1:Y:S02]  /*1e490*/  LDC R66, c[0x0][0x3c4] ;  /* 0x0000f100ff427b82 */ /* 0x000e640000000800 */
[----:B------:R-:W-:Y:S02]  /*1e4a0*/  IMAD.WIDE R44, R2, 0x2, R58 ;  /* 0x00000002022c7825 */ /* 0x000fe400078e023a */
[----:B------:R0:W2:Y:S02]  /*1e4b0*/  LDG.E.U16 R58, desc[UR10][R34.64] ;  /* 0x0000000a223a7981 */ /* 0x0000a4000c1e1500 */
[----:B------:R-:W-:Y:S02]  /*1e4c0*/  IMAD.WIDE R72, R72, 0x2, R134 ;  /* 0x0000000248487825 */ /* 0x000fe400078e0286 */
[----:B------:R0:W2:Y:S02]  /*1e4d0*/  LDG.E.U16 R59, desc[UR10][R38.64] ;  /* 0x0000000a263b7981 */ /* 0x0000a4000c1e1500 */
[----:B0-----:R-:W-:-:S02]  /*1e4e0*/  IMAD R68, R68, 0x6f, RZ ;  /* 0x0000006f44447824 */ /* 0x001fc400078e02ff */
[----:B------:R-:W2:Y:S01]  /*1e4f0*/  LDG.E.U16 R62, desc[UR10][R44.64] ;  /* 0x0000000a2c3e7981 */ /* 0x000ea2000c1e1500 */
[----:B------:R-:W-:-:S04]  /*1e500*/  IMAD.WIDE R34, R2, 0x2, R76 ;  /* 0x0000000202227825 */ /* 0x000fc800078e024c */
[----:B------:R-:W-:Y:S01]  /*1e510*/  IMAD.WIDE R68, R68, 0x2, R134 ;  /* 0x0000000244447825 */ /* 0x000fe200078e0286 */
[----:B------:R0:W2:Y:S03]  /*1e520*/  LDG.E.U16 R63, desc[UR10][R34.64] ;  /* 0x0000000a223f7981 */ /* 0x0000a6000c1e1500 */
[C---:B------:R-:W-:Y:S02]  /*1e530*/  IMAD.WIDE R38, R2.reuse, 0x2, R72 ;  /* 0x0000000202267825 */ /* 0x040fe400078e0248 */
[----:B------:R-:W1:Y:S02]  /*1e540*/  LDC R72, c[0x0][0x3c4] ;  /* 0x0000f100ff487b82 */ /* 0x000e640000000800 */
[----:B0-----:R-:W-:-:S06]  /*1e550*/  IMAD.WIDE R34, R2, 0x2, R68 ;  /* 0x0000000202227825 */ /* 0x001fcc00078e0244 */
[----:B------:R-:W0:Y:S01]  /*1e560*/  LDC R68, c[0x0][0x3c4] ;  /* 0x0000f100ff447b82 */ /* 0x000e220000000800 */
[----:B-1----:R-:W-:Y:S02]  /*1e570*/  IMAD R66, R66, 0x67, RZ ;  /* 0x0000006742427824 */ /* 0x002fe400078e02ff */
[----:B------:R-:W-:Y:S01]  /*1e580*/  IMAD.WIDE R44, R2, 0x2, R64 ;  /* 0x00000002022c7825 */ /* 0x000fe200078e0240 */
[----:B------:R-:W2:Y:S03]  /*1e590*/  LDG.E.U16 R34, desc[UR10][R34.64] ;  /* 0x0000000a22227981 */ /* 0x000ea6000c1e1500 */
[----:B------:R-:W-:Y:S01]  /*1e5a0*/  IMAD.WIDE R66, R66, 0x2, R134 ;  /* 0x0000000242427825 */ /* 0x000fe200078e0286 */
[----:B------:R1:W2:Y:S04]  /*1e5b0*/  LDG.E.U16 R64, desc[UR10][R38.64] ;  /* 0x0000000a26407981 */ /* 0x0002a8000c1e1500 */
[----:B------:R0:W2:Y:S01]  /*1e5c0*/  LDG.E.U16 R65, desc[UR10][R40.64] ;  /* 0x0000000a28417981 */ /* 0x0000a2000c1e1500 */
[----:B------:R-:W-:-:S02]  /*1e5d0*/  IMAD R72, R72, 0x77, RZ ;  /* 0x0000007748487824 */ /* 0x000fc400078e02ff */
[----:B------:R-:W-:Y:S02]  /*1e5e0*/  IMAD.WIDE R42, R2, 0x2, R66 ;  /* 0x00000002022a7825 */ /* 0x000fe400078e0242 */
[----:B------:R1:W2:Y:S02]  /*1e5f0*/  LDG.E.U16 R67, desc[UR10][R44.64] ;  /* 0x0000000a2c437981 */ /* 0x0002a4000c1e1500 */
[----:B0-----:R-:W-:Y:S02]  /*1e600*/  IMAD R68, R68, 0x7f, RZ ;  /* 0x0000007f44447824 */ /* 0x001fe400078e02ff */
[----:B------:R5:W2:Y:S01]  /*1e610*/  LDG.E.U16 R66, desc[UR10][R42.64] ;  /* 0x0000000a2a427981 */ /* 0x000aa2000c1e1500 */
[----:B------:R-:W-:-:S04]  /*1e620*/  IMAD.WIDE R72, R72, 0x2, R134 ;  /* 0x0000000248487825 */ /* 0x000fc800078e0286 */
[----:B------:R-:W-:-:S04]  /*1e630*/  IMAD.WIDE R68, R68, 0x2, R134 ;  /* 0x0000000244447825 */ /* 0x000fc800078e0286 */
[----:B-1----:R-:W-:-:S04]  /*1e640*/  IMAD.WIDE R38, R2, 0x2, R74 ;  /* 0x0000000202267825 */ /* 0x002fc800078e024a */
[C---:B------:R-:W-:Y:S02]  /*1e650*/  IMAD.WIDE R40, R2.reuse, 0x2, R72 ;  /* 0x0000000202287825 */ /* 0x040fe400078e0248 */
[----:B------:R-:W2:Y:S02]  /*1e660*/  LDG.E.U16 R38, desc[UR10][R38.64] ;  /* 0x0000000a26267981 */ /* 0x000ea4000c1e1500 */
[C---:B------:R-:W-:Y:S02]  /*1e670*/  IMAD.WIDE R44, R2.reuse, 0x2, R68 ;  /* 0x00000002022c7825 */ /* 0x040fe400078e0244 */
[----:B------:R-:W2:Y:S04]  /*1e680*/  LDG.E.U16 R40, desc[UR10][R40.64] ;  /* 0x0000000a28287981 */ /* 0x000ea8000c1e1500 */
[----:B------:R-:W2:Y:S01]  /*1e690*/  LDG.E.U16 R44, desc[UR10][R44.64] ;  /* 0x0000000a2c2c7981 */ /* 0x000ea2000c1e1500 */
[----:B-----5:R-:W-:-:S06]  /*1e6a0*/  IMAD.WIDE R42, R2, 0x2, R70 ;  /* 0x00000002022a7825 */ /* 0x020fcc00078e0246 */
[----:B------:R-:W5:Y:S01]  /*1e6b0*/  LDG.E.U16 R42, desc[UR10][R42.64] ;  /* 0x0000000a2a2a7981 */ /* 0x000f62000c1e1500 */
[----:B------:R-:W-:Y:S02]  /*1e6c0*/  UMOV UR70, 0x1 ;  /* 0x0000000100467882 */ /* 0x000fe40000000000 */
[----:B------:R-:W-:-:S04]  /*1e6d0*/  @!UP0 UIADD3 UR70, UPT, UPT, -UR70, 0x100000, URZ ;  /* 0x0010000046468890 */ /* 0x000fc8000fffe1ff */
[----:B------:R-:W-:Y:S02]  /*1e6e0*/  @!UP0 USHF.L.U32 UR71, UR70, 0xb, URZ ;  /* 0x0000000b46478899 */ /* 0x000fe400080006ff */
[----:B------:R-:W-:Y:S01]  /*1e6f0*/  @!UP0 USHF.L.U32 UR70, UR70, 0x1, URZ ;  /* 0x0000000146468899 */ /* 0x000fe200080006ff */
[----:B------:R-:W-:Y:S01]  /*1e700*/  LOP3.LUT R12, R12, 0x70, RZ, 0x3c, !PT ;  /* 0x000000700c0c7812 */ /* 0x000fe200078e3cff */
[----:B------:R-:W-:Y:S01]  /*1e710*/  VOTEU.ALL UP1, P0 ;  /* 0x0000000000ff7886 */ /* 0x000fe20000020000 */
        /* <DEDUP_REMOVED lines=18> */
[----:B---3--:R0:W-:Y:S04]  /*1e840*/  STS.U16 [R4+UR9+0x22b00], R19 ;  /* 0x022b001304007988 */ /* 0x0081e80008000409 */
[----:B------:R0:W-:Y:S04]  /*1e850*/  STS.U16 [R4+UR9+0x32b00], R20 ;  /* 0x032b001404007988 */ /* 0x0001e80008000409 */
[----:B------:R0:W-:Y:S04]  /*1e860*/  STS.U16 [R4+UR9+0x22f00], R17 ;  /* 0x022f001104007988 */ /* 0x0001e80008000409 */
[----:B------:R0:W-:Y:S04]  /*1e870*/  STS.U16 [R4+UR9+0x32f00], R21 ;  /* 0x032f001504007988 */ /* 0x0001e80008000409 */
[----:B------:R0:W-:Y:S04]  /*1e880*/  STS.U16 [R4+UR9+0x23300], R48 ;  /* 0x0233003004007988 */ /* 0x0001e80008000409 */
[----:B------:R0:W-:Y:S04]  /*1e890*/  STS.U16 [R4+UR9+0x33300], R49 ;  /* 0x0333003104007988 */ /* 0x0001e80008000409 */
[----:B------:R0:W-:Y:S04]  /*1e8a0*/  STS.U16 [R4+UR9+0x23700], R50 ;  /* 0x0237003204007988 */ /* 0x0001e80008000409 */
[----:B------:R0:W-:Y:S04]  /*1e8b0*/  STS.U16 [R4+UR9+0x33700], R51 ;  /* 0x0337003304007988 */ /* 0x0001e80008000409 */
[----:B----4-:R0:W-:Y:S04]  /*1e8c0*/  STS.U16 [R4+UR9+0x23b00], R52 ;  /* 0x023b003404007988 */ /* 0x0101e80008000409 */
[----:B------:R0:W-:Y:S04]  /*1e8d0*/  STS.U16 [R4+UR9+0x33b00], R53 ;  /* 0x033b003504007988 */ /* 0x0001e80008000409 */
[----:B--2---:R0:W-:Y:S04]  /*1e8e0*/  STS.U16 [R4+UR9+0x23f00], R54 ;  /* 0x023f003604007988 */ /* 0x0041e80008000409 */
        /* <DEDUP_REMOVED lines=32> */
[----:B-----5:R0:W-:Y:S01]  /*1eaf0*/  STS.U16 [R12+UR9+0x23f80], R42 ;  /* 0x023f802a0c007988 */ /* 0x0201e20008000409 */
[----:B------:R1:W-:Y:S06]  /*1eb00*/  MEMBAR.ALL.CTA ;  /* 0x0000000000007992 */ /* 0x0003ec0000008000 */
[----:B-1----:R-:W-:Y:S04]  /*1eb10*/  FENCE.VIEW.ASYNC.S ;  /* 0x00000000000073c6 */ /* 0x002fe80000000000 */
[----:B------:R-:W1:Y:S02]  /*1eb20*/  FENCE.VIEW.ASYNC.S ;  /* 0x00000000000073c6 */ /* 0x000e640000000000 */
[----:B-1----:R0:W1:Y:S02]  /*1eb30*/  @!UP1 SYNCS.EXCH.64 URZ, [UR9+0x70010], UR70 ;  /* 0x0700104609ff95b2 */ /* 0x0020640008000100 */
[----:B-1----:R-:W-:Y:S06]  /*1eb40*/  BAR.SYNC.DEFER_BLOCKING 0x0 ;  /* 0x0000000000007b1d */ /* 0x002fec0000010000 */
[----:B0-----:R-:W-:Y:S05]  /*1eb50*/  @P5 BRA `(.L_x_13) ;  /* 0x0000000c002c5947 */ /* 0x001fea0003800000 */
[----:B------:R-:W2:Y:S04]  /*1eb60*/  LDL R72, [R1+0x77c] ;  /* 0x00077c0001487983 */ /* 0x000ea80000100800 */
[----:B------:R-:W3:Y:S04]  /*1eb70*/  LDL.64 R78, [R1+0x768] ;  /* 0x00076800014e7983 */ /* 0x000ee80000100a00 */
[----:B------:R-:W4:Y:S04]  /*1eb80*/  LDL.64 R18, [R1+0x730] ;  /* 0x0007300001127983 */ /* 0x000f280000100a00 */
[----:B------:R-:W5:Y:S04]  /*1eb90*/  LDL.64 R76, [R1+0x770] ;  /* 0x00077000014c7983 */ /* 0x000f680000100a00 */
[----:B------:R-:W4:Y:S04]  /*1eba0*/  LDL.64 R70, [R1+0x760] ;  /* 0x0007600001467983 */ /* 0x000f280000100a00 */
[----:B------:R-:W4:Y:S01]  /*1ebb0*/  LDL.64 R26, [R1+0x750] ;  /* 0x00075000011a7983 */ /* 0x000f220000100a00 */
[----:B------:R-:W-:-:S03]  /*1ebc0*/  R2UR UR70, R252 ;  /* 0x00000000fc4672ca */ /* 0x000fc600000e0000 */
[----:B------:R-:W4:Y:S04]  /*1ebd0*/  LDL.64 R80, [R1+0x758] ;  /* 0x0007580001507983 */ /* 0x000f280000100a00 */
[----:B------:R-:W4:Y:S04]  /*1ebe0*/  LDL.64 R74, [R1+0x748] ;  /* 0x00074800014a7983 */ /* 0x000f280000100a00 */
[----:B------:R-:W4:Y:S01]  /*1ebf0*/  LDL.64 R24, [R1+0x728] ;  /* 0x0007280001187983 */ /* 0x000f220000100a00 */
[----:B------:R-:W-:Y:S02]  /*1ec00*/  ELECT P4, URZ, PT ;  /* 0x0000000000ff782f */ /* 0x000fe40003880000 */
[----:B------:R-:W-:Y:S01]  /*1ec10*/  MOV R4, UR70 ;  /* 0x0000004600047c02 */ /* 0x000fe20008000f00 */
[----:B------:R-:W4:Y:S01]  /*1ec20*/  LDL.64 R22, [R1+0x740] ;  /* 0x0007400001167983 */ /* 0x000f220000100a00 */
[----:B------:R-:W-:-:S02]  /*1ec30*/  MOV.SPILL R10, UR69 ;  /* 0x00000045000a7c02 */ /* 0x000fc40009000f00 */
[----:B------:R-:W-:Y:S01]  /*1ec40*/  MOV.SPILL R11, UR68 ;  /* 0x00000044000b7c02 */ /* 0x000fe20009000f00 */
[----:B------:R-:W4:Y:S04]  /*1ec50*/  LDL.64 R68, [R1+0x738] ;  /* 0x0007380001447983 */ /* 0x000f280000100a00 */
[----:B------:R-:W4:Y:S02]  /*1ec60*/  LDL.64 R20, [R1+0x710] ;  /* 0x0007100001147983 */ /* 0x000f240000100a00 */
[----:B------:R-:W-:Y:S01]  /*1ec70*/  @P4 IMAD.MOV.U32 R7, RZ, RZ, 0x40004040 ;  /* 0x40004040ff074424 */ /* 0x000fe200078e00ff */
[----:B------:R-:W-:Y:S01]  /*1ec80*/  @P4 MOV R5, 0x40004040 ;  /* 0x4000404000054802 */ /* 0x000fe20000000f00 */
[----:B------:R-:W4:Y:S03]  /*1ec90*/  LDL.64 R30, [R1+0x720] ;  /* 0x00072000011e7983 */ /* 0x000f260000100a00 */
[----:B------:R-:W-:Y:S01]  /*1eca0*/  @P4 R2UR UR71, R5 ;  /* 0x00000000054742ca */ /* 0x000fe200000e0000 */
[----:B------:R-:W4:Y:S01]  /*1ecb0*/  LDL.64 R28, [R1+0x6f8] ;  /* 0x0006f800011c7983 */ /* 0x000f220000100a00 */
[----:B------:R-:W-:-:S02]  /*1ecc0*/  @P4 R2UR UR73, R7 ;  /* 0x00000000074942ca */ /* 0x000fc400000e0000 */
[----:B------:R-:W-:Y:S01]  /*1ecd0*/  MOV.SPILL R12, UR11 ;  /* 0x0000000b000c7c02 */ /* 0x000fe20009000f00 */
[----:B------:R-:W-:Y:S01]  /*1ece0*/  UMOV UR11, 0x4208010 ;  /* 0x04208010000b7882 */ /* 0x000fe20000000000 */
[----:B------:R-:W-:Y:S01]  /*1ecf0*/  MOV.SPILL R13, UR10 ;  /* 0x0000000a000d7c02 */ /* 0x000fe20009000f00 */
[----:B------:R-:W-:Y:S01]  /*1ed00*/  UMOV UR10, 0x0 ;  /* 0x00000000000a7882 */ /* 0x000fe20000000000 */
[----:B------:R-:W-:Y:S01]  /*1ed10*/  MOV.SPILL R14, UR9 ;  /* 0x00000009000e7c02 */ /* 0x000fe20009000f00 */
[----:B------:R-:W4:Y:S01]  /*1ed20*/  LDL.64 R32, [R1+0x700] ;  /* 0x0007000001207983 */ /* 0x000f220000100a00 */
[----:B------:R-:W-:Y:S02]  /*1ed30*/  MOV.SPILL R15, UR8 ;  /* 0x00000008000f7c02 */ /* 0x000fe40009000f00 */
[----:B--2---:R-:W-:Y:S02]  /*1ed40*/  R2UR UR70, R72 ;  /* 0x00000000484672ca */ /* 0x004fe400000e0000 */
[----:B---3--:R-:W-:-:S11]  /*1ed50*/  R2UR UR68, R78 ;  /* 0x000000004e4472ca */ /* 0x008fd600000e0000 */
[----:B------:R-:W-:Y:S01]  /*1ed60*/  IMAD.U32 R6, RZ, RZ, UR70 ;  /* 0x00000046ff067e24 */ /* 0x000fe2000f8e00ff */
[----:B------:R-:W-:Y:S02]  /*1ed70*/  @P4 R2UR UR70, R4 ;  /* 0x00000000044642ca */ /* 0x000fe400000e0000 */
[----:B------:R-:W-:Y:S01]  /*1ed80*/  R2UR UR69, R79 ;  /* 0x000000004f4572ca */ /* 0x000fe200000e0000 */
[----:B------:R-:W2:Y:S01]  /*1ed90*/  LDL R4, [R1+0x1038] ;  /* 0x0010380001047983 */ /* 0x000ea20000100800 */
[----:B------:R-:W-:Y:S02]  /*1eda0*/  @P4 R2UR UR72, R6 ;  /* 0x00000000064842ca */ /* 0x000fe400000e0000 */
[----:B-----5:R-:W-:Y:S01]  /*1edb0*/  R2UR UR8, R76 ;  /* 0x000000004c0872ca */ /* 0x020fe200000e0000 */
[----:B------:R-:W3:Y:S10]  /*1edc0*/  LDL.64 R6, [R1+0x708] ;  /* 0x0007080001067983 */ /* 0x000ef40000100a00 */
[----:B------:R0:W-:Y:S02]  /*1edd0*/  UTCHMMA gdesc[UR70], gdesc[UR72], tmem[UR5], tmem[UR10], idesc[UR11], !UPT ;  /* 0x00ff0a48460075ea */ /* 0x0001e4000f800005 */
[----:B0-----:R-:W-:Y:S01]  /*1ede0*/  UMOV UR72, 0x0 ;  /* 0x0000000000487882 */ /* 0x001fe20000000000 */
[----:B------:R-:W-:-:S02]  /*1edf0*/  UMOV UR73, 0x4208010 ;  /* 0x0420801000497882 */ /* 0x000fc40000000000 */
[----:B------:R4:W-:Y:S02]  /*1ee00*/  UTCHMMA gdesc[UR68], gdesc[UR12], tmem[UR5], tmem[UR72], idesc[UR73], UPT ;  /* 0x00ff480c440075ea */ /* 0x0009e4000b800005 */
[----:B----4-:R-:W-:Y:S02]  /*1ee10*/  R2UR UR68, R18 ;  /* 0x00000000124472ca */ /* 0x010fe400000e0000 */
[----:B------:R-:W-:Y:S02]  /*1ee20*/  R2UR UR69, R19 ;  /* 0x00000000134572ca */ /* 0x000fe400000e0000 */
[----:B------:R-:W4:Y:S01]  /*1ee30*/  LDL.64 R18, [R1+0x6e8] ;  /* 0x0006e80001127983 */ /* 0x000f220000100a00 */
[----:B------:R-:W-:Y:S02]  /*1ee40*/  R2UR UR9, R77 ;  /* 0x000000004d0972ca */ /* 0x000fe400000e0000 */
[----:B------:R-:W-:Y:S02]  /*1ee50*/  R2UR UR70, R70 ;  /* 0x00000000464672ca */ /* 0x000fe400000e0000 */
[----:B------:R-:W-:-:S13]  /*1ee60*/  R2UR UR71, R71 ;  /* 0x00000000474772ca */ /* 0x000fda00000e0000 */
[----:B------:R0:W-:Y:S02]  /*1ee70*/  UTCHMMA gdesc[UR8], gdesc[UR70], tmem[UR5], tmem[UR72], idesc[UR73], UPT ;  /* 0x00ff4846080075ea */ /* 0x0001e4000b800005 */
[----:B0-----:R-:W-:Y:S02]  /*1ee80*/  R2UR UR72, R26 ;  /* 0x000000001a4872ca */ /* 0x001fe400000e0000 */
[----:B------:R-:W-:Y:S02]  /*1ee90*/  R2UR UR73, R27 ;  /* 0x000000001b4972ca */ /* 0x000fe400000e0000 */
[----:B------:R-:W5:Y:S01]  /*1eea0*/  LDL.64 R26, [R1+0x718] ;  /* 0x00071800011a7983 */ /* 0x000f620000100a00 */
[----:B------:R-:W-:Y:S02]  /*1eeb0*/  MOV.SPILL R8, UR67 ;  /* 0x0000004300087c02 */ /* 0x000fe40009000f00 */
[----:B------:R-:W-:Y:S02]  /*1eec0*/  MOV.SPILL R9, UR66 ;  /* 0x0000004200097c02 */ /* 0x000fe40009000f00 */
[----:B------:R-:W-:-:S02]  /*1eed0*/  R2UR UR66, R80 ;  /* 0x00000000504272ca */ /* 0x000fc400000e0000 */
[----:B------:R-:W-:Y:S02]  /*1eee0*/  R2UR UR67, R81 ;  /* 0x00000000514372ca */ /* 0x000fe400000e0000 */
[----:B------:R-:W-:Y:S02]  /*1eef0*/  MOV.SPILL R16, UR7 ;  /* 0x0000000700107c02 */ /* 0x000fe40009000f00 */
[----:B------:R-:W-:Y:S02]  /*1ef00*/  MOV.SPILL R17, UR6 ;  /* 0x0000000600117c02 */ /* 0x000fe40009000f00 */
[----:B------:R-:W-:Y:S02]  /*1ef10*/  R2UR UR6, R74 ;  /* 0x000000004a0672ca */ /* 0x000fe400000e0000 */
[----:B------:R-:W-:Y:S02]  /*1ef20*/  R2UR UR7, R75 ;  /* 0x000000004b0772ca */ /* 0x000fe400000e0000 */
[----:B------:R-:W-:-:S02]  /*1ef30*/  R2UR UR8, R24 ;  /* 0x00000000180872ca */ /* 0x000fc400000e0000 */
[----:B------:R-:W-:Y:S02]  /*1ef40*/  R2UR UR9, R25 ;  /* 0x00000000190972ca */ /* 0x000fe400000e0000 */
[----:B------:R-:W2:Y:S01]  /*1ef50*/  LDL.64 R24, [R1+0x6d8] ;  /* 0x0006d80001187983 */ /* 0x000ea20000100a00 */
[----:B------:R-:W-:Y:S01]  /*1ef60*/  UMOV UR70, 0x0 ;  /* 0x0000000000467882 */ /* 0x000fe20000000000 */
[----:B------:R-:W-:Y:S02]  /*1ef70*/  UMOV UR71, 0x4208010 ;  /* 0x0420801000477882 */ /* 0x000fe40000000000 */
[----:B------:R-:W-:Y:S01]  /*1ef80*/  UTCHMMA gdesc[UR76], gdesc[UR66], tmem[UR5], tmem[UR70], idesc[UR71], UPT ;  /* 0x00ff46424c0075ea */ /* 0x000fe2000b800005 */
[----:B------:R0:W-:Y:S02]  /*1ef90*/  UTCHMMA gdesc[UR74], gdesc[UR72], tmem[UR5], tmem[UR70], idesc[UR71], UPT ;  /* 0x00ff46484a0075ea */ /* 0x0001e4000b800005 */
[----:B0-----:R-:W-:Y:S01]  /*1efa0*/  UMOV UR72, 0x0 ;  /* 0x0000000000487882 */ /* 0x001fe20000000000 */
[----:B------:R-:W-:-:S02]  /*1efb0*/  UMOV UR73, 0x4208010 ;  /* 0x0420801000497882 */ /* 0x000fc40000000000 */
[----:B------:R0:W-:Y:S02]  /*1efc0*/  UTCHMMA gdesc[UR14], gdesc[UR6], tmem[UR5], tmem[UR72], idesc[UR73], UPT ;  /* 0x00ff48060e0075ea */ /* 0x0001e4000b800005 */
[----:B0-----:R-:W-:Y:S02]  /*1efd0*/  R2UR UR72, R22 ;  /* 0x00000000164872ca */ /* 0x001fe400000e0000 */
[----:B------:R-:W-:Y:S02]  /*1efe0*/  R2UR UR73, R23 ;  /* 0x00000000174972ca */ /* 0x000fe400000e0000 */
[----:B------:R-:W2:Y:S01]  /*1eff0*/  LDL.64 R22, [R1+0x6f0] ;  /* 0x0006f00001167983 */ /* 0x000ea20000100a00 */
[----:B------:R-:W-:Y:S02]  /*1f000*/  R2UR UR10, R68 ;  /* 0x00000000440a72ca */ /* 0x000fe400000e0000 */
[----:B------:R-:W-:Y:S02]  /*1f010*/  R2UR UR11, R69 ;  /* 0x00000000450b72ca */ /* 0x000fe400000e0000 */
[----:B------:R-:W-:-:S02]  /*1f020*/  R2UR UR6, R20 ;  /* 0x00000000140672ca */ /* 0x000fc400000e0000 */
[----:B------:R-:W-:Y:S02]  /*1f030*/  R2UR UR7, R21 ;  /* 0x00000000150772ca */ /* 0x000fe400000e0000 */
[----:B------:R-:W2:Y:S02]  /*1f040*/  LDL.64 R20, [R1+0x6c8] ;  /* 0x0006c80001147983 */ /* 0x000ea40000100a00 */
[----:B------:R0:W-:Y:S02]  /*1f050*/  UTCHMMA gdesc[UR16], gdesc[UR72], tmem[UR5], tmem[UR70], idesc[UR71], UPT ;  /* 0x00ff4648100075ea */ /* 0x0001e4000b800005 */
[----:B0-----:R-:W-:Y:S01]  /*1f060*/  UMOV UR72, 0x0 ;  /* 0x0000000000487882 */ /* 0x001fe20000000000 */
[----:B------:R-:W-:Y:S02]  /*1f070*/  UMOV UR73, 0x4208010 ;  /* 0x0420801000497882 */ /* 0x000fe40000000000 */
[----:B------:R-:W-:Y:S01]  /*1f080*/  UTCHMMA gdesc[UR18], gdesc[UR10], tmem[UR5], tmem[UR72], idesc[UR73], UPT ;  /* 0x00ff480a120075ea */ /* 0x000fe2000b800005 */
[----:B------:R0:W-:Y:S01]  /*1f090*/  UTCHMMA gdesc[UR20], gdesc[UR68], tmem[UR5], tmem[UR72], idesc[UR73], UPT ;  /* 0x00ff4844140075ea */ /* 0x0001e2000b800005 */
[----:B------:R-:W-:Y:S01]  /*1f0a0*/  UTCHMMA gdesc[UR22], gdesc[UR8], tmem[UR5], tmem[UR70], idesc[UR71], UPT ;  /* 0x00ff4608160075ea */ /* 0x000fe2000b800005 */
[----:B0-----:R-:W-:-:S02]  /*1f0b0*/  R2UR UR72, R30 ;  /* 0x000000001e4872ca */ /* 0x001fc400000e0000 */
[----:B------:R-:W-:Y:S02]  /*1f0c0*/  R2UR UR73, R31 ;  /* 0x000000001f4972ca */ /* 0x000fe400000e0000 */
[----:B------:R-:W-:Y:S02]  /*1f0d0*/  R2UR UR68, R28 ;  /* 0x000000001c4472ca */ /* 0x000fe400000e0000 */
[----:B------:R-:W-:Y:S02]  /*1f0e0*/  R2UR UR69, R29 ;  /* 0x000000001d4572ca */ /* 0x000fe400000e0000 */
[----:B------:R-:W2:Y:S01]  /*1f0f0*/  LDL.64 R28, [R1+0x6e0] ;  /* 0x0006e000011c7983 */ /* 0x000ea20000100a00 */
[----:B------:R-:W-:Y:S02]  /*1f100*/  R2UR.FILL UR67, R8 ;  /* 0x00000000084372ca */ /* 0x000fe400004e0000 */
[----:B------:R-:W-:Y:S02]  /*1f110*/  R2UR.FILL UR66, R9 ;  /* 0x00000000094272ca */ /* 0x000fe400004e0000 */
[----:B------:R-:W2:Y:S02]  /*1f120*/  LDL.64 R8, [R1+0x698] ;  /* 0x0006980001087983 */ /* 0x000ea40000100a00 */
[----:B------:R0:W-:Y:S02]  /*1f130*/  UTCHMMA gdesc[UR24], gdesc[UR72], tmem[UR5], tmem[UR70], idesc[UR71], UPT ;  /* 0x00ff4648180075ea */ /* 0x0001e4000b800005 */
[----:B0-----:R-:W-:Y:S01]  /*1f140*/  UMOV UR72, 0x0 ;  /* 0x0000000000487882 */ /* 0x001fe20000000000 */
[----:B------:R-:W-:Y:S01]  /*1f150*/  UMOV UR73, 0x4208010 ;  /* 0x0420801000497882 */ /* 0x000fe20000000000 */
[----:B----4-:R-:W-:-:S02]  /*1f160*/  R2UR UR8, R18 ;  /* 0x00000000120872ca */ /* 0x010fc400000e0000 */
[----:B------:R-:W-:Y:S02]  /*1f170*/  R2UR UR9, R19 ;  /* 0x00000000130972ca */ /* 0x000fe400000e0000 */
[----:B------:R-:W4:Y:S01]  /*1f180*/  LDL.64 R18, [R1+0x6a8] ;  /* 0x0006a80001127983 */ /* 0x000f220000100a00 */
[----:B-----5:R-:W-:Y:S02]  /*1f190*/  R2UR UR70, R26 ;  /* 0x000000001a4672ca */ /* 0x020fe400000e0000 */
[----:B------:R-:W-:Y:S02]  /*1f1a0*/  R2UR UR71, R27 ;  /* 0x000000001b4772ca */ /* 0x000fe400000e0000 */
[----:B------:R-:W5:Y:S11]  /*1f1b0*/  LDL.64 R26, [R1+0x6d0] ;  /* 0x0006d000011a7983 */ /* 0x000f760000100a00 */
[----:B------:R0:W-:Y:S02]  /*1f1c0*/  UTCHMMA gdesc[UR26], gdesc[UR70], tmem[UR5], tmem[UR72], idesc[UR73], UPT ;  /* 0x00ff48461a0075ea */ /* 0x0001e4000b800005 */
[----:B0-----:R-:W-:Y:S01]  /*1f1d0*/  UMOV UR70, 0x0 ;  /* 0x0000000000467882 */ /* 0x001fe20000000000 */
[----:B------:R-:W-:-:S02]  /*1f1e0*/  UMOV UR71, 0x4208010 ;  /* 0x0420801000477882 */ /* 0x000fc40000000000 */
[----:B------:R3:W-:Y:S02]  /*1f1f0*/  UTCHMMA gdesc[UR28], gdesc[UR6], tmem[UR5], tmem[UR70], idesc[UR71], UPT ;  /* 0x00ff46061c0075ea */ /* 0x0007e4000b800005 */
[----:B---3--:R-:W-:Y:S02]  /*1f200*/  R2UR UR70, R6 ;  /* 0x00000000064672ca */ /* 0x008fe400000e0000 */
[----:B------:R-:W-:Y:S02]  /*1f210*/  R2UR UR71, R7 ;  /* 0x00000000074772ca */ /* 0x000fe400000e0000 */
[----:B------:R-:W3:Y:S01]  /*1f220*/  LDL.64 R6, [R1+0x6c0] ;  /* 0x0006c00001067983 */ /* 0x000ee20000100a00 */
[----:B------:R-:W-:Y:S02]  /*1f230*/  R2UR UR10, R32 ;  /* 0x00000000200a72ca */ /* 0x000fe400000e0000 */
[----:B------:R-:W-:Y:S02]  /*1f240*/  R2UR UR11, R33 ;  /* 0x00000000210b72ca */ /* 0x000fe400000e0000 */
[----:B--2---:R-:W-:-:S02]  /*1f250*/  R2UR UR6, R24 ;  /* 0x00000000180672ca */ /* 0x004fc400000e0000 */
[----:B------:R-:W-:Y:S02]  /*1f260*/  R2UR UR7, R25 ;  /* 0x00000000190772ca */ /* 0x000fe400000e0000 */
[----:B------:R-:W2:Y:S02]  /*1f270*/  LDL.64 R24, [R1+0x6b8] ;  /* 0x0006b80001187983 */ /* 0x000ea40000100a00 */
[----:B------:R-:W-:Y:S05]  /*1f280*/  UTCHMMA gdesc[UR30], gdesc[UR70], tmem[UR5], tmem[UR72], idesc[UR73], UPT ;  /* 0x00ff48461e0075ea */ /* 0x000fea000b800005 */
[----:B------:R0:W-:Y:S02]  /*1f290*/  UTCHMMA gdesc[UR32], gdesc[UR10], tmem[UR5], tmem[UR72], idesc[UR73], UPT ;  /* 0x00ff480a200075ea */ /* 0x0001e4000b800005 */
[----:B0-----:R-:W-:-:S02]  /*1f2a0*/  R2UR UR72, R22 ;  /* 0x00000000164872ca */ /* 0x001fc400000e0000 */
[----:B------:R-:W-:Y:S02]  /*1f2b0*/  R2UR UR73, R23 ;  /* 0x00000000174972ca */ /* 0x000fe400000e0000 */
[----:B------:R-:W2:Y:S01]  /*1f2c0*/  LDL.64 R22, [R1+0x6b0] ;  /* 0x0006b00001167983 */ /* 0x000ea20000100a00 */
[----:B------:R-:W-:Y:S02]  /*1f2d0*/  R2UR UR10, R20 ;  /* 0x00000000140a72ca */ /* 0x000fe400000e0000 */
[----:B------:R-:W-:Y:S02]  /*1f2e0*/  R2UR UR11, R21 ;  /* 0x00000000150b72ca */ /* 0x000fe400000e0000 */
[----:B------:R-:W2:Y:S01]  /*1f2f0*/  LDL.64 R20, [R1+0x6a0] ;  /* 0x0006a00001147983 */ /* 0x000ea20000100a00 */
[----:B------:R-:W-:Y:S01]  /*1f300*/  UMOV UR70, 0x0 ;  /* 0x0000000000467882 */ /* 0x000fe20000000000 */
[----:B------:R-:W-:Y:S02]  /*1f310*/  UMOV UR71, 0x4208010 ;  /* 0x0420801000477882 */ /* 0x000fe40000000000 */
[----:B------:R-:W-:Y:S02]  /*1f320*/  UTCHMMA gdesc[UR34], gdesc[UR68], tmem[UR5], tmem[UR70], idesc[UR71], UPT ;  /* 0x00ff4644220075ea */ /* 0x000fe4000b800005 */
[----:B------:R0:W-:Y:S02]  /*1f330*/  UTCHMMA gdesc[UR36], gdesc[UR72], tmem[UR5], tmem[UR70], idesc[UR71], UPT ;  /* 0x00ff4648240075ea */ /* 0x0001e4000b800005 */
[----:B0-----:R-:W-:Y:S01]  /*1f340*/  UMOV UR72, 0x0 ;  /* 0x0000000000487882 */ /* 0x001fe20000000000 */
[----:B------:R-:W-:-:S02]  /*1f350*/  UMOV UR73, 0x4208010 ;  /* 0x0420801000497882 */ /* 0x000fc40000000000 */
[----:B------:R0:W-:Y:S01]  /*1f360*/  UTCHMMA gdesc[UR38], gdesc[UR8], tmem[UR5], tmem[UR72], idesc[UR73], UPT ;  /* 0x00ff4808260075ea */ /* 0x0001e2000b800005 */
[----:B------:R-:W-:Y:S02]  /*1f370*/  R2UR.FILL UR69, R10 ;  /* 0x000000000a4572ca */ /* 0x000fe400004e0000 */
[----:B------:R-:W-:Y:S02]  /*1f380*/  R2UR.FILL UR68, R11 ;  /* 0x000000000b4472ca */ /* 0x000fe400004e0000 */
[----:B------:R-:W2:Y:S01]  /*1f390*/  LDL.64 R10, [R1+0x688] ;  /* 0x00068800010a7983 */ /* 0x000ea20000100a00 */
[----:B0-----:R-:W-:Y:S02]  /*1f3a0*/  R2UR UR72, R28 ;  /* 0x000000001c4872ca */ /* 0x001fe400000e0000 */
[----:B------:R-:W-:-:S13]  /*1f3b0*/  R2UR UR73, R29 ;  /* 0x000000001d4972ca */ /* 0x000fda00000e0000 */
[----:B------:R0:W-:Y:S02]  /*1f3c0*/  UTCHMMA gdesc[UR40], gdesc[UR72], tmem[UR5], tmem[UR70], idesc[UR71], UPT ;  /* 0x00ff4648280075ea */ /* 0x0001e4000b800005 */
[----:B0-----:R-:W-:Y:S01]  /*1f3d0*/  UMOV UR72, 0x0 ;  /* 0x0000000000487882 */ /* 0x001fe20000000000 */
[----:B------:R-:W-:Y:S02]  /*1f3e0*/  UMOV UR73, 0x4208010 ;  /* 0x0420801000497882 */ /* 0x000fe40000000000 */
[----:B------:R0:W-:Y:S02]  /*1f3f0*/  UTCHMMA gdesc[UR42], gdesc[UR6], tmem[UR5], tmem[UR72], idesc[UR73], UPT ;  /* 0x00ff48062a0075ea */ /* 0x0001e4000b800005 */
[----:B0-----:R-:W-:Y:S02]  /*1f400*/  R2UR UR6, R8 ;  /* 0x00000000080672ca */ /* 0x001fe400000e0000 */
[----:B------:R-:W-:Y:S02]  /*1f410*/  R2UR UR7, R9 ;  /* 0x00000000090772ca */ /* 0x000fe400000e0000 */
[----:B------:R-:W2:Y:S01]  /*1f420*/  LDL.64 R8, [R1+0x680] ;  /* 0x0006800001087983 */ /* 0x000ea20000100a00 */
[----:B----4-:R-:W-:-:S02]  /*1f430*/  R2UR UR8, R18 ;  /* 0x00000000120872ca */ /* 0x010fc400000e0000 */
[----:B------:R-:W-:Y:S02]  /*1f440*/  R2UR UR9, R19 ;  /* 0x00000000130972ca */ /* 0x000fe400000e0000 */
[----:B------:R-:W4:Y:S01]  /*1f450*/  LDL.64 R18, [R1+0x690] ;  /* 0x0006900001127983 */ /* 0x000f220000100a00 */
[----:B-----5:R-:W-:Y:S02]  /*1f460*/  R2UR UR70, R26 ;  /* 0x000000001a4672ca */ /* 0x020fe400000e0000 */
[----:B------:R-:W-:-:S13]  /*1f470*/  R2UR UR71, R27 ;  /* 0x000000001b4772ca */ /* 0x000fda00000e0000 */
[----:B------:R3:W-:Y:S02]  /*1f480*/  UTCHMMA gdesc[UR44], gdesc[UR70], tmem[UR5], tmem[UR72], idesc[UR73], UPT ;  /* 0x00ff48462c0075ea */ /* 0x0007e4000b800005 */
[----:B---3--:R-:W-:Y:S02]  /*1f490*/  R2UR UR72, R6 ;  /* 0x00000000064872ca */ /* 0x008fe400000e0000 */
[----:B------:R-:W-:Y:S02]  /*1f4a0*/  R2UR UR73, R7 ;  /* 0x00000000074972ca */ /* 0x000fe400000e0000 */
[----:B------:R-:W3:Y:S01]  /*1f4b0*/  LDL.64 R6, [R1+0x678] ;  /* 0x0006780001067983 */ /* 0x000ee20000100a00 */
[----:B------:R-:W-:Y:S01]  /*1f4c0*/  UMOV UR70, 0x0 ;  /* 0x0000000000467882 */ /* 0x000fe20000000000 */
[----:B------:R-:W-:Y:S02]  /*1f4d0*/  UMOV UR71, 0x4208010 ;  /* 0x0420801000477882 */ /* 0x000fe40000000000 */
[----:B------:R-:W-:Y:S07]  /*1f4e0*/  UTCHMMA gdesc[UR46], gdesc[UR10], tmem[UR5], tmem[UR70], idesc[UR71], UPT ;  /* 0x00ff460a2e0075ea */ /* 0x000fee000b800005 */
[----:B------:R2:W-:Y:S02]  /*1f4f0*/  UTCHMMA gdesc[UR48], gdesc[UR72], tmem[UR5], tmem[UR70], idesc[UR71], UPT ;  /* 0x00ff4648300075ea */ /* 0x0005e4000b800005 */
[----:B--2---:R-:W-:-:S02]  /*1f500*/  R2UR UR70, R24 ;  /* 0x00000000184672ca */ /* 0x004fc400000e0000 */
[----:B------:R-:W-:Y:S01]  /*1f510*/  R2UR UR71, R25 ;  /* 0x00000000194772ca */ /* 0x000fe200000e0000 */
[----:B------:R-:W-:Y:S01]  /*1f520*/  UMOV UR72, 0x0 ;  /* 0x0000000000487882 */ /* 0x000fe20000000000 */
[----:B------:R-:W-:-:S11]  /*1f530*/  UMOV UR73, 0x4208010 ;  /* 0x0420801000497882 */ /* 0x000fd60000000000 */
[----:B------:R0:W-:Y:S02]  /*1f540*/  UTCHMMA gdesc[UR50], gdesc[UR70], tmem[UR5], tmem[UR72], idesc[UR73], UPT ;  /* 0x00ff4846320075ea */ /* 0x0001e4000b800005 */
[----:B0-----:R-:W-:Y:S02]  /*1f550*/  R2UR UR72, R22 ;  /* 0x00000000164872ca */ /* 0x001fe400000e0000 */
[----:B------:R-:W-:Y:S01]  /*1f560*/  R2UR UR73, R23 ;  /* 0x00000000174972ca */ /* 0x000fe200000e0000 */
[----:B------:R-:W-:Y:S01]  /*1f570*/  UMOV UR70, 0x0 ;  /* 0x0000000000467882 */ /* 0x000fe20000000000 */
[----:B------:R-:W-:-:S11]  /*1f580*/  UMOV UR71, 0x4208010 ;  /* 0x0420801000477882 */ /* 0x000fd60000000000 */
[----:B------:R0:W-:Y:S02]  /*1f590*/  UTCHMMA gdesc[UR52], gdesc[UR72], tmem[UR5], tmem[UR70], idesc[UR71], UPT ;  /* 0x00ff4648340075ea */ /* 0x0001e4000b800005 */
[----:B0-----:R-:W-:Y:S02]  /*1f5a0*/  R2UR UR70, R20 ;  /* 0x00000000144672ca */ /* 0x001fe400000e0000 */
[----:B------:R-:W-:Y:S01]  /*1f5b0*/  R2UR UR71, R21 ;  /* 0x00000000154772ca */ /* 0x000fe200000e0000 */
[----:B------:R-:W-:Y:S01]  /*1f5c0*/  UMOV UR72, 0x0 ;  /* 0x0000000000487882 */ /* 0x000fe20000000000 */
[----:B------:R-:W-:Y:S02]  /*1f5d0*/  UMOV UR73, 0x4208010 ;  /* 0x0420801000497882 */ /* 0x000fe40000000000 */
[----:B------:R-:W-:Y:S09]  /*1f5e0*/  UTCHMMA gdesc[UR54], gdesc[UR8], tmem[UR5], tmem[UR72], idesc[UR73], UPT ;  /* 0x00ff4808360075ea */ /* 0x000ff2000b800005 */
[----:B------:R0:W-:Y:S02]  /*1f5f0*/  UTCHMMA gdesc[UR56], gdesc[UR70], tmem[UR5], tmem[UR72], idesc[UR73], UPT ;  /* 0x00ff4846380075ea */ /* 0x0001e4000b800005 */
[----:B0-----:R-:W-:Y:S01]  /*1f600*/  UMOV UR70, 0x0 ;  /* 0x0000000000467882 */ /* 0x001fe20000000000 */
[----:B------:R-:W-:-:S02]  /*1f610*/  UMOV UR71, 0x4208010 ;  /* 0x0420801000477882 */ /* 0x000fc40000000000 */
[----:B------:R0:W-:Y:S01]  /*1f620*/  UTCHMMA gdesc[UR58], gdesc[UR6], tmem[UR5], tmem[UR70], idesc[UR71], UPT ;  /* 0x00ff46063a0075ea */ /* 0x0001e2000b800005 */
[----:B------:R-:W-:Y:S01]  /*1f630*/  IMAD.MOV.U32 R5, RZ, RZ, RZ ;  /* 0x000000ffff057224 */ /* 0x000fe200078e00ff */
[----:B------:R-:W-:-:S04]  /*1f640*/  IADD3 R4, PT, PT, R4, 0x70010, RZ ;  /* 0x0007001004047810 */ /* 0x000fc80007ffe0ff */
[----:B------:R-:W-:Y:S02]  /*1f650*/  @P4 MOV R4, R4 ;  /* 0x0000000400044202 */ /* 0x000fe40000000f00 */
[----:B------:R-:W-:Y:S02]  /*1f660*/  R2UR.FILL UR11, R12 ;  /* 0x000000000c0b72ca */ /* 0x000fe400004e0000 */
[----:B------:R-:W-:Y:S02]  /*1f670*/  R2UR.FILL UR10, R13 ;  /* 0x000000000d0a72ca */ /* 0x000fe400004e0000 */
[----:B------:R-:W-:Y:S02]  /*1f680*/  R2UR.FILL UR9, R14 ;  /* 0x000000000e0972ca */ /* 0x000fe400004e0000 */
[----:B------:R-:W-:Y:S02]  /*1f690*/  R2UR.FILL UR8, R15 ;  /* 0x000000000f0872ca */ /* 0x000fe400004e0000 */
[----:B0-----:R-:W-:-:S02]  /*1f6a0*/  R2UR.FILL UR7, R16 ;  /* 0x00000000100772ca */ /* 0x001fc400004e0000 */
[----:B------:R-:W-:Y:S02]  /*1f6b0*/  R2UR.FILL UR6, R17 ;  /* 0x00000000110672ca */ /* 0x000fe400004e0000 */
[----:B----4-:R-:W-:Y:S02]  /*1f6c0*/  R2UR UR72, R18 ;  /* 0x00000000124872ca */ /* 0x010fe400000e0000 */
[----:B------:R-:W-:-:S13]  /*1f6d0*/  R2UR UR73, R19 ;  /* 0x00000000134972ca */ /* 0x000fda00000e0000 */
        /* <DEDUP_REMOVED lines=11> */
[----:B---3--:R-:W-:Y:S02]  /*1f790*/  R2UR UR70, R6 ;  /* 0x00000000064672ca */ /* 0x008fe400000e0000 */
[----:B------:R-:W-:Y:S01]  /*1f7a0*/  R2UR UR71, R7 ;  /* 0x00000000074772ca */ /* 0x000fe200000e0000 */
[----:B------:R-:W-:Y:S01]  /*1f7b0*/  UMOV UR72, 0x0 ;  /* 0x0000000000487882 */ /* 0x000fe20000000000 */
[----:B------:R-:W-:-:S11]  /*1f7c0*/  UMOV UR73, 0x4208010 ;  /* 0x0420801000497882 */ /* 0x000fd60000000000 */
[----:B------:R0:W-:Y:S02]  /*1f7d0*/  UTCHMMA gdesc[UR66], gdesc[UR70], tmem[UR5], tmem[UR72], idesc[UR73], UPT ;  /* 0x00ff4846420075ea */ /* 0x0001e4000b800005 */
[----:B0-----:R-:W-:-:S13]  /*1f7e0*/  @P4 R2UR UR70, R4 ;  /* 0x00000000044642ca */ /* 0x001fda00000e0000 */
[----:B------:R0:W-:Y:S01]  /*1f7f0*/  UTCBAR [UR70], URZ ;  /* 0x000000ff460073e9 */ /* 0x0001e200080000ff */
[----:B------:R-:W-:Y:S01]  /*1f800*/  NOP ;  /* 0x0000000000007918 */ /* 0x000fe20000000000 */
.L_x_13:
[----:B------:R-:W1:Y:S01]  /*1f810*/  SYNCS.PHASECHK.TRANS64.TRYWAIT P4, [UR9+0x70010], RZ ;  /* 0x070010ffff0075a7 */ /* 0x000e620008081109 */
[----:B------:R-:W2:Y:S01]  /*1f820*/  LDC R40, c[0x0][0x3a8] ;  /* 0x0000ea00ff287b82 */ /* 0x000ea20000000800 */
[----:B-1----:R-:W-:Y:S05]  /*1f830*/  @!P4 BRA `(.L_x_14) ;  /* 0x000000a80020c947 */ /* 0x002fea0003800000 */
.L_x_23:
[----:B------:R-:W3:Y:S01]  /*1f840*/  LDL R4, [R1+0x788] ;  /* 0x0007880001047983 */ /* 0x000ee20000100800 */
[----:B------:R-:W-:Y:S01]  /*1f850*/  IMAD.U32 R37, R37, -0x80000000, RZ ;  /* 0x8000000025257824 */ /* 0x000fe200078e00ff */
[----:B------:R-:W-:Y:S06]  /*1f860*/  BAR.SYNC.DEFER_BLOCKING 0x0 ;  /* 0x0000000000007b1d */ /* 0x000fec0000010000 */
[----:B------:R-:W1:Y:S01]  /*1f870*/  S2R R43, SR_TID.X ;  /* 0x00000000002b7919 */ /* 0x000e620000002100 */
[----:B------:R-:W4:Y:S01]  /*1f880*/  @!P0 SYNCS.CCTL.IV [UR9+0x70010] ;  /* 0x07001000ff0089b1 */ /* 0x000f220008000009 */
[----:B-1----:R-:W-:-:S02]  /*1f890*/  LOP3.LUT R143, R43, 0xf, RZ, 0xc0, !PT ;  /* 0x0000000f2b8f7812 */ /* 0x002fc400078ec0ff */
[----:B0--3--:R-:W-:-:S13]  /*1f8a0*/  R2UR UR70, R4 ;  /* 0x00000000044672ca */ /* 0x009fda00000e0000 */
[----:B------:R-:W-:Y:S01]  /*1f8b0*/  LDTM.16dp32bit_t0_t15.x32 R4, tmem[UR70] ;  /* 0x00000046000479ee */ /* 0x000fe20008a80000 */
[----:B------:R-:W0:Y:S01]  /*1f8c0*/  LDTM.16dp32bit_t16_t31.x32 R4, tmem[UR70+0x20] ;  /* 0x00002046000479ee */ /* 0x000e220008aa0000 */
[----:B------:R-:W-:Y:S01]  /*1f8d0*/  NOP ;  /* 0x0000000000007918 */ /* 0x000fe20000000000 */
[-C--:B0-2---:R-:W-:Y:S01]  /*1f8e0*/  FMUL R39, R4, R40.reuse ;  /* 0x0000002804277220 */ /* 0x085fe20000400000 */
[-C--:B------:R-:W-:Y:S01]  /*1f8f0*/  FMUL R41, R5, R40.reuse ;  /* 0x0000002805297220 */ /* 0x080fe20000400000 */
[-C--:B------:R-:W-:Y:S01]  /*1f900*/  FMUL R42, R6, R40.reuse ;  /* 0x00000028062a7220 */ /* 0x080fe20000400000 */
[-C--:B------:R-:W-:Y:S01]  /*1f910*/  FMUL R38, R7, R40.reuse ;  /* 0x0000002807267220 */ /* 0x080fe20000400000 */
[----:B------:R-:W-:-:S03]  /*1f920*/  FMUL R36, R8, R40 ;  /* 0x0000002808247220 */ /* 0x000fc60000400000 */
[----:B------:R-:W-:Y:S01]  /*1f930*/  FMNMX3 R42, R39, R41, R42, !PT ;  /* 0x00000029272a7276 */ /* 0x000fe2000780002a */
[-C--:B------:R-:W-:Y:S01]  /*1f940*/  FMUL R41, R9, R40.reuse ;  /* 0x0000002809297220 */ /* 0x080fe20000400000 */
[----:B------:R-:W-:Y:S02]  /*1f950*/  FMUL R39, R10, R40 ;  /* 0x000000280a277220 */ /* 0x000fe40000400000 */
[----:B------:R-:W-:Y:S01]  /*1f960*/  FMNMX3 R42, R42, R38, R36, !PT ;  /* 0x000000262a2a7276 */ /* 0x000fe20007800024 */
[-C--:B------:R-:W-:Y:S01]  /*1f970*/  FMUL R38, R11, R40.reuse ;  /* 0x000000280b267220 */ /* 0x080fe20000400000 */
[-C--:B------:R-:W-:Y:S02]  /*1f980*/  FMUL R36, R12, R40.reuse ;  /* 0x000000280c247220 */ /* 0x080fe40000400000 */
[----:B------:R-:W-:Y:S01]  /*1f990*/  FMNMX3 R42, R42, R41, R39, !PT ;  /* 0x000000292a2a7276 */ /* 0x000fe20007800027 */
[-C--:B------:R-:W-:Y:S01]  /*1f9a0*/  FMUL R41, R13, R40.reuse ;  /* 0x000000280d297220 */ /* 0x080fe20000400000 */
[----:B------:R-:W-:-:S02]  /*1f9b0*/  FMUL R39, R14, R40 ;  /* 0x000000280e277220 */ /* 0x000fc40000400000 */
[----:B------:R-:W-:Y:S01]  /*1f9c0*/  FMNMX3 R42, R42, R38, R36, !PT ;  /* 0x000000262a2a7276 */ /* 0x000fe20007800024 */
[-C--:B------:R-:W-:Y:S01]  /*1f9d0*/  FMUL R38, R15, R40.reuse ;  /* 0x000000280f267220 */ /* 0x080fe20000400000 */
[-C--:B------:R-:W-:Y:S02]  /*1f9e0*/  FMUL R36, R16, R40.reuse ;  /* 0x0000002810247220 */ /* 0x080fe40000400000 */
[----:B------:R-:W-:Y:S01]  /*1f9f0*/  FMNMX3 R42, R42, R41, R39, !PT ;  /* 0x000000292a2a7276 */ /* 0x000fe20007800027 */
[-C--:B------:R-:W-:Y:S01]  /*1fa00*/  FMUL R41, R17, R40.reuse ;  /* 0x0000002811297220 */ /* 0x080fe20000400000 */
[----:B------:R-:W-:Y:S02]  /*1fa10*/  FMUL R39, R18, R40 ;  /* 0x0000002812277220 */ /* 0x000fe40000400000 */
[----:B------:R-:W-:Y:S01]  /*1fa20*/  FMNMX3 R42, R42, R38, R36, !PT ;  /* 0x000000262a2a7276 */ /* 0x000fe20007800024 */
[-C--:B------:R-:W-:Y:S01]  /*1fa30*/  FMUL R38, R19, R40.reuse ;  /* 0x0000002813267220 */ /* 0x080fe20000400000 */
[----:B------:R-:W-:-:S02]  /*1fa40*/  FMUL R36, R20, R40 ;  /* 0x0000002814247220 */ /* 0x000fc40000400000 */
        /* <DEDUP_REMOVED lines=22> */
[----:B------:R-:W-:Y:S01]  /*1fbb0*/  FMUL R38, R35, R40 ;  /* 0x0000002823267220 */ /* 0x000fe20000400000 */
[----:B------:R-:W-:Y:S02]  /*1fbc0*/  LOP3.LUT R39, R43, 0xff, RZ, 0xc0, !PT ;  /* 0x000000ff2b277812 */ /* 0x000fe400078ec0ff */
[----:B------:R-:W-:-:S04]  /*1fbd0*/  FMNMX3 R36, R36, R41, R42, !PT ;  /* 0x0000002924247276 */ /* 0x000fc8000780002a */
[----:B------:R-:W-:Y:S02]  /*1fbe0*/  FMNMX R36, R38, R36, !PT ;  /* 0x0000002426247209 */ /* 0x000fe40007800000 */
[----:B------:R-:W-:-:S03]  /*1fbf0*/  LOP3.LUT R38, R43, 0x60, RZ, 0xc0, !PT ;  /* 0x000000602b267812 */ /* 0x000fc600078ec0ff */
[----:B------:R-:W0:Y:S01]  /*1fc00*/  SHFL.BFLY PT, R41, R36, 0x10, 0x1f ;  /* 0x0e001f0024297f89 */ /* 0x000e2200000e0000 */
[----:B------:R-:W-:-:S04]  /*1fc10*/  LEA R143, R143, R38, 0x1 ;  /* 0x000000268f8f7211 */ /* 0x000fc800078e08ff */
[C---:B------:R-:W-:Y:S02]  /*1fc20*/  LEA.HI R38, R39.reuse, R143, RZ, 0x19 ;  /* 0x0000008f27267211 */ /* 0x040fe400078fc8ff */
[----:B------:R-:W-:Y:S02]  /*1fc30*/  LEA R39, R39, UR9, 0x2 ;  /* 0x0000000927277c11 */ /* 0x000fe4000f8e10ff */
[----:B------:R-:W-:Y:S02]  /*1fc40*/  LEA R38, R38, UR9, 0x2 ;  /* 0x0000000926267c11 */ /* 0x000fe4000f8e10ff */
[----:B------:R-:W-:Y:S02]  /*1fc50*/  LEA R143, R143, UR9, 0x2 ;  /* 0x000000098f8f7c11 */ /* 0x000fe4000f8e10ff */
[----:B0-----:R-:W-:-:S05]  /*1fc60*/  FMNMX R41, R36, R41, !PT ;  /* 0x0000002924297209 */ /* 0x001fca0007800000 */
[----:B----4-:R-:W-:Y:S01]  /*1fc70*/  @!P1 STS [R38+0x20000], R41 ;  /* 0x0200002926009388 */ /* 0x010fe20000000800 */
[----:B------:R-:W-:Y:S06]  /*1fc80*/  BAR.SYNC.DEFER_BLOCKING 0x0 ;  /* 0x0000000000007b1d */ /* 0x000fec0000010000 */
[----:B------:R-:W0:Y:S04]  /*1fc90*/  @!P2 LDS R142, [R39+0x20000] ;  /* 0x02000000278ea984 */ /* 0x000e280000000800 */
[----:B0-----:R-:W0:Y:S02]  /*1fca0*/  SHFL.BFLY PT, R36, R142, 0x1, 0x1f ;  /* 0x0c201f008e247f89 */ /* 0x001e2400000e0000 */
[----:B0-----:R-:W-:-:S05]  /*1fcb0*/  FMNMX R36, R142, R36, !PT ;  /* 0x000000248e247209 */ /* 0x001fca0007800000 */
[----:B------:R-:W-:Y:S01]  /*1fcc0*/  @P3 STS [R39+0x20000], R36 ;  /* 0x0200002427003388 */ /* 0x000fe20000000800 */
[----:B------:R-:W-:Y:S06]  /*1fcd0*/  BAR.SYNC.DEFER_BLOCKING 0x0 ;  /* 0x0000000000007b1d */ /* 0x000fec0000010000 */
[----:B------:R-:W0:Y:S02]  /*1fce0*/  LDS R133, [R143+0x20000] ;  /* 0x020000008f857984 */ /* 0x000e240000000800 */
[----:B------:R-:W-:Y:S01]  /*1fcf0*/  BAR.SYNC.DEFER_BLOCKING 0x0 ;  /* 0x0000000000007b1d */ /* 0x000fe20000010000 */
[----:B0-----:R-:W-:-:S05]  /*1fd00*/  FMNMX R133, R133, R3, !PT ;  /* 0x0000000385857209 */ /* 0x001fca0007800000 */
[-CC-:B------:R-:W-:Y:S01]  /*1fd10*/  FFMA R5, R5, R40.reuse, -R133.reuse ;  /* 0x0000002805057223 */ /* 0x180fe20000000885 */
[-CC-:B------:R-:W-:Y:S01]  /*1fd20*/  FFMA R36, R6, R40.reuse, -R133.reuse ;  /* 0x0000002806247223 */ /* 0x180fe20000000885 */
[-CC-:B------:R-:W-:Y:S01]  /*1fd30*/  FFMA R7, R7, R40.reuse, -R133.reuse ;  /* 0x0000002807077223 */ /* 0x180fe20000000885 */
[-CC-:B------:R-:W-:Y:S01]  /*1fd40*/  FFMA R9, R9, R40.reuse, -R133.reuse ;  /* 0x0000002809097223 */ /* 0x180fe20000000885 */
[----:B------:R-:W-:Y:S01]  /*1fd50*/  FMUL R5, R5, 1.4426950216293334961 ;  /* 0x3fb8aa3b05057820 */ /* 0x000fe20000400000 */
[-CC-:B------:R-:W-:Y:S01]  /*1fd60*/  FFMA R11, R11, R40.reuse, -R133.reuse ;  /* 0x000000280b0b7223 */ /* 0x180fe20000000885 */
[----:B------:R-:W-:Y:S01]  /*1fd70*/  FMUL R7, R7, 1.4426950216293334961 ;  /* 0x3fb8aa3b07077820 */ /* 0x000fe20000400000 */
[----:B------:R-:W-:Y:S01]  /*1fd80*/  FMUL R9, R9, 1.4426950216293334961 ;  /* 0x3fb8aa3b09097820 */ /* 0x000fe20000400000 */
[----:B------:R0:W-:Y:S01]  /*1fd90*/  MUFU.EX2 R6, R5 ;  /* 0x0000000500067308 */ /* 0x0001e20000000800 */
[-CC-:B------:R-:W-:Y:S01]  /*1fda0*/  FFMA R4, R4, R40.reuse, -R133.reuse ;  /* 0x0000002804047223 */ /* 0x180fe20000000885 */
[----:B------:R-:W-:Y:S01]  /*1fdb0*/  FMUL R11, R11, 1.4426950216293334961 ;  /* 0x3fb8aa3b0b0b7820 */ /* 0x000fe20000400000 */
[-CC-:B------:R-:W-:Y:S01]  /*1fdc0*/  FFMA R13, R13, R40.reuse, -R133.reuse ;  /* 0x000000280d0d7223 */ /* 0x180fe20000000885 */
[-CC-:B------:R-:W-:Y:S01]  /*1fdd0*/  FFMA R15, R15, R40.reuse, -R133.reuse ;  /* 0x000000280f0f7223 */ /* 0x180fe20000000885 */
[----:B------:R-:W-:Y:S01]  /*1fde0*/  FMUL R4, R4, 1.4426950216293334961 ;  /* 0x3fb8aa3b04047820 */ /* 0x000fe20000400000 */
[-CC-:B------:R-:W-:Y:S01]  /*1fdf0*/  FFMA R17, R17, R40.reuse, -R133.reuse ;  /* 0x0000002811117223 */ /* 0x180fe20000000885 */
[----:B------:R-:W-:Y:S01]  /*1fe00*/  FMUL R13, R13, 1.4426950216293334961 ;  /* 0x3fb8aa3b0d0d7820 */ /* 0x000fe20000400000 */
[----:B------:R-:W-:Y:S01]  /*1fe10*/  FMUL R15, R15, 1.4426950216293334961 ;  /* 0x3fb8aa3b0f0f7820 */ /* 0x000fe20000400000 */
[----:B0-----:R-:W-:Y:S01]  /*1fe20*/  FMUL R5, R36, 1.4426950216293334961 ;  /* 0x3fb8aa3b24057820 */ /* 0x001fe20000400000 */
[-CC-:B------:R-:W-:Y:S01]  /*1fe30*/  FFMA R36, R8, R40.reuse, -R133.reuse ;  /* 0x0000002808247223 */ /* 0x180fe20000000885 */
[----:B------:R-:W0:Y:S01]  /*1fe40*/  MUFU.EX2 R4, R4 ;  /* 0x0000000400047308 */ /* 0x000e220000000800 */
[----:B------:R-:W-:Y:S01]  /*1fe50*/  FMUL R17, R17, 1.4426950216293334961 ;  /* 0x3fb8aa3b11117820 */ /* 0x000fe20000400000 */
[-CC-:B------:R-:W-:Y:S01]  /*1fe60*/  FFMA R19, R19, R40.reuse, -R133.reuse ;  /* 0x0000002813137223 */ /* 0x180fe20000000885 */
[-CC-:B------:R-:W-:Y:S01]  /*1fe70*/  FFMA R21, R21, R40.reuse, -R133.reuse ;  /* 0x0000002815157223 */ /* 0x180fe20000000885 */
[-CC-:B------:R-:W-:Y:S01]  /*1fe80*/  FFMA R41, R23, R40.reuse, -R133.reuse ;  /* 0x0000002817297223 */ /* 0x180fe20000000885 */
[-CC-:B------:R-:W-:Y:S01]  /*1fe90*/  FFMA R25, R25, R40.reuse, -R133.reuse ;  /* 0x0000002819197223 */ /* 0x180fe20000000885 */
[----:B------:R-:W-:Y:S01]  /*1fea0*/  FMUL R19, R19, 1.4426950216293334961 ;  /* 0x3fb8aa3b13137820 */ /* 0x000fe20000400000 */
[----:B------:R-:W-:Y:S01]  /*1feb0*/  FMUL R21, R21, 1.4426950216293334961 ;  /* 0x3fb8aa3b15157820 */ /* 0x000fe20000400000 */
[----:B------:R1:W-:Y:S01]  /*1fec0*/  MUFU.EX2 R8, R7 ;  /* 0x0000000700087308 */ /* 0x0003e20000000800 */
[----:B------:R-:W-:Y:S01]  /*1fed0*/  FMUL R41, R41, 1.4426950216293334961 ;  /* 0x3fb8aa3b29297820 */ /* 0x000fe20000400000 */
[-CC-:B------:R-:W-:Y:S01]  /*1fee0*/  FFMA R27, R27, R40.reuse, -R133.reuse ;  /* 0x000000281b1b7223 */ /* 0x180fe20000000885 */
[-CC-:B------:R-:W-:Y:S01]  /*1fef0*/  FFMA R29, R29, R40.reuse, -R133.reuse ;  /* 0x000000281d1d7223 */ /* 0x180fe20000000885 */
[-CC-:B------:R-:W-:Y:S01]  /*1ff00*/  FFMA R31, R31, R40.reuse, -R133.reuse ;  /* 0x000000281f1f7223 */ /* 0x180fe20000000885 */
[-CC-:B------:R-:W-:Y:S01]  /*1ff10*/  FFMA R33, R33, R40.reuse, -R133.reuse ;  /* 0x0000002821217223 */ /* 0x180fe20000000885 */
[-CC-:B------:R-:W-:Y:S01]  /*1ff20*/  FFMA R34, R34, R40.reuse, -R133.reuse ;  /* 0x0000002822227223 */ /* 0x180fe20000000885 */
[-CC-:B------:R-:W-:Y:S01]  /*1ff30*/  FFMA R35, R35, R40.reuse, -R133.reuse ;  /* 0x0000002823237223 */ /* 0x180fe20000000885 */
[----:B------:R-:W2:Y:S01]  /*1ff40*/  MUFU.EX2 R5, R5 ;  /* 0x0000000500057308 */ /* 0x000ea20000000800 */
[----:B-1----:R-:W-:Y:S01]  /*1ff50*/  FMUL R7, R36, 1.4426950216293334961 ;  /* 0x3fb8aa3b24077820 */ /* 0x002fe20000400000 */
[----:B------:R-:W-:Y:S01]  /*1ff60*/  FFMA R36, R10, R40, -R133 ;  /* 0x000000280a247223 */ /* 0x000fe20000000885 */
[----:B0-----:R-:W-:Y:S01]  /*1ff70*/  FADD R23, R4, R6 ;  /* 0x0000000604177221 */ /* 0x001fe20000000000 */
[----:B------:R-:W-:-:S04]  /*1ff80*/  FMUL R35, R35, 1.4426950216293334961 ;  /* 0x3fb8aa3b23237820 */ /* 0x000fc80000400000 */
[----:B------:R0:W-:Y:S08]  /*1ff90*/  MUFU.EX2 R10, R9 ;  /* 0x00000009000a7308 */ /* 0x0001f00000000800 */
[----:B------:R-:W1:Y:S01]  /*1ffa0*/  MUFU.EX2 R7, R7 ;  /* 0x0000000700077308 */ /* 0x000e620000000800 */
[----:B0-----:R-:W-:Y:S01]  /*1ffb0*/  FMUL R9, R36, 1.4426950216293334961 ;  /* 0x3fb8aa3b24097820 */ /* 0x001fe20000400000 */
[----:B------:R-:W-:Y:S01]  /*1ffc0*/  FFMA R36, R12, R40, -R133 ;  /* 0x000000280c247223 */ /* 0x000fe20000000885 */
[----:B--2---:R-:W-:-:S05]  /*1ffd0*/  FADD R23, R5, R23 ;  /* 0x0000001705177221 */ /* 0x004fca0000000000 */
[----:B------:R0:W-:Y:S08]  /*1ffe0*/  MUFU.EX2 R12, R11 ;  /* 0x0000000b000c7308 */ /* 0x0001f00000000800 */
[----:B------:R-:W2:Y:S01]  /*1fff0*/  MUFU.EX2 R9, R9 ;  /* 0x0000000900097308 */ /* 0x000ea20000000800 */
[----:B0-----:R-:W-:Y:S01]  /*20000*/  FMUL R11, R36, 1.4426950216293334961 ;  /* 0x3fb8aa3b240b7820 */ /* 0x001fe20000400000 */
[----:B------:R-:W-:-:S06]  /*20010*/  FFMA R36, R14, R40, -R133 ;  /* 0x000000280e247223 */ /* 0x000fcc0000000885 */
[----:B------:R0:W-:Y:S08]  /*20020*/  MUFU.EX2 R14, R13 ;  /* 0x0000000d000e7308 */ /* 0x0001f00000000800 */
[----:B------:R-:W3:Y:S01]  /*20030*/  MUFU.EX2 R11, R11 ;  /* 0x0000000b000b7308 */ /* 0x000ee20000000800 */
[----:B0-----:R-:W-:Y:S01]  /*20040*/  FMUL R13, R36, 1.4426950216293334961 ;  /* 0x3fb8aa3b240d7820 */ /* 0x001fe20000400000 */
[----:B------:R-:W-:-:S06]  /*20050*/  FFMA R36, R16, R40, -R133 ;  /* 0x0000002810247223 */ /* 0x000fcc0000000885 */
[----:B------:R0:W-:Y:S08]  /*20060*/  MUFU.EX2 R16, R15 ;  /* 0x0000000f00107308 */ /* 0x0001f00000000800 */
[----:B------:R-:W4:Y:S01]  /*20070*/  MUFU.EX2 R13, R13 ;  /* 0x0000000d000d7308 */ /* 0x000f220000000800 */
[----:B0-----:R-:W-:Y:S01]  /*20080*/  FMUL R15, R36, 1.4426950216293334961 ;  /* 0x3fb8aa3b240f7820 */ /* 0x001fe20000400000 */
[----:B------:R-:W-:-:S06]  /*20090*/  FFMA R36, R18, R40, -R133 ;  /* 0x0000002812247223 */ /* 0x000fcc0000000885 */
[----:B------:R0:W-:Y:S08]  /*200a0*/  MUFU.EX2 R18, R17 ;  /* 0x0000001100127308 */ /* 0x0001f00000000800 */
[----:B------:R-:W5:Y:S01]  /*200b0*/  MUFU.EX2 R15, R15 ;  /* 0x0000000f000f7308 */ /* 0x000f620000000800 */
[----:B0-----:R-:W-:Y:S01]  /*200c0*/  FMUL R17, R36, 1.4426950216293334961 ;  /* 0x3fb8aa3b24117820 */ /* 0x001fe20000400000 */
[----:B------:R-:W-:-:S06]  /*200d0*/  FFMA R36, R20, R40, -R133 ;  /* 0x0000002814247223 */ /* 0x000fcc0000000885 */
[----:B------:R0:W-:Y:S08]  /*200e0*/  MUFU.EX2 R20, R19 ;  /* 0x0000001300147308 */ /* 0x0001f00000000800 */
[----:B------:R-:W1:Y:S01]  /*200f0*/  MUFU.EX2 R17, R17 ;  /* 0x0000001100117308 */ /* 0x000e620000000800 */
[----:B0-----:R-:W-:Y:S01]  /*20100*/  FMUL R19, R36, 1.4426950216293334961 ;  /* 0x3fb8aa3b24137820 */ /* 0x001fe20000400000 */
[----:B------:R-:W-:-:S06]  /*20110*/  FFMA R36, R22, R40, -R133 ;  /* 0x0000002816247223 */ /* 0x000fcc0000000885 */
[----:B------:R0:W-:Y:S08]  /*20120*/  MUFU.EX2 R22, R21 ;  /* 0x0000001500167308 */ /* 0x0001f00000000800 */
[----:B------:R-:W1:Y:S01]  /*20130*/  MUFU.EX2 R19, R19 ;  /* 0x0000001300137308 */ /* 0x000e620000000800 */
[----:B0-----:R-:W-:Y:S01]  /*20140*/  FMUL R21, R36, 1.4426950216293334961 ;  /* 0x3fb8aa3b24157820 */ /* 0x001fe20000400000 */
[----:B------:R-:W-:-:S06]  /*20150*/  FFMA R36, R24, R40, -R133 ;  /* 0x0000002818247223 */ /* 0x000fcc0000000885 */
[----:B------:R0:W-:Y:S08]  /*20160*/  MUFU.EX2 R24, R41 ;  /* 0x0000002900187308 */ /* 0x0001f00000000800 */
[----:B------:R-:W3:Y:S01]  /*20170*/  MUFU.EX2 R21, R21 ;  /* 0x0000001500157308 */ /* 0x000ee20000000800 */
[----:B0-----:R-:W-:Y:S01]  /*20180*/  FADD R41, R8, R23 ;  /* 0x0000001708297221 */ /* 0x001fe20000000000 */
[----:B------:R-:W-:-:S03]  /*20190*/  FMUL R23, R36, 1.4426950216293334961 ;  /* 0x3fb8aa3b24177820 */ /* 0x000fc60000400000 */
[----:B-1----:R-:W-:-:S03]  /*201a0*/  FADD R36, R7, R41 ;  /* 0x0000002907247221 */ /* 0x002fc60000000000 */
[----:B------:R-:W0:Y:S01]  /*201b0*/  MUFU.EX2 R23, R23 ;  /* 0x0000001700177308 */ /* 0x000e220000000800 */
[----:B------:R-:W-:Y:S01]  /*201c0*/  FADD R41, R10, R36 ;  /* 0x000000240a297221 */ /* 0x000fe20000000000 */
[----:B------:R-:W-:-:S03]  /*201d0*/  FMUL R36, R25, 1.4426950216293334961 ;  /* 0x3fb8aa3b19247820 */ /* 0x000fc60000400000 */
[----:B--2---:R-:W-:Y:S01]  /*201e0*/  FADD R25, R9, R41 ;  /* 0x0000002909197221 */ /* 0x004fe20000000000 */
[----:B------:R-:W-:Y:S02]  /*201f0*/  FFMA R41, R26, R40, -R133 ;  /* 0x000000281a297223 */ /* 0x000fe40000000885 */
[----:B------:R1:W2:Y:S02]  /*20200*/  MUFU.EX2 R26, R36 ;  /* 0x00000024001a7308 */ /* 0x0002a40000000800 */
[----:B-1----:R-:W-:Y:S01]  /*20210*/  FADD R36, R12, R25 ;  /* 0x000000190c247221 */ /* 0x002fe20000000000 */
[----:B------:R-:W-:-:S03]  /*20220*/  FMUL R25, R41, 1.4426950216293334961 ;  /* 0x3fb8aa3b29197820 */ /* 0x000fc60000400000 */
[----:B---3--:R-:W-:-:S03]  /*20230*/  FADD R36, R11, R36 ;  /* 0x000000240b247221 */ /* 0x008fc60000000000 */
[----:B------:R-:W1:Y:S01]  /*20240*/  MUFU.EX2 R25, R25 ;  /* 0x0000001900197308 */ /* 0x000e620000000800 */
[----:B------:R-:W-:Y:S01]  /*20250*/  FADD R41, R14, R36 ;  /* 0x000000240e297221 */ /* 0x000fe20000000000 */
[----:B------:R-:W-:-:S03]  /*20260*/  FMUL R36, R27, 1.4426950216293334961 ;  /* 0x3fb8aa3b1b247820 */ /* 0x000fc60000400000 */
[----:B----4-:R-:W-:Y:S01]  /*20270*/  FADD R27, R13, R41 ;  /* 0x000000290d1b7221 */ /* 0x010fe20000000000 */
[----:B------:R-:W-:Y:S02]  /*20280*/  FFMA R41, R28, R40, -R133 ;  /* 0x000000281c297223 */ /* 0x000fe40000000885 */
[----:B------:R3:W4:Y:S02]  /*20290*/  MUFU.EX2 R28, R36 ;  /* 0x00000024001c7308 */ /* 0x0007240000000800 */
[----:B---3--:R-:W-:Y:S01]  /*202a0*/  FADD R36, R16, R27 ;  /* 0x0000001b10247221 */ /* 0x008fe20000000000 */
[----:B------:R-:W-:-:S03]  /*202b0*/  FMUL R27, R41, 1.4426950216293334961 ;  /* 0x3fb8aa3b291b7820 */ /* 0x000fc60000400000 */
[----:B-----5:R-:W-:-:S03]  /*202c0*/  FADD R36, R15, R36 ;  /* 0x000000240f247221 */ /* 0x020fc60000000000 */
[----:B------:R-:W3:Y:S01]  /*202d0*/  MUFU.EX2 R27, R27 ;  /* 0x0000001b001b7308 */ /* 0x000ee20000000800 */
[----:B------:R-:W-:Y:S01]  /*202e0*/  FADD R41, R18, R36 ;  /* 0x0000002412297221 */ /* 0x000fe20000000000 */
[----:B------:R-:W-:-:S03]  /*202f0*/  FMUL R36, R29, 1.4426950216293334961 ;  /* 0x3fb8aa3b1d247820 */ /* 0x000fc60000400000 */
[----:B------:R-:W-:Y:S01]  /*20300*/  FADD R29, R17, R41 ;  /* 0x00000029111d7221 */ /* 0x000fe20000000000 */
[----:B------:R-:W-:Y:S02]  /*20310*/  FFMA R41, R30, R40, -R133 ;  /* 0x000000281e297223 */ /* 0x000fe40000000885 */
[----:B------:R5:W0:Y:S02]  /*20320*/  MUFU.EX2 R30, R36 ;  /* 0x00000024001e7308 */ /* 0x000a240000000800 */
[----:B-----5:R-:W-:Y:S01]  /*20330*/  FADD R36, R20, R29 ;  /* 0x0000001d14247221 */ /* 0x020fe20000000000 */
[----:B------:R-:W-:-:S03]  /*20340*/  FMUL R29, R41, 1.4426950216293334961 ;  /* 0x3fb8aa3b291d7820 */ /* 0x000fc60000400000 */
[----:B------:R-:W-:-:S03]  /*20350*/  FADD R36, R19, R36 ;  /* 0x0000002413247221 */ /* 0x000fc60000000000 */
[----:B------:R-:W5:Y:S01]  /*20360*/  MUFU.EX2 R29, R29 ;  /* 0x0000001d001d7308 */ /* 0x000f620000000800 */
[----:B------:R-:W-:Y:S01]  /*20370*/  FADD R41, R22, R36 ;  /* 0x0000002416297221 */ /* 0x000fe20000000000 */
[----:B------:R-:W-:-:S03]  /*20380*/  FMUL R36, R31, 1.4426950216293334961 ;  /* 0x3fb8aa3b1f247820 */ /* 0x000fc60000400000 */
[----:B------:R-:W-:Y:S01]  /*20390*/  FADD R31, R21, R41 ;  /* 0x00000029151f7221 */ /* 0x000fe20000000000 */
[----:B------:R-:W-:Y:S02]  /*203a0*/  FFMA R41, R32, R40, -R133 ;  /* 0x0000002820297223 */ /* 0x000fe40000000885 */
[----:B------:R0:W1:Y:S02]  /*203b0*/  MUFU.EX2 R32, R36 ;  /* 0x0000002400207308 */ /* 0x0000640000000800 */
[----:B0-----:R-:W-:Y:S01]  /*203c0*/  FADD R36, R24, R31 ;  /* 0x0000001f18247221 */ /* 0x001fe20000000000 */
[----:B------:R-:W-:-:S03]  /*203d0*/  FMUL R31, R41, 1.4426950216293334961 ;  /* 0x3fb8aa3b291f7820 */ /* 0x000fc60000400000 */
[----:B------:R-:W-:-:S03]  /*203e0*/  FADD R36, R23, R36 ;  /* 0x0000002417247221 */ /* 0x000fc60000000000 */
[----:B------:R-:W0:Y:S01]  /*203f0*/  MUFU.EX2 R31, R31 ;  /* 0x0000001f001f7308 */ /* 0x000e220000000800 */
[----:B--2---:R-:W-:Y:S01]  /*20400*/  FADD R41, R26, R36 ;  /* 0x000000241a297221 */ /* 0x004fe20000000000 */
[----:B------:R-:W-:-:S03]  /*20410*/  FMUL R36, R33, 1.4426950216293334961 ;  /* 0x3fb8aa3b21247820 */ /* 0x000fc60000400000 */
[----:B-1----:R-:W-:-:S03]  /*20420*/  FADD R33, R25, R41 ;  /* 0x0000002919217221 */ /* 0x002fc60000000000 */
[----:B------:R-:W1:Y:S01]  /*20430*/  MUFU.EX2 R36, R36 ;  /* 0x0000002400247308 */ /* 0x000e620000000800 */
[----:B----4-:R-:W-:Y:S01]  /*20440*/  FADD R41, R28, R33 ;  /* 0x000000211c297221 */ /* 0x010fe20000000000 */
[----:B------:R-:W-:-:S03]  /*20450*/  FMUL R33, R34, 1.4426950216293334961 ;  /* 0x3fb8aa3b22217820 */ /* 0x000fc60000400000 */
[----:B---3--:R-:W-:-:S03]  /*20460*/  FADD R34, R27, R41 ;  /* 0x000000291b227221 */ /* 0x008fc60000000000 */
[----:B------:R-:W2:Y:S01]  /*20470*/  MUFU.EX2 R33, R33 ;  /* 0x0000002100217308 */ /* 0x000ea20000000800 */
[----:B------:R-:W-:-:S04]  /*20480*/  FADD R34, R30, R34 ;  /* 0x000000221e227221 */ /* 0x000fc80000000000 */
[----:B-----5:R-:W-:-:S03]  /*20490*/  FADD R40, R29, R34 ;  /* 0x000000221d287221 */ /* 0x020fc60000000000 */
[----:B------:R2:W3:Y:S01]  /*204a0*/  MUFU.EX2 R34, R35 ;  /* 0x0000002300227308 */ /* 0x0004e20000000800 */
[----:B------:R-:W-:-:S04]  /*204b0*/  FADD R40, R32, R40 ;  /* 0x0000002820287221 */ /* 0x000fc80000000000 */
[----:B0-----:R-:W-:-:S04]  /*204c0*/  FADD R40, R31, R40 ;  /* 0x000000281f287221 */ /* 0x001fc80000000000 */
[----:B-1----:R-:W-:-:S04]  /*204d0*/  FADD R40, R36, R40 ;  /* 0x0000002824287221 */ /* 0x002fc80000000000 */
[----:B--2---:R-:W-:-:S04]  /*204e0*/  FADD R35, R33, R40 ;  /* 0x0000002821237221 */ /* 0x004fc80000000000 */
[----:B---3--:R-:W-:-:S05]  /*204f0*/  FADD R35, R34, R35 ;  /* 0x0000002322237221 */ /* 0x008fca0000000000 */
[----:B------:R-:W0:Y:S02]  /*20500*/  SHFL.BFLY PT, R40, R35, 0x10, 0x1f ;  /* 0x0e001f0023287f89 */ /* 0x000e2400000e0000 */
[----:B0-----:R-:W-:-:S05]  /*20510*/  FADD R40, R35, R40 ;  /* 0x0000002823287221 */ /* 0x001fca0000000000 */
[----:B------:R-:W-:Y:S01]  /*20520*/  @!P1 STS [R38+0x20000], R40 ;  /* 0x0200002826009388 */ /* 0x000fe20000000800 */
[----:B------:R-:W-:Y:S06]  /*20530*/  BAR.SYNC.DEFER_BLOCKING 0x0 ;  /* 0x0000000000007b1d */ /* 0x000fec0000010000 */
[----:B------:R-:W0:Y:S04]  /*20540*/  @!P2 LDS R141, [R39+0x20000] ;  /* 0x02000000278da984 */ /* 0x000e280000000800 */
[----:B0-----:R-:W0:Y:S02]  /*20550*/  SHFL.BFLY PT, R35, R141, 0x1, 0x1f ;  /* 0x0c201f008d237f89 */ /* 0x001e2400000e0000 */
[----:B0-----:R-:W-:-:S05]  /*20560*/  FADD R35, R141, R35 ;  /* 0x000000238d237221 */ /* 0x001fca0000000000 */
[----:B------:R0:W-:Y:S01]  /*20570*/  @P3 STS [R39+0x20000], R35 ;  /* 0x0200002327003388 */ /* 0x0001e20000000800 */
[----:B------:R-:W-:Y:S06]  /*20580*/  BAR.SYNC.DEFER_BLOCKING 0x0 ;  /* 0x0000000000007b1d */ /* 0x000fec0000010000 */
[----:B------:R-:W1:Y:S01]  /*20590*/  LDS R143, [R143+0x20000] ;  /* 0x020000008f8f7984 */ /* 0x000e620000000800 */
[----:B------:R-:W2:Y:S02]  /*205a0*/  SYNCS.PHASECHK.TRANS64.TRYWAIT P4, [UR7], R37 ;  /* 0x00000025ff0075a7 */ /* 0x000ea40008081107 */
[----:B012---:R-:W-:Y:S05]  /*205b0*/  @!P4 BRA `(.L_x_15) ;  /* 0x0000009800ccc947 */ /* 0x007fea0003800000 */
.L_x_24:
[----:B------:R-:W2:Y:S04]  /*205c0*/  LDL.64 R40, [R1+0x670] ;  /* 0x0006700001287983 */ /* 0x000ea80000100a00 */
[----:B------:R-:W3:Y:S04]  /*205d0*/  LDL R35, [R1+0x780] ;  /* 0x0007800001237983 */ /* 0x000ee80000100800 */
[----:B------:R-:W4:Y:S04]  /*205e0*/  LDL.64 R52, [R1+0x5f0] ;  /* 0x0005f00001347983 */ /* 0x000f280000100a00 */
[----:B------:R-:W5:Y:S04]  /*205f0*/  LDL.64 R42, [R1+0x5d0] ;  /* 0x0005d000012a7983 */ /* 0x000f680000100a00 */
        /* <DEDUP_REMOVED lines=47> */
[----:B--2---:R-:W-:Y:S01]  /*208f0*/  IMAD.WIDE R40, R0, 0x2, R40 ;  /* 0x0000000200287825 */ /* 0x004fe200078e0228 */
[----:B---3--:R-:W-:-:S04]  /*20900*/  R2UR UR7, R35 ;  /* 0x00000000230772ca */ /* 0x008fc800000e0000 */
[----:B------:R4:W2:Y:S01]  /*20910*/  LDG.E.U16 R35, desc[UR10][R40.64] ;  /* 0x0000000a28237981 */ /* 0x0008a2000c1e1500 */
[----:B-----5:R-:W-:-:S04]  /*20920*/  IMAD.WIDE R42, R0, 0x2, R42 ;  /* 0x00000002002a7825 */ /* 0x020fc800078e022a */
[C---:B----4-:R-:W-:Y:S02]  /*20930*/  IMAD.WIDE R40, R0.reuse, 0x2, R52 ;  /* 0x0000000200287825 */ /* 0x050fe400078e0234 */
[----:B------:R-:W3:Y:S04]  /*20940*/  LDL.64 R52, [R1+0x490] ;  /* 0x0004900001347983 */ /* 0x000ee80000100a00 */
[----:B------:R-:W4:Y:S04]  /*20950*/  LDG.E.U16 R40, desc[UR10][R40.64] ;  /* 0x0000000a28287981 */ /* 0x000f28000c1e1500 */
[----:B------:R0:W5:Y:S02]  /*20960*/  LDG.E.U16 R41, desc[UR10][R42.64] ;  /* 0x0000000a2a297981 */ /* 0x000164000c1e1500 */
[----:B0-----:R-:W-:-:S02]  /*20970*/  IMAD.WIDE R42, R0, 0x2, R58 ;  /* 0x00000002002a7825 */ /* 0x001fc400078e023a */
[----:B------:R-:W2:Y:S02]  /*20980*/  LDL.64 R58, [R1+0x410] ;  /* 0x00041000013a7983 */ /* 0x000ea40000100a00 */
[C---:B------:R-:W-:Y:S02]  /*20990*/  IMAD.WIDE R38, R0.reuse, 0x2, R38 ;  /* 0x0000000200267825 */ /* 0x040fe400078e0226 */
[----:B------:R-:W4:Y:S02]  /*209a0*/  LDG.E.U16 R42, desc[UR10][R42.64] ;  /* 0x0000000a2a2a7981 */ /* 0x000f24000c1e1500 */
[C---:B------:R-:W-:Y:S02]  /*209b0*/  IMAD.WIDE R44, R0.reuse, 0x2, R44 ;  /* 0x00000002002c7825 */ /* 0x040fe400078e022c */
[----:B------:R-:W4:Y:S02]  /*209c0*/  LDG.E.U16 R38, desc[UR10][R38.64] ;  /* 0x0000000a26267981 */ /* 0x000f24000c1e1500 */
[----:B------:R-:W-:-:S05]  /*209d0*/  IMAD.WIDE R50, R0, 0x2, R50 ;  /* 0x0000000200327825 */ /* 0x000fca00078e0232 */
[----:B------:R0:W4:Y:S01]  /*209e0*/  LDG.E.U16 R43, desc[UR10][R50.64] ;  /* 0x0000000a322b7981 */ /* 0x000122000c1e1500 */
[----:B------:R-:W-:-:S03]  /*209f0*/  IMAD.WIDE R48, R0, 0x2, R48 ;  /* 0x0000000200307825 */ /* 0x000fc600078e0230 */
[----:B------:R1:W4:Y:S01]  /*20a00*/  LDG.E.U16 R39, desc[UR10][R44.64] ;  /* 0x0000000a2c277981 */ /* 0x000322000c1e1500 */
[----:B0-----:R-:W-:-:S03]  /*20a10*/  IMAD.WIDE R50, R0, 0x2, R72 ;  /* 0x0000000200327825 */ /* 0x001fc600078e0248 */
[----:B------:R-:W4:Y:S01]  /*20a20*/  LDL.64 R72, [R1+0x310] ;  /* 0x0003100001487983 */ /* 0x000f220000100a00 */
[----:B-1----:R-:W-:-:S03]  /*20a30*/  IMAD.WIDE R44, R0, 0x2, R64 ;  /* 0x00000002002c7825 */ /* 0x002fc600078e0240 */
[----:B------:R-:W5:Y:S04]  /*20a40*/  LDL.64 R64, [R1+0x390] ;  /* 0x0003900001407983 */ /* 0x000f680000100a00 */
[----:B------:R-:W5:Y:S01]  /*20a50*/  LDG.E.U16 R44, desc[UR10][R44.64] ;  /* 0x0000000a2c2c7981 */ /* 0x000f62000c1e1500 */
[----:B------:R-:W-:-:S03]  /*20a60*/  IMAD.WIDE R46, R0, 0x2, R46 ;  /* 0x00000002002e7825 */ /* 0x000fc600078e022e */
[----:B------:R-:W5:Y:S04]  /*20a70*/  LDG.E.U16 R50, desc[UR10][R50.64] ;  /* 0x0000000a32327981 */ /* 0x000f68000c1e1500 */
[----:B------:R-:W5:Y:S04]  /*20a80*/  LDG.E.U16 R37, desc[UR10][R46.64] ;  /* 0x0000000a2e257981 */ /* 0x000f68000c1e1500 */
[----:B------:R0:W5:Y:S02]  /*20a90*/  LDG.E.U16 R45, desc[UR10][R48.64] ;  /* 0x0000000a302d7981 */ /* 0x000164000c1e1500 */
[----:B0-----:R-:W-:-:S02]  /*20aa0*/  IMAD.WIDE R48, R0, 0x2, R74 ;  /* 0x0000000200307825 */ /* 0x001fc400078e024a */
[----:B------:R-:W5:Y:S02]  /*20ab0*/  LDL.64 R74, [R1+0x2f0] ;  /* 0x0002f000014a7983 */ /* 0x000f640000100a00 */
[C---:B------:R-:W-:Y:S02]  /*20ac0*/  IMAD.WIDE R46, R0.reuse, 0x2, R62 ;  /* 0x00000002002e7825 */ /* 0x040fe400078e023e */
[----:B------:R-:W5:Y:S02]  /*20ad0*/  LDL.64 R62, [R1+0x350] ;  /* 0x00035000013e7983 */ /* 0x000f640000100a00 */
[C---:B------:R-:W-:Y:S02]  /*20ae0*/  IMAD.WIDE R56, R0.reuse, 0x2, R56 ;  /* 0x0000000200387825 */ /* 0x040fe400078e0238 */
[----:B------:R-:W5:Y:S02]  /*20af0*/  LDG.E.U16 R46, desc[UR10][R46.64] ;  /* 0x0000000a2e2e7981 */ /* 0x000f64000c1e1500 */
[----:B------:R-:W-:-:S02]  /*20b00*/  IMAD.WIDE R54, R0, 0x2, R54 ;  /* 0x0000000200367825 */ /* 0x000fc400078e0236 */
[----:B------:R-:W5:Y:S04]  /*20b10*/  LDG.E.U16 R48, desc[UR10][R48.64] ;  /* 0x0000000a30307981 */ /* 0x000f68000c1e1500 */
[----:B------:R0:W5:Y:S04]  /*20b20*/  LDG.E.U16 R47, desc[UR10][R56.64] ;  /* 0x0000000a382f7981 */ /* 0x000168000c1e1500 */
[----:B------:R1:W5:Y:S01]  /*20b30*/  LDG.E.U16 R49, desc[UR10][R54.64] ;  /* 0x0000000a36317981 */ /* 0x000362000c1e1500 */
[----:B0-----:R-:W-:-:S03]  /*20b40*/  IMAD.WIDE R56, R0, 0x2, R76 ;  /* 0x0000000200387825 */ /* 0x001fc600078e024c */
[----:B------:R-:W5:Y:S01]  /*20b50*/  LDL.64 R76, [R1+0x2b0] ;  /* 0x0002b000014c7983 */ /* 0x000f620000100a00 */
[----:B-1----:R-:W-:-:S03]  /*20b60*/  IMAD.WIDE R54, R0, 0x2, R68 ;  /* 0x0000000200367825 */ /* 0x002fc600078e0244 */
[----:B------:R-:W5:Y:S04]  /*20b70*/  LDL.64 R68, [R1+0x2d0] ;  /* 0x0002d00001447983 */ /* 0x000f680000100a00 */
[----:B------:R-:W5:Y:S01]  /*20b80*/  LDG.E.U16 R54, desc[UR10][R54.64] ;  /* 0x0000000a36367981 */ /* 0x000f62000c1e1500 */
[----:B------:R-:W-:-:S03]  /*20b90*/  IMAD.WIDE R60, R0, 0x2, R60 ;  /* 0x00000002003c7825 */ /* 0x000fc600078e023c */
[----:B------:R-:W5:Y:S01]  /*20ba0*/  LDG.E.U16 R56, desc[UR10][R56.64] ;  /* 0x0000000a38387981 */ /* 0x000f62000c1e1500 */
[----:B------:R-:W-:-:S05]  /*20bb0*/  IMAD.WIDE R66, R0, 0x2, R66 ;  /* 0x0000000200427825 */ /* 0x000fca00078e0242 */
[----:B------:R-:W5:Y:S01]  /*20bc0*/  LDG.E.U16 R57, desc[UR10][R66.64] ;  /* 0x0000000a42397981 */ /* 0x000f62000c1e1500 */
[----:B---3--:R-:W-:-:S05]  /*20bd0*/  IMAD.WIDE R52, R0, 0x2, R52 ;  /* 0x0000000200347825 */ /* 0x008fca00078e0234 */
[----:B------:R0:W3:Y:S02]  /*20be0*/  LDG.E.U16 R51, desc[UR10][R52.64] ;  /* 0x0000000a34337981 */ /* 0x0000e4000c1e1500 */
[C---:B0-----:R-:W-:Y:S02]  /*20bf0*/  IMAD.WIDE R52, R0.reuse, 0x2, R80 ;  /* 0x0000000200347825 */ /* 0x041fe400078e0250 */
[----:B------:R-:W3:Y:S04]  /*20c00*/  LDL.64 R80, [R1+0x290] ;  /* 0x0002900001507983 */ /* 0x000ee80000100a00 */
[----:B------:R-:W3:Y:S01]  /*20c10*/  LDG.E.U16 R52, desc[UR10][R52.64] ;  /* 0x0000000a34347981 */ /* 0x000ee2000c1e1500 */
[----:B--2---:R-:W-:-:S05]  /*20c20*/  IMAD.WIDE R58, R0, 0x2, R58 ;  /* 0x00000002003a7825 */ /* 0x004fca00078e023a */
[----:B------:R0:W2:Y:S04]  /*20c30*/  LDG.E.U16 R55, desc[UR10][R58.64] ;  /* 0x0000000a3a377981 */ /* 0x0000a8000c1e1500 */
[----:B------:R1:W2:Y:S01]  /*20c40*/  LDG.E.U16 R53, desc[UR10][R60.64] ;  /* 0x0000000a3c357981 */ /* 0x0002a2000c1e1500 */
[----:B0-----:R-:W-:-:S03]  /*20c50*/  IMAD.WIDE R58, R0, 0x2, R82 ;  /* 0x00000002003a7825 */ /* 0x001fc600078e0252 */
[----:B------:R-:W2:Y:S01]  /*20c60*/  LDL.64 R82, [R1+0x270] ;  /* 0x0002700001527983 */ /* 0x000ea20000100a00 */
[----:B-1----:R-:W-:-:S03]  /*20c70*/  IMAD.WIDE R60, R0, 0x2, R70 ;  /* 0x00000002003c7825 */ /* 0x002fc600078e0246 */
[----:B------:R-:W2:Y:S04]  /*20c80*/  LDL.64 R70, [R1+0x250] ;  /* 0x0002500001467983 */ /* 0x000ea80000100a00 */
[----:B------:R-:W2:Y:S01]  /*20c90*/  LDG.E.U16 R58, desc[UR10][R58.64] ;  /* 0x0000000a3a3a7981 */ /* 0x000ea2000c1e1500 */
[----:B----4-:R-:W-:-:S03]  /*20ca0*/  IMAD.WIDE R66, R0, 0x2, R72 ;  /* 0x0000000200427825 */ /* 0x010fc600078e0248 */
[----:B------:R-:W4:Y:S01]  /*20cb0*/  LDL.64 R72, [R1+0x210] ;  /* 0x0002100001487983 */ /* 0x000f220000100a00 */
[----:B-----5:R-:W-:-:S03]  /*20cc0*/  IMAD.WIDE R64, R0, 0x2, R64 ;  /* 0x0000000200407825 */ /* 0x020fc600078e0240 */
[----:B------:R-:W5:Y:S04]  /*20cd0*/  LDG.E.U16 R60, desc[UR10][R60.64] ;  /* 0x0000000a3c3c7981 */ /* 0x000f68000c1e1500 */
[----:B------:R0:W4:Y:S02]  /*20ce0*/  LDG.E.U16 R59, desc[UR10][R64.64] ;  /* 0x0000000a403b7981 */ /* 0x000124000c1e1500 */
[C---:B0-----:R-:W-:Y:S02]  /*20cf0*/  IMAD.WIDE R64, R0.reuse, 0x2, R74 ;  /* 0x0000000200407825 */ /* 0x041fe400078e024a */
[----:B------:R-:W5:Y:S02]  /*20d00*/  LDL.64 R74, [R1+0x1d0] ;  /* 0x0001d000014a7983 */ /* 0x000f640000100a00 */
[----:B------:R-:W-:-:S02]  /*20d10*/  IMAD.WIDE R62, R0, 0x2, R62 ;  /* 0x00000002003e7825 */ /* 0x000fc400078e023e */
[----:B------:R-:W5:Y:S04]  /*20d20*/  LDG.E.U16 R64, desc[UR10][R64.64] ;  /* 0x0000000a40407981 */ /* 0x000f68000c1e1500 */
[----:B------:R0:W5:Y:S02]  /*20d30*/  LDG.E.U16 R61, desc[UR10][R62.64] ;  /* 0x0000000a3e3d7981 */ /* 0x000164000c1e1500 */
[C---:B0-----:R-:W-:Y:S02]  /*20d40*/  IMAD.WIDE R62, R0.reuse, 0x2, R78 ;  /* 0x00000002003e7825 */ /* 0x041fe400078e024e */
[----:B------:R-:W5:Y:S04]  /*20d50*/  LDL.64 R78, [R1+0x150] ;  /* 0x00015000014e7983 */ /* 0x000f680000100a00 */
[----:B------:R-:W5:Y:S04]  /*20d60*/  LDG.E.U16 R62, desc[UR10][R62.64] ;  /* 0x0000000a3e3e7981 */ /* 0x000f68000c1e1500 */
[----:B------:R0:W5:Y:S02]  /*20d70*/  LDG.E.U16 R63, desc[UR10][R66.64] ;  /* 0x0000000a423f7981 */ /* 0x000164000c1e1500 */
[----:B0-----:R-:W-:-:S02]  /*20d80*/  IMAD.WIDE R66, R0, 0x2, R76 ;  /* 0x0000000200427825 */ /* 0x001fc400078e024c */
[----:B------:R-:W5:Y:S02]  /*20d90*/  LDL.64 R76, [R1+0x190] ;  /* 0x00019000014c7983 */ /* 0x000f640000100a00 */
[C---:B------:R-:W-:Y:S02]  /*20da0*/  IMAD.WIDE R68, R0.reuse, 0x2, R68 ;  /* 0x0000000200447825 */ /* 0x040fe400078e0244 */
[----:B------:R-:W5:Y:S04]  /*20db0*/  LDG.E.U16 R66, desc[UR10][R66.64] ;  /* 0x0000000a42427981 */ /* 0x000f68000c1e1500 */
[----:B------:R3:W5:Y:S02]  /*20dc0*/  LDG.E.U16 R65, desc[UR10][R68.64] ;  /* 0x0000000a44417981 */ /* 0x000764000c1e1500 */
[----:B---3--:R-:W-:-:S02]  /*20dd0*/  IMAD.WIDE R68, R0, 0x2, R80 ;  /* 0x0000000200447825 */ /* 0x008fc400078e0250 */
[----:B------:R-:W3:Y:S04]  /*20de0*/  LDL.64 R80, [R1+0x110] ;  /* 0x0001100001507983 */ /* 0x000ee80000100a00 */
[----:B------:R2:W3:Y:S02]  /*20df0*/  LDG.E.U16 R67, desc[UR10][R68.64] ;  /* 0x0000000a44437981 */ /* 0x0004e4000c1e1500 */
[C---:B--2---:R-:W-:Y:S02]  /*20e00*/  IMAD.WIDE R68, R0.reuse, 0x2, R82 ;  /* 0x0000000200447825 */ /* 0x044fe400078e0252 */
[----:B------:R-:W2:Y:S02]  /*20e10*/  LDL.64 R82, [R1+0xd0] ;  /* 0x0000d00001527983 */ /* 0x000ea40000100a00 */
[----:B------:R-:W-:-:S02]  /*20e20*/  IMAD.WIDE R70, R0, 0x2, R70 ;  /* 0x0000000200467825 */ /* 0x000fc400078e0246 */
[----:B------:R-:W2:Y:S04]  /*20e30*/  LDG.E.U16 R68, desc[UR10][R68.64] ;  /* 0x0000000a44447981 */ /* 0x000ea8000c1e1500 */
[----:B------:R0:W2:Y:S02]  /*20e40*/  LDG.E.U16 R69, desc[UR10][R70.64] ;  /* 0x0000000a46457981 */ /* 0x0000a4000c1e1500 */
[C---:B0-----:R-:W-:Y:S02]  /*20e50*/  IMAD.WIDE R70, R0.reuse, 0x2, R86 ;  /* 0x0000000200467825 */ /* 0x041fe400078e0256 */
[----:B------:R-:W2:Y:S02]  /*20e60*/  LDL.64 R86, [R1+0x50] ;  /* 0x0000500001567983 */ /* 0x000ea40000100a00 */
[----:B----4-:R-:W-:-:S02]  /*20e70*/  IMAD.WIDE R72, R0, 0x2, R72 ;  /* 0x0000000200487825 */ /* 0x010fc400078e0248 */
[----:B------:R-:W4:Y:S04]  /*20e80*/  LDG.E.U16 R70, desc[UR10][R70.64] ;  /* 0x0000000a46467981 */ /* 0x000f28000c1e1500 */
[----:B------:R0:W4:Y:S01]  /*20e90*/  LDG.E.U16 R71, desc[UR10][R72.64] ;  /* 0x0000000a48477981 */ /* 0x000122000c1e1500 */
[----:B-----5:R-:W-:-:S04]  /*20ea0*/  IMAD.WIDE R74, R0, 0x2, R74 ;  /* 0x00000002004a7825 */ /* 0x020fc800078e024a */
[C---:B0-----:R-:W-:Y:S02]  /*20eb0*/  IMAD.WIDE R72, R0.reuse, 0x2, R104 ;  /* 0x0000000200487825 */ /* 0x041fe400078e0268 */
[----:B------:R-:W5:Y:S04]  /*20ec0*/  LDL.64 R104, [R1+0x628] ;  /* 0x0006280001687983 */ /* 0x000f680000100a00 */
[----:B------:R-:W4:Y:S04]  /*20ed0*/  LDG.E.U16 R72, desc[UR10][R72.64] ;  /* 0x0000000a48487981 */ /* 0x000f28000c1e1500 */
[----:B------:R0:W4:Y:S02]  /*20ee0*/  LDG.E.U16 R73, desc[UR10][R74.64] ;  /* 0x0000000a4a497981 */ /* 0x000124000c1e1500 */
[----:B0-----:R-:W-:-:S02]  /*20ef0*/  IMAD.WIDE R74, R0, 0x2, R102 ;  /* 0x00000002004a7825 */ /* 0x001fc400078e0266 */
[----:B------:R-:W4:Y:S04]  /*20f00*/  LDL.64 R102, [R1+0x668] ;  /* 0x0006680001667983 */ /* 0x000f280000100a00 */
[----:B------:R-:W4:Y:S01]  /*20f10*/  LDG.E.U16 R74, desc[UR10][R74.64] ;  /* 0x0000000a4a4a7981 */ /* 0x000f22000c1e1500 */
[----:B------:R-:W-:-:S05]  /*20f20*/  IMAD.WIDE R76, R0, 0x2, R76 ;  /* 0x00000002004c7825 */ /* 0x000fca00078e024c */
[----:B------:R0:W4:Y:S01]  /*20f30*/  LDG.E.U16 R75, desc[UR10][R76.64] ;  /* 0x0000000a4c4b7981 */ /* 0x000122000c1e1500 */
[----:B------:R-:W-:-:S04]  /*20f40*/  IMAD.WIDE R78, R0, 0x2, R78 ;  /* 0x00000002004e7825 */ /* 0x000fc800078e024e */
[----:B0-----:R-:W-:-:S06]  /*20f50*/  IMAD.WIDE R76, R0, 0x2, R100 ;  /* 0x00000002004c7825 */ /* 0x001fcc00078e0264 */
[----:B------:R-:W4:Y:S04]  /*20f60*/  LDG.E.U16 R76, desc[UR10][R76.64] ;  /* 0x0000000a4c4c7981 */ /* 0x000f28000c1e1500 */
[----:B------:R0:W4:Y:S02]  /*20f70*/  LDG.E.U16 R77, desc[UR10][R78.64] ;  /* 0x0000000a4e4d7981 */ /* 0x000124000c1e1500 */
[----:B0-----:R-:W-:-:S06]  /*20f80*/  IMAD.WIDE R78, R0, 0x2, R98 ;  /* 0x00000002004e7825 */ /* 0x001fcc00078e0262 */
[----:B------:R-:W4:Y:S01]  /*20f90*/  LDG.E.U16 R78, desc[UR10][R78.64] ;  /* 0x0000000a4e4e7981 */ /* 0x000f22000c1e1500 */
[----:B------:R-:W-:-:S04]  /*20fa0*/  IMAD.WIDE R84, R0, 0x2, R84 ;  /* 0x0000000200547825 */ /* 0x000fc800078e0254 */
[----:B---3--:R-:W-:-:S05]  /*20fb0*/  IMAD.WIDE R80, R0, 0x2, R80 ;  /* 0x0000000200507825 */ /* 0x008fca00078e0250 */
[----:B------:R0:W3:Y:S02]  /*20fc0*/  LDG.E.U16 R79, desc[UR10][R80.64] ;  /* 0x0000000a504f7981 */ /* 0x0000e4000c1e1500 */
[----:B0-----:R-:W-:-:S06]  /*20fd0*/  IMAD.WIDE R80, R0, 0x2, R96 ;  /* 0x0000000200507825 */ /* 0x001fcc00078e0260 */
[----:B------:R-:W3:Y:S01]  /*20fe0*/  LDG.E.U16 R80, desc[UR10][R80.64] ;  /* 0x0000000a50507981 */ /* 0x000ee2000c1e1500 */
[----:B--2---:R-:W-:-:S05]  /*20ff0*/  IMAD.WIDE R82, R0, 0x2, R82 ;  /* 0x0000000200527825 */ /* 0x004fca00078e0252 */
[----:B------:R0:W2:Y:S02]  /*21000*/  LDG.E.U16 R81, desc[UR10][R82.64] ;  /* 0x0000000a52517981 */ /* 0x0000a4000c1e1500 */
[----:B0-----:R-:W-:-:S06]  /*21010*/  IMAD.WIDE R82, R0, 0x2, R94 ;  /* 0x0000000200527825 */ /* 0x001fcc00078e025e */
[----:B------:R-:W2:Y:S01]  /*21020*/  LDG.E.U16 R82, desc[UR10][R82.64] ;  /* 0x0000000a52527981 */ /* 0x000ea2000c1e1500 */
[----:B------:R-:W-:-:S03]  /*21030*/  IMAD.WIDE R86, R0, 0x2, R86 ;  /* 0x0000000200567825 */ /* 0x000fc600078e0256 */
[----:B------:R0:W2:Y:S02]  /*21040*/  LDG.E.U16 R83, desc[UR10][R84.64] ;  /* 0x0000000a54537981 */ /* 0x0000a4000c1e1500 */
[----:B0-----:R-:W-:-:S06]  /*21050*/  IMAD.WIDE R84, R0, 0x2, R92 ;  /* 0x0000000200547825 */ /* 0x001fcc00078e025c */
[----:B------:R-:W2:Y:S04]  /*21060*/  LDG.E.U16 R84, desc[UR10][R84.64] ;  /* 0x0000000a54547981 */ /* 0x000ea8000c1e1500 */
[----:B------:R0:W2:Y:S02]  /*21070*/  LDG.E.U16 R85, desc[UR10][R86.64] ;  /* 0x0000000a56557981 */ /* 0x0000a4000c1e1500 */
[----:B0-----:R-:W-:-:S05]  /*21080*/  IMAD.WIDE R86, R0, 0x2, R88 ;  /* 0x0000000200567825 */ /* 0x001fca00078e0258 */
        /* <DEDUP_REMOVED lines=27> */
[----:B----4-:R-:W-:-:S05]  /*21240*/  IMAD.WIDE R86, R0, 0x2, R102 ;  /* 0x0000000200567825 */ /* 0x010fca00078e0266 */
[----:B------:R0:W4:Y:S02]  /*21250*/  LDG.E.U16 R102, desc[UR10][R86.64] ;  /* 0x0000000a56667981 */ /* 0x000124000c1e1500 */
[C---:B0-----:R-:W-:Y:S02]  /*21260*/  IMAD.WIDE R86, R0.reuse, 0x2, R112 ;  /* 0x0000000200567825 */ /* 0x041fe400078e0270 */
[----:B------:R-:W2:Y:S04]  /*21270*/  LDL.64 R112, [R1+0x528] ;  /* 0x0005280001707983 */ /* 0x000ea80000100a00 */
[----:B------:R5:W3:Y:S02]  /*21280*/  LDG.E.U16 R103, desc[UR10][R86.64] ;  /* 0x0000000a56677981 */ /* 0x000ae4000c1e1500 */
[----:B-----5:R-:W-:-:S05]  /*21290*/  IMAD.WIDE R86, R0, 0x2, R104 ;  /* 0x0000000200567825 */ /* 0x020fca00078e0268 */
[----:B------:R0:W5:Y:S02]  /*212a0*/  LDG.E.U16 R104, desc[UR10][R86.64] ;  /* 0x0000000a56687981 */ /* 0x000164000c1e1500 */
[C---:B0-----:R-:W-:Y:S02]  /*212b0*/  IMAD.WIDE R86, R0.reuse, 0x2, R114 ;  /* 0x0000000200567825 */ /* 0x041fe400078e0272 */
[----:B------:R-:W3:Y:S04]  /*212c0*/  LDL.64 R114, [R1+0x4e8] ;  /* 0x0004e80001727983 */ /* 0x000ee80000100a00 */
[----:B------:R0:W4:Y:S02]  /*212d0*/  LDG.E.U16 R105, desc[UR10][R86.64] ;  /* 0x0000000a56697981 */ /* 0x000124000c1e1500 */
[----:B0-----:R-:W-:-:S05]  /*212e0*/  IMAD.WIDE R86, R0, 0x2, R106 ;  /* 0x0000000200567825 */ /* 0x001fca00078e026a */
[----:B------:R0:W4:Y:S02]  /*212f0*/  LDG.E.U16 R106, desc[UR10][R86.64] ;  /* 0x0000000a566a7981 */ /* 0x000124000c1e1500 */
[----:B0-----:R-:W-:-:S05]  /*21300*/  IMAD.WIDE R86, R0, 0x2, R108 ;  /* 0x0000000200567825 */ /* 0x001fca00078e026c */
[----:B------:R0:W4:Y:S02]  /*21310*/  LDG.E.U16 R108, desc[UR10][R86.64] ;  /* 0x0000000a566c7981 */ /* 0x000124000c1e1500 */
[C---:B0-----:R-:W-:Y:S02]  /*21320*/  IMAD.WIDE R86, R0.reuse, 0x2, R122 ;  /* 0x0000000200567825 */ /* 0x041fe400078e027a */
[----:B------:R-:W4:Y:S04]  /*21330*/  LDL.64 R122, [R1+0x4c8] ;  /* 0x0004c800017a7983 */ /* 0x000f280000100a00 */
[----:B------:R0:W5:Y:S02]  /*21340*/  LDG.E.U16 R107, desc[UR10][R86.64] ;  /* 0x0000000a566b7981 */ /* 0x000164000c1e1500 */
[----:B0-----:R-:W-:-:S02]  /*21350*/  IMAD.WIDE R86, R0, 0x2, R116 ;  /* 0x0000000200567825 */ /* 0x001fc400078e0274 */
[----:B------:R-:W5:Y:S04]  /*21360*/  LDL.64 R116, [R1+0x4a8] ;  /* 0x0004a80001747983 */ /* 0x000f680000100a00 */
[----:B------:R0:W5:Y:S02]  /*21370*/  LDG.E.U16 R109, desc[UR10][R86.64] ;  /* 0x0000000a566d7981 */ /* 0x000164000c1e1500 */
[----:B0-----:R-:W-:-:S05]  /*21380*/  IMAD.WIDE R86, R0, 0x2, R110 ;  /* 0x0000000200567825 */ /* 0x001fca00078e026e */
[----:B------:R0:W5:Y:S02]  /*21390*/  LDG.E.U16 R110, desc[UR10][R86.64] ;  /* 0x0000000a566e7981 */ /* 0x000164000c1e1500 */
[C---:B0-----:R-:W-:Y:S02]  /*213a0*/  IMAD.WIDE R86, R0.reuse, 0x2, R118 ;  /* 0x0000000200567825 */ /* 0x041fe400078e0276 */
[----:B------:R-:W5:Y:S04]  /*213b0*/  LDL.64 R118, [R1+0x468] ;  /* 0x0004680001767983 */ /* 0x000f680000100a00 */
[----:B------:R2:W5:Y:S02]  /*213c0*/  LDG.E.U16 R111, desc[UR10][R86.64] ;  /* 0x0000000a566f7981 */ /* 0x000564000c1e1500 */
[----:B--2---:R-:W-:-:S05]  /*213d0*/  IMAD.WIDE R86, R0, 0x2, R112 ;  /* 0x0000000200567825 */ /* 0x004fca00078e0270 */
[----:B------:R0:W2:Y:S02]  /*213e0*/  LDG.E.U16 R112, desc[UR10][R86.64] ;  /* 0x0000000a56707981 */ /* 0x0000a4000c1e1500 */
[C---:B0-----:R-:W-:Y:S02]  /*213f0*/  IMAD.WIDE R86, R0.reuse, 0x2, R120 ;  /* 0x0000000200567825 */ /* 0x041fe400078e0278 */
[----:B------:R-:W2:Y:S04]  /*21400*/  LDL.64 R120, [R1+0x428] ;  /* 0x0004280001787983 */ /* 0x000ea80000100a00 */
[----:B------:R3:W2:Y:S02]  /*21410*/  LDG.E.U16 R113, desc[UR10][R86.64] ;  /* 0x0000000a56717981 */ /* 0x0006a4000c1e1500 */
[----:B---3--:R-:W-:-:S05]  /*21420*/  IMAD.WIDE R86, R0, 0x2, R114 ;  /* 0x0000000200567825 */ /* 0x008fca00078e0272 */
[----:B------:R4:W3:Y:S02]  /*21430*/  LDG.E.U16 R114, desc[UR10][R86.64] ;  /* 0x0000000a56727981 */ /* 0x0008e4000c1e1500 */
[C---:B----4-:R-:W-:Y:S02]  /*21440*/  IMAD.WIDE R86, R0.reuse, 0x2, R122 ;  /* 0x0000000200567825 */ /* 0x050fe400078e027a */
[----:B------:R-:W4:Y:S04]  /*21450*/  LDL.64 R122, [R1+0x3e8] ;  /* 0x0003e800017a7983 */ /* 0x000f280000100a00 */
[----:B------:R5:W3:Y:S02]  /*21460*/  LDG.E.U16 R115, desc[UR10][R86.64] ;  /* 0x0000000a56737981 */ /* 0x000ae4000c1e1500 */
[----:B-----5:R-:W-:-:S05]  /*21470*/  IMAD.WIDE R86, R0, 0x2, R116 ;  /* 0x0000000200567825 */ /* 0x020fca00078e0274 */
[----:B------:R0:W5:Y:S02]  /*21480*/  LDG.E.U16 R116, desc[UR10][R86.64] ;  /* 0x0000000a56747981 */ /* 0x000164000c1e1500 */
[C---:B0-----:R-:W-:Y:S02]  /*21490*/  IMAD.WIDE R86, R0.reuse, 0x2, R124 ;  /* 0x0000000200567825 */ /* 0x041fe400078e027c */
[----:B------:R-:W3:Y:S04]  /*214a0*/  LDL.64 R124, [R1+0x3a8] ;  /* 0x0003a800017c7983 */ /* 0x000ee80000100a00 */
        /* <DEDUP_REMOVED lines=11> */
[----:B----4-:R-:W-:-:S05]  /*21560*/  IMAD.WIDE R86, R0, 0x2, R122 ;  /* 0x0000000200567825 */ /* 0x010fca00078e027a */
[----:B------:R0:W4:Y:S02]  /*21570*/  LDG.E.U16 R122, desc[UR10][R86.64] ;  /* 0x0000000a567a7981 */ /* 0x000124000c1e1500 */
[C---:B0-----:R-:W-:Y:S02]  /*21580*/  IMAD.WIDE R86, R0.reuse, 0x2, R130 ;  /* 0x0000000200567825 */ /* 0x041fe400078e0282 */
[----:B------:R-:W2:Y:S04]  /*21590*/  LDL.64 R130, [R1+0x2e8] ;  /* 0x0002e80001827983 */ /* 0x000ea80000100a00 */
[----:B------:R3:W2:Y:S02]  /*215a0*/  LDG.E.U16 R123, desc[UR10][R86.64] ;  /* 0x0000000a567b7981 */ /* 0x0006a4000c1e1500 */
[----:B---3--:R-:W-:-:S05]  /*215b0*/  IMAD.WIDE R86, R0, 0x2, R124 ;  /* 0x0000000200567825 */ /* 0x008fca00078e027c */
[----:B------:R0:W3:Y:S02]  /*215c0*/  LDG.E.U16 R124, desc[UR10][R86.64] ;  /* 0x0000000a567c7981 */ /* 0x0000e4000c1e1500 */
[C---:B0-----:R-:W-:Y:S02]  /*215d0*/  IMAD.WIDE R86, R0.reuse, 0x2, R222 ;  /* 0x0000000200567825 */ /* 0x041fe400078e02de */
[----:B------:R-:W2:Y:S04]  /*215e0*/  LDL.64 R222, [R1+0x288] ;  /* 0x0002880001de7983 */ /* 0x000ea80000100a00 */
[----:B------:R5:W2:Y:S02]  /*215f0*/  LDG.E.U16 R125, desc[UR10][R86.64] ;  /* 0x0000000a567d7981 */ /* 0x000aa4000c1e1500 */
[----:B-----5:R-:W-:-:S05]  /*21600*/  IMAD.WIDE R86, R0, 0x2, R126 ;  /* 0x0000000200567825 */ /* 0x020fca00078e027e */
[----:B------:R0:W5:Y:S04]  /*21610*/  LDG.E.U16 R126, desc[UR10][R86.64] ;  /* 0x0000000a567e7981 */ /* 0x000168000c1e1500 */
[----:B------:R-:W0:Y:S02]  /*21620*/  LDL.64 R86, [R1+0x348] ;  /* 0x0003480001567983 */ /* 0x000e240000100a00 */
[----:B0-----:R-:W-:-:S05]  /*21630*/  IMAD.WIDE R86, R0, 0x2, R86 ;  /* 0x0000000200567825 */ /* 0x001fca00078e0256 */
[----:B------:R2:W3:Y:S02]  /*21640*/  LDG.E.U16 R127, desc[UR10][R86.64] ;  /* 0x0000000a567f7981 */ /* 0x0004e4000c1e1500 */
[----:B--2---:R-:W-:-:S05]  /*21650*/  IMAD.WIDE R86, R0, 0x2, R128 ;  /* 0x0000000200567825 */ /* 0x004fca00078e0280 */
[----:B------:R0:W2:Y:S04]  /*21660*/  LDG.E.U16 R128, desc[UR10][R86.64] ;  /* 0x0000000a56807981 */ /* 0x0000a8000c1e1500 */
[----:B------:R-:W0:Y:S02]  /*21670*/  LDL.64 R86, [R1+0x308] ;  /* 0x0003080001567983 */ /* 0x000e240000100a00 */
[----:B0-----:R-:W-:-:S05]  /*21680*/  IMAD.WIDE R86, R0, 0x2, R86 ;  /* 0x0000000200567825 */ /* 0x001fca00078e0256 */
[----:B------:R0:W2:Y:S02]  /*21690*/  LDG.E.U16 R129, desc[UR10][R86.64] ;  /* 0x0000000a56817981 */ /* 0x0000a4000c1e1500 */
[----:B0-----:R-:W-:-:S05]  /*216a0*/  IMAD.WIDE R86, R0, 0x2, R130 ;  /* 0x0000000200567825 */ /* 0x001fca00078e0282 */
[----:B------:R0:W2:Y:S04]  /*216b0*/  LDG.E.U16 R130, desc[UR10][R86.64] ;  /* 0x0000000a56827981 */ /* 0x0000a8000c1e1500 */
[----:B------:R-:W0:Y:S04]  /*216c0*/  LDL.64 R86, [R1+0x2c8] ;  /* 0x0002c80001567983 */ /* 0x000e280000100a00 */
[----:B------:R-:W-:Y:S04]  /*216d0*/  STS.U16 [R132+UR9+0x40800], R38 ;  /* 0x0408002684007988 */ /* 0x000fe80008000409 */
[----:B------:R1:W-:Y:S04]  /*216e0*/  STS.U16 [R132+UR9+0x40c00], R39 ;  /* 0x040c002784007988 */ /* 0x0003e80008000409 */
[----:B------:R-:W-:Y:S04]  /*216f0*/  STS.U16 [R132+UR9+0x43000], R48 ;  /* 0x0430003084007988 */ /* 0x000fe80008000409 */
[----:B-1----:R-:W2:Y:S04]  /*21700*/  LDL.64 R38, [R1+0x228] ;  /* 0x0002280001267983 */ /* 0x002ea80000100a00 */
[----:B------:R1:W-:Y:S04]  /*21710*/  STS.U16 [R132+UR9+0x43400], R49 ;  /* 0x0434003184007988 */ /* 0x0003e80008000409 */
[----:B-1----:R-:W2:Y:S01]  /*21720*/  LDL.64 R48, [R1+0x208] ;  /* 0x0002080001307983 */ /* 0x002ea20000100a00 */
[----:B0-----:R-:W-:-:S05]  /*21730*/  IMAD.WIDE R86, R0, 0x2, R86 ;  /* 0x0000000200567825 */ /* 0x001fca00078e0256 */
[----:B------:R-:W3:Y:S04]  /*21740*/  LDG.E.U16 R197, desc[UR10][R86.64] ;  /* 0x0000000a56c57981 */ /* 0x000ee8000c1e1500 */
[----:B------:R-:W3:Y:S04]  /*21750*/  LDL.64 R86, [R1+0x2a8] ;  /* 0x0002a80001567983 */ /* 0x000ee80000100a00 */
[----:B------:R-:W-:Y:S04]  /*21760*/  STS.U16 [R132+UR9+0x41000], R40 ;  /* 0x0410002884007988 */ /* 0x000fe80008000409 */
[----:B------:R0:W-:Y:S04]  /*21770*/  STS.U16 [R132+UR9+0x41400], R41 ;  /* 0x0414002984007988 */ /* 0x0001e80008000409 */
[----:B------:R-:W-:Y:S04]  /*21780*/  STS.U16 [R132+UR9+0x42000], R44 ;  /* 0x0420002c84007988 */ /* 0x000fe80008000409 */
[----:B0-----:R-:W4:Y:S04]  /*21790*/  LDL.64 R40, [R1+0x1e8] ;  /* 0x0001e80001287983 */ /* 0x001f280000100a00 */
[----:B------:R0:W-:Y:S04]  /*217a0*/  STS.U16 [R132+UR9+0x42400], R45 ;  /* 0x0424002d84007988 */ /* 0x0001e80008000409 */
[----:B------:R-:W-:Y:S04]  /*217b0*/  STS.U16 [R132+UR9+0x44000], R52 ;  /* 0x0440003484007988 */ /* 0x000fe80008000409 */
[----:B------:R1:W-:Y:S04]  /*217c0*/  STS.U16 [R132+UR9+0x44400], R53 ;  /* 0x0444003584007988 */ /* 0x0003e80008000409 */
[----:B0-----:R-:W4:Y:S04]  /*217d0*/  LDL.64 R44, [R1+0x1c8] ;  /* 0x0001c800012c7983 */ /* 0x001f280000100a00 */
[----:B------:R-:W-:Y:S04]  /*217e0*/  STS.U16 [R132+UR9+0x41800], R42 ;  /* 0x0418002a84007988 */ /* 0x000fe80008000409 */
[----:B------:R0:W-:Y:S04]  /*217f0*/  STS.U16 [R132+UR9+0x41c00], R43 ;  /* 0x041c002b84007988 */ /* 0x0001e80008000409 */
[----:B-1----:R-:W4:Y:S04]  /*21800*/  LDL.64 R52, [R1+0xc8] ;  /* 0x0000c80001347983 */ /* 0x002f280000100a00 */
[----:B------:R-:W-:Y:S04]  /*21810*/  STS.U16 [R132+UR9+0x43800], R50 ;  /* 0x0438003284007988 */ /* 0x000fe80008000409 */
[----:B0-----:R-:W5:Y:S04]  /*21820*/  LDL.64 R42, [R1+0x1a8] ;  /* 0x0001a800012a7983 */ /* 0x001f680000100a00 */
[----:B------:R0:W-:Y:S04]  /*21830*/  STS.U16 [R132+UR9+0x43c00], R51 ;  /* 0x043c003384007988 */ /* 0x0001e80008000409 */
[----:B------:R-:W-:Y:S04]  /*21840*/  STS.U16 [R132+UR9+0x44800], R54 ;  /* 0x0448003684007988 */ /* 0x000fe80008000409 */
[----:B------:R1:W-:Y:S04]  /*21850*/  STS.U16 [R132+UR9+0x44c00], R55 ;  /* 0x044c003784007988 */ /* 0x0003e80008000409 */
[----:B0-----:R-:W5:Y:S04]  /*21860*/  LDL.64 R50, [R1+0xa8] ;  /* 0x0000a80001327983 */ /* 0x001f680000100a00 */
[----:B------:R-:W-:Y:S04]  /*21870*/  STS.U16 [R132+UR9+0x46800], R62 ;  /* 0x0468003e84007988 */ /* 0x000fe80008000409 */
[----:B------:R0:W-:Y:S04]  /*21880*/  STS.U16 [R132+UR9+0x46c00], R63 ;  /* 0x046c003f84007988 */ /* 0x0001e80008000409 */
[----:B-1----:R-:W5:Y:S04]  /*21890*/  LDL.64 R54, [R1+0x88] ;  /* 0x0000880001367983 */ /* 0x002f680000100a00 */
[----:B------:R-:W-:Y:S04]  /*218a0*/  STS.U16 [R132+UR9+0x45000], R56 ;  /* 0x0450003884007988 */ /* 0x000fe80008000409 */
[----:B0-----:R-:W5:Y:S04]  /*218b0*/  LDL.64 R62, [R1+0x68] ;  /* 0x00006800013e7983 */ /* 0x001f680000100a00 */
[----:B------:R0:W-:Y:S04]  /*218c0*/  STS.U16 [R132+UR9+0x45400], R57 ;  /* 0x0454003984007988 */ /* 0x0001e80008000409 */
        /* <DEDUP_REMOVED lines=15> */
[----:B0-----:R-:W5:Y:S04]  /*219c0*/  LDL.64 R64, [R1+0x108] ;  /* 0x0001080001407983 */ /* 0x001f680000100a00 */
[----:B------:R-:W-:Y:S04]  /*219d0*/  STS.U16 [R132+UR9+0x52800], R78 ;  /* 0x0528004e84007988 */ /* 0x000fe80008000409 */
[----:B------:R0:W-:Y:S01]  /*219e0*/  STS.U16 [R132+UR9+0x52c00], R79 ;  /* 0x052c004f84007988 */ /* 0x0001e20008000409 */
[----:B--2---:R-:W-:-:S03]  /*219f0*/  IMAD.WIDE R38, R0, 0x2, R38 ;  /* 0x0000000200267825 */ /* 0x004fc600078e0226 */
[----:B------:R-:W-:Y:S04]  /*21a00*/  STS.U16 [R132+UR9+0x55800], R92 ;  /* 0x0558005c84007988 */ /* 0x000fe80008000409 */
[----:B0-----:R-:W2:Y:S04]  /*21a10*/  LDL.64 R78, [R1+0x660] ;  /* 0x00066000014e7983 */ /* 0x001ea80000100a00 */
[----:B------:R0:W-:Y:S04]  /*21a20*/  STS.U16 [R132+UR9+0x55c00], R93 ;  /* 0x055c005d84007988 */ /* 0x0001e80008000409 */
[----:B------:R1:W-:Y:S04]  /*21a30*/  STS.U16 [R132+UR9+0x40400], R37 ;  /* 0x0404002584007988 */ /* 0x0003e80008000409 */
[----:B0-----:R-:W2:Y:S04]  /*21a40*/  LDL.64 R92, [R1+0x640] ;  /* 0x00064000015c7983 */ /* 0x001ea80000100a00 */
[----:B-1----:R0:W2:Y:S04]  /*21a50*/  LDG.E.U16 R37, desc[UR10][R38.64] ;  /* 0x0000000a26257981 */ /* 0x0020a8000c1e1500 */
[----:B------:R-:W-:Y:S04]  /*21a60*/  STS.U16 [R132+UR9+0x53000], R80 ;  /* 0x0530005084007988 */ /* 0x000fe80008000409 */
[----:B------:R1:W-:Y:S01]  /*21a70*/  STS.U16 [R132+UR9+0x53400], R81 ;  /* 0x0534005184007988 */ /* 0x0003e20008000409 */
[----:B0-----:R-:W-:-:S03]  /*21a80*/  IMAD.WIDE R38, R0, 0x2, R48 ;  /* 0x0000000200267825 */ /* 0x001fc600078e0230 */
[----:B------:R-:W2:Y:S04]  /*21a90*/  LDL.64 R48, [R1+0xe8] ;  /* 0x0000e80001307983 */ /* 0x000ea80000100a00 */
[----:B------:R-:W-:Y:S04]  /*21aa0*/  STS.U16 [R132+UR9+0x56000], R94 ;  /* 0x0560005e84007988 */ /* 0x000fe80008000409 */
[----:B-1----:R-:W2:Y:S04]  /*21ab0*/  LDL.64 R80, [R1+0x620] ;  /* 0x0006200001507983 */ /* 0x002ea80000100a00 */
[----:B------:R0:W-:Y:S04]  /*21ac0*/  STS.U16 [R132+UR9+0x56400], R95 ;  /* 0x0564005f84007988 */ /* 0x0001e80008000409 */
[----:B------:R-:W-:Y:S04]  /*21ad0*/  STS.U16 [R132+UR9+0x53800], R82 ;  /* 0x0538005284007988 */ /* 0x000fe80008000409 */
[----:B------:R1:W-:Y:S04]  /*21ae0*/  STS.U16 [R132+UR9+0x53c00], R83 ;  /* 0x053c005384007988 */ /* 0x0003e80008000409 */
[----:B0-----:R-:W2:Y:S04]  /*21af0*/  LDL.64 R94, [R1+0x600] ;  /* 0x00060000015e7983 */ /* 0x001ea80000100a00 */
[----:B------:R-:W-:Y:S04]  /*21b00*/  STS.U16 [R132+UR9+0x51000], R72 ;  /* 0x0510004884007988 */ /* 0x000fe80008000409 */
[----:B-1----:R-:W2:Y:S04]  /*21b10*/  LDL.64 R82, [R1+0x5e0] ;  /* 0x0005e00001527983 */ /* 0x002ea80000100a00 */
[----:B------:R0:W-:Y:S04]  /*21b20*/  STS.U16 [R132+UR9+0x51400], R73 ;  /* 0x0514004984007988 */ /* 0x0001e80008000409 */
[----:B------:R-:W-:Y:S04]  /*21b30*/  STS.U16 [R132+UR9+0x54000], R84 ;  /* 0x0540005484007988 */ /* 0x000fe80008000409 */
[----:B------:R1:W-:Y:S04]  /*21b40*/  STS.U16 [R132+UR9+0x54400], R85 ;  /* 0x0544005584007988 */ /* 0x0003e80008000409 */
[----:B0-----:R-:W2:Y:S04]  /*21b50*/  LDL.64 R72, [R1+0x5c0] ;  /* 0x0005c00001487983 */ /* 0x001ea80000100a00 */
[----:B------:R-:W2:Y:S04]  /*21b60*/  LDG.E.U16 R38, desc[UR10][R38.64] ;  /* 0x0000000a26267981 */ /* 0x000ea8000c1e1500 */
[----:B-1----:R-:W2:Y:S01]  /*21b70*/  LDL.64 R84, [R1+0x5a0] ;  /* 0x0005a00001547983 */ /* 0x002ea20000100a00 */
[----:B---3--:R-:W-:-:S05]  /*21b80*/  IMAD.WIDE R86, R0, 0x2, R86 ;  /* 0x0000000200567825 */ /* 0x008fca00078e0256 */
[----:B------:R0:W3:Y:S02]  /*21b90*/  LDG.E.U16 R131, desc[UR10][R86.64] ;  /* 0x0000000a56837981 */ /* 0x0000e4000c1e1500 */
[----:B0-----:R-:W-:-:S05]  /*21ba0*/  IMAD.WIDE R86, R0, 0x2, R222 ;  /* 0x0000000200567825 */ /* 0x001fca00078e02de */
[----:B------:R0:W3:Y:S02]  /*21bb0*/  LDG.E.U16 R223, desc[UR10][R86.64] ;  /* 0x0000000a56df7981 */ /* 0x0000e4000c1e1500 */
[C---:B0-----:R-:W-:Y:S02]  /*21bc0*/  IMAD.WIDE R86, R0.reuse, 0x2, R250 ;  /* 0x0000000200567825 */ /* 0x041fe400078e02fa */
[----:B------:R-:W3:Y:S04]  /*21bd0*/  LDL.64 R250, [R1+0x188] ;  /* 0x0001880001fa7983 */ /* 0x000ee80000100a00 */
[----:B------:R0:W3:Y:S02]  /*21be0*/  LDG.E.U16 R222, desc[UR10][R86.64] ;  /* 0x0000000a56de7981 */ /* 0x0000e4000c1e1500 */
[----:B0-----:R-:W-:-:S02]  /*21bf0*/  IMAD.WIDE R86, R0, 0x2, R246 ;  /* 0x0000000200567825 */ /* 0x001fc400078e02f6 */
[----:B------:R-:W3:Y:S02]  /*21c00*/  LDL.64 R246, [R1+0x168] ;  /* 0x0001680001f67983 */ /* 0x000ee40000100a00 */
[C---:B----4-:R-:W-:Y:S02]  /*21c10*/  IMAD.WIDE R40, R0.reuse, 0x2, R40 ;  /* 0x0000000200287825 */ /* 0x050fe400078e0228 */
[----:B------:R0:W-:Y:S02]  /*21c20*/  STS.U16 [R132+UR9+0x40000], R35 ;  /* 0x0400002384007988 */ /* 0x0001e40008000409 */
[C---:B------:R-:W-:Y:S02]  /*21c30*/  IMAD.WIDE R52, R0.reuse, 0x2, R52 ;  /* 0x0000000200347825 */ /* 0x040fe400078e0234 */
[----:B------:R1:W4:Y:S02]  /*21c40*/  LDG.E.U16 R39, desc[UR10][R40.64] ;  /* 0x0000000a28277981 */ /* 0x000324000c1e1500 */
[----:B-----5:R-:W-:-:S02]  /*21c50*/  IMAD.WIDE R42, R0, 0x2, R42 ;  /* 0x00000002002a7825 */ /* 0x020fc400078e022a */
[----:B------:R-:W-:Y:S04]  /*21c60*/  STS.U16 [R132+UR9+0x51800], R74 ;  /* 0x0518004a84007988 */ /* 0x000fe80008000409 */
[----:B0-----:R0:W5:Y:S01]  /*21c70*/  LDG.E.U16 R35, desc[UR10][R52.64] ;  /* 0x0000000a34237981 */ /* 0x001162000c1e1500 */
[----:B-1----:R-:W-:-:S03]  /*21c80*/  IMAD.WIDE R40, R0, 0x2, R44 ;  /* 0x0000000200287825 */ /* 0x002fc600078e022c */
[----:B------:R1:W-:Y:S01]  /*21c90*/  STS.U16 [R132+UR9+0x51c00], R75 ;  /* 0x051c004b84007988 */ /* 0x0003e20008000409 */
[----:B------:R-:W-:-:S03]  /*21ca0*/  IMAD.WIDE R50, R0, 0x2, R50 ;  /* 0x0000000200327825 */ /* 0x000fc600078e0232 */
[----:B------:R-:W4:Y:S04]  /*21cb0*/  LDG.E.U16 R40, desc[UR10][R40.64] ;  /* 0x0000000a28287981 */ /* 0x000f28000c1e1500 */
[----:B------:R-:W4:Y:S04]  /*21cc0*/  LDG.E.U16 R50, desc[UR10][R50.64] ;  /* 0x0000000a32327981 */ /* 0x000f28000c1e1500 */
[----:B-1----:R-:W4:Y:S01]  /*21cd0*/  LDL.64 R74, [R1+0x580] ;  /* 0x00058000014a7983 */ /* 0x002f220000100a00 */
[----:B------:R-:W-:-:S03]  /*21ce0*/  IMAD.WIDE R54, R0, 0x2, R54 ;  /* 0x0000000200367825 */ /* 0x000fc600078e0236 */
[----:B------:R-:W4:Y:S04]  /*21cf0*/  LDG.E.U16 R41, desc[UR10][R42.64] ;  /* 0x0000000a2a297981 */ /* 0x000f28000c1e1500 */
[----:B------:R1:W4:Y:S01]  /*21d00*/  LDG.E.U16 R51, desc[UR10][R54.64] ;  /* 0x0000000a36337981 */ /* 0x000322000c1e1500 */
[----:B0-----:R-:W-:-:S03]  /*21d10*/  IMAD.WIDE R52, R0, 0x2, R62 ;  /* 0x0000000200347825 */ /* 0x001fc600078e023e */
[----:B------:R-:W-:Y:S04]  /*21d20*/  STS.U16 [R132+UR9+0x55000], R90 ;  /* 0x0550005a84007988 */ /* 0x000fe80008000409 */
[----:B------:R-:W4:Y:S01]  /*21d30*/  LDG.E.U16 R52, desc[UR10][R52.64] ;  /* 0x0000000a34347981 */ /* 0x000f22000c1e1500 */
[----:B------:R-:W-:-:S03]  /*21d40*/  IMAD.WIDE R56, R0, 0x2, R56 ;  /* 0x0000000200387825 */ /* 0x000fc600078e0238 */
[----:B------:R0:W-:Y:S04]  /*21d50*/  STS.U16 [R132+UR9+0x55400], R91 ;  /* 0x0554005b84007988 */ /* 0x0001e80008000409 */
[----:B------:R1:W4:Y:S01]  /*21d60*/  LDG.E.U16 R53, desc[UR10][R56.64] ;  /* 0x0000000a38357981 */ /* 0x000322000c1e1500 */
[----:B------:R-:W-:-:S03]  /*21d70*/  IMAD.WIDE R62, R0, 0x2, R216 ;  /* 0x00000002003e7825 */ /* 0x000fc600078e02d8 */
[----:B------:R-:W4:Y:S04]  /*21d80*/  LDG.E.U16 R86, desc[UR10][R86.64] ;  /* 0x0000000a56567981 */ /* 0x000f28000c1e1500 */
[----:B0-----:R-:W4:Y:S01]  /*21d90*/  LDL.64 R90, [R1+0x560] ;  /* 0x00056000015a7983 */ /* 0x001f220000100a00 */
[----:B-1----:R-:W-:-:S04]  /*21da0*/  IMAD.WIDE R54, R0, 0x2, R60 ;  /* 0x0000000200367825 */ /* 0x002fc800078e023c */
[C---:B------:R-:W-:Y:S02]  /*21db0*/  IMAD.WIDE R56, R0.reuse, 0x2, R242 ;  /* 0x0000000200387825 */ /* 0x040fe400078e02f2 */
[----:B------:R-:W4:Y:S02]  /*21dc0*/  LDG.E.U16 R54, desc[UR10][R54.64] ;  /* 0x0000000a36367981 */ /* 0x000f24000c1e1500 */
[C---:B------:R-:W-:Y:S02]  /*21dd0*/  IMAD.WIDE R60, R0.reuse, 0x2, R234 ;  /* 0x00000002003c7825 */ /* 0x040fe400078e02ea */
[----:B------:R-:W4:Y:S02]  /*21de0*/  LDG.E.U16 R56, desc[UR10][R56.64] ;  /* 0x0000000a38387981 */ /* 0x000f24000c1e1500 */
[----:B------:R-:W-:-:S05]  /*21df0*/  IMAD.WIDE R58, R0, 0x2, R58 ;  /* 0x00000002003a7825 */ /* 0x000fca00078e023a */
[----:B------:R0:W4:Y:S04]  /*21e00*/  LDG.E.U16 R55, desc[UR10][R58.64] ;  /* 0x0000000a3a377981 */ /* 0x000128000c1e1500 */
[----:B------:R1:W4:Y:S01]  /*21e10*/  LDG.E.U16 R57, desc[UR10][R60.64] ;  /* 0x0000000a3c397981 */ /* 0x000322000c1e1500 */
[----:B0-----:R-:W-:-:S04]  /*21e20*/  IMAD.WIDE R58, R0, 0x2, R226 ;  /* 0x00000002003a7825 */ /* 0x001fc800078e02e2 */
[C---:B------:R-:W-:Y:S01]  /*21e30*/  IMAD.WIDE R46, R0.reuse, 0x2, R46 ;  /* 0x00000002002e7825 */ /* 0x040fe200078e022e */
[----:B------:R-:W-:Y:S03]  /*21e40*/  STS.U16 [R132+UR9+0x52000], R76 ;  /* 0x0520004c84007988 */ /* 0x000fe60008000409 */
[C---:B-1----:R-:W-:Y:S01]  /*21e50*/  IMAD.WIDE R60, R0.reuse, 0x2, R208 ;  /* 0x00000002003c7825 */ /* 0x042fe200078e02d0 */
[----:B------:R0:W-:Y:S04]  /*21e60*/  STS.U16 [R132+UR9+0x52400], R77 ;  /* 0x0524004d84007988 */ /* 0x0001e80008000409 */
[----:B------:R-:W4:Y:S04]  /*21e70*/  LDG.E.U16 R58, desc[UR10][R58.64] ;  /* 0x0000000a3a3a7981 */ /* 0x000f28000c1e1500 */
[----:B------:R-:W4:Y:S04]  /*21e80*/  LDG.E.U16 R60, desc[UR10][R60.64] ;  /* 0x0000000a3c3c7981 */ /* 0x000f28000c1e1500 */
[----:B0-----:R-:W4:Y:S04]  /*21e90*/  LDL.64 R76, [R1+0x540] ;  /* 0x00054000014c7983 */ /* 0x001f280000100a00 */
[----:B------:R0:W4:Y:S04]  /*21ea0*/  LDG.E.U16 R59, desc[UR10][R62.64] ;  /* 0x0000000a3e3b7981 */ /* 0x000128000c1e1500 */
[----:B------:R-:W-:Y:S01]  /*21eb0*/  STS.U16 [R132+UR9+0x54800], R88 ;  /* 0x0548005884007988 */ /* 0x000fe20008000409 */
[----:B0-----:R-:W-:-:S03]  /*21ec0*/  IMAD.WIDE R62, R0, 0x2, R190 ;  /* 0x00000002003e7825 */ /* 0x001fc600078e02be */
[----:B------:R0:W-:Y:S04]  /*21ed0*/  STS.U16 [R132+UR9+0x54c00], R89 ;  /* 0x054c005984007988 */ /* 0x0001e80008000409 */
[----:B------:R-:W4:Y:S04]  /*21ee0*/  LDG.E.U16 R62, desc[UR10][R62.64] ;  /* 0x0000000a3e3e7981 */ /* 0x000f28000c1e1500 */
[----:B0-----:R-:W4:Y:S04]  /*21ef0*/  LDL.64 R88, [R1+0x520] ;  /* 0x0005200001587983 */ /* 0x001f280000100a00 */
[----:B------:R-:W-:Y:S04]  /*21f00*/  STS.U16 [R132+UR9+0x50000], R68 ;  /* 0x0500004484007988 */ /* 0x000fe80008000409 */
[----:B------:R0:W-:Y:S02]  /*21f10*/  STS.U16 [R132+UR9+0x50400], R69 ;  /* 0x0504004584007988 */ /* 0x0001e40008000409 */
[----:B0-----:R-:W-:-:S02]  /*21f20*/  IMAD.WIDE R68, R0, 0x2, R158 ;  /* 0x0000000200447825 */ /* 0x001fc400078e029e */
[----:B------:R-:W-:Y:S02]  /*21f30*/  STS.U16 [R132+UR9+0x50800], R70 ;  /* 0x0508004684007988 */ /* 0x000fe40008000409 */
[C---:B--2---:R-:W-:Y:S02]  /*21f40*/  IMAD.WIDE R48, R0.reuse, 0x2, R48 ;  /* 0x0000000200307825 */ /* 0x044fe400078e0230 */
[----:B------:R0:W-:Y:S04]  /*21f50*/  STS.U16 [R132+UR9+0x50c00], R71 ;  /* 0x050c004784007988 */ /* 0x0001e80008000409 */
[----:B------:R-:W2:Y:S01]  /*21f60*/  LDG.E.U16 R48, desc[UR10][R48.64] ;  /* 0x0000000a30307981 */ /* 0x000ea2000c1e1500 */
[----:B0-----:R-:W-:-:S05]  /*21f70*/  IMAD.WIDE R70, R0, 0x2, R150 ;  /* 0x0000000200467825 */ /* 0x001fca00078e0296 */
[----:B------:R0:W2:Y:S02]  /*21f80*/  LDG.E.U16 R49, desc[UR10][R70.64] ;  /* 0x0000000a46317981 */ /* 0x0000a4000c1e1500 */
[C---:B0-----:R-:W-:Y:S02]  /*21f90*/  IMAD.WIDE R70, R0.reuse, 0x2, R94 ;  /* 0x0000000200467825 */ /* 0x041fe400078e025e */
[----:B------:R-:W2:Y:S04]  /*21fa0*/  LDL.64 R94, [R1+0x4a0] ;  /* 0x0004a000015e7983 */ /* 0x000ea80000100a00 */
[----:B------:R-:W-:Y:S04]  /*21fb0*/  STS.U16 [R132+UR9+0x56800], R96 ;  /* 0x0568006084007988 */ /* 0x000fe80008000409 */
[----:B------:R0:W-:Y:S04]  /*21fc0*/  STS.U16 [R132+UR9+0x56c00], R97 ;  /* 0x056c006184007988 */ /* 0x0001e80008000409 */
[----:B0-----:R-:W2:Y:S01]  /*21fd0*/  LDL.64 R96, [R1+0x460] ;  /* 0x0004600001607983 */ /* 0x001ea20000100a00 */
[----:B---3--:R-:W-:-:S03]  /*21fe0*/  IMAD.WIDE R42, R0, 0x2, R250 ;  /* 0x00000002002a7825 */ /* 0x008fc600078e02fa */
[----:B------:R-:W-:Y:S01]  /*21ff0*/  STS.U16 [R132+UR9+0x57000], R98 ;  /* 0x0570006284007988 */ /* 0x000fe20008000409 */
[----:B------:R-:W-:-:S03]  /*22000*/  IMAD.WIDE R72, R0, 0x2, R72 ;  /* 0x0000000200487825 */ /* 0x000fc600078e0248 */
[----:B------:R0:W-:Y:S04]  /*22010*/  STS.U16 [R132+UR9+0x57400], R99 ;  /* 0x0574006384007988 */ /* 0x0001e80008000409 */
[----:B------:R-:W3:Y:S04]  /*22020*/  LDG.E.U16 R42, desc[UR10][R42.64] ;  /* 0x0000000a2a2a7981 */ /* 0x000ee8000c1e1500 */
[----:B------:R-:W-:Y:S01]  /*22030*/  STS.U16 [R132+UR9+0x57800], R100 ;  /* 0x0578006484007988 */ /* 0x000fe20008000409 */
[----:B------:R-:W-:-:S03]  /*22040*/  IMAD.WIDE R44, R0, 0x2, R246 ;  /* 0x00000002002c7825 */ /* 0x000fc600078e02f6 */
[----:B0-----:R-:W2:Y:S04]  /*22050*/  LDL.64 R98, [R1+0x420] ;  /* 0x0004200001627983 */ /* 0x001ea80000100a00 */
[----:B------:R0:W2:Y:S04]  /*22060*/  LDG.E.U16 R43, desc[UR10][R44.64] ;  /* 0x0000000a2c2b7981 */ /* 0x0000a8000c1e1500 */
[----:B------:R1:W-:Y:S04]  /*22070*/  STS.U16 [R132+UR9+0x57c00], R101 ;  /* 0x057c006584007988 */ /* 0x0003e80008000409 */
[----:B------:R-:W2:Y:S01]  /*22080*/  LDL.64 R246, [R1+0x5f8] ;  /* 0x0005f80001f67983 */ /* 0x000ea20000100a00 */
[----:B0-----:R-:W-:-:S03]  /*22090*/  IMAD.WIDE R44, R0, 0x2, R66 ;  /* 0x00000002002c7825 */ /* 0x001fc600078e0242 */
[----:B------:R-:W2:Y:S04]  /*220a0*/  LDL.64 R250, [R1+0x5b8] ;  /* 0x0005b80001fa7983 */ /* 0x000ea80000100a00 */
[----:B------:R-:W2:Y:S04]  /*220b0*/  LDG.E.U16 R44, desc[UR10][R44.64] ;  /* 0x0000000a2c2c7981 */ /* 0x000ea8000c1e1500 */
[----:B-1----:R-:W2:Y:S04]  /*220c0*/  LDL.64 R100, [R1+0x3e0] ;  /* 0x0003e00001647983 */ /* 0x002ea80000100a00 */
[----:B------:R0:W2:Y:S02]  /*220d0*/  LDG.E.U16 R45, desc[UR10][R46.64] ;  /* 0x0000000a2e2d7981 */ /* 0x0000a4000c1e1500 */
[----:B0-----:R-:W-:-:S04]  /*220e0*/  IMAD.WIDE R46, R0, 0x2, R64 ;  /* 0x00000002002e7825 */ /* 0x001fc800078e0240 */
[C---:B------:R-:W-:Y:S02]  /*220f0*/  IMAD.WIDE R64, R0.reuse, 0x2, R200 ;  /* 0x0000000200407825 */ /* 0x040fe400078e02c8 */
[----:B------:R-:W2:Y:S04]  /*22100*/  LDG.E.U16 R47, desc[UR10][R46.64] ;  /* 0x0000000a2e2f7981 */ /* 0x000ea8000c1e1500 */
[----:B------:R0:W2:Y:S02]  /*22110*/  LDG.E.U16 R61, desc[UR10][R64.64] ;  /* 0x0000000a403d7981 */ /* 0x0000a4000c1e1500 */
[----:B0-----:R-:W-:-:S05]  /*22120*/  IMAD.WIDE R64, R0, 0x2, R182 ;  /* 0x0000000200407825 */ /* 0x001fca00078e02b6 */
[----:B------:R0:W2:Y:S02]  /*22130*/  LDG.E.U16 R63, desc[UR10][R64.64] ;  /* 0x0000000a403f7981 */ /* 0x0000a4000c1e1500 */
[----:B0-----:R-:W-:-:S06]  /*22140*/  IMAD.WIDE R64, R0, 0x2, R166 ;  /* 0x0000000200407825 */ /* 0x001fcc00078e02a6 */
[----:B------:R-:W2:Y:S01]  /*22150*/  LDG.E.U16 R64, desc[UR10][R64.64] ;  /* 0x0000000a40407981 */ /* 0x000ea2000c1e1500 */
[----:B------:R-:W-:-:S06]  /*22160*/  IMAD.WIDE R66, R0, 0x2, R174 ;  /* 0x0000000200427825 */ /* 0x000fcc00078e02ae */
[----:B------:R-:W2:Y:S04]  /*22170*/  LDG.E.U16 R66, desc[UR10][R66.64] ;  /* 0x0000000a42427981 */ /* 0x000ea8000c1e1500 */
[----:B------:R0:W2:Y:S02]  /*22180*/  LDG.E.U16 R65, desc[UR10][R68.64] ;  /* 0x0000000a44417981 */ /* 0x0000a4000c1e1500 */
[C---:B0-----:R-:W-:Y:S02]  /*22190*/  IMAD.WIDE R68, R0.reuse, 0x2, R78 ;  /* 0x0000000200447825 */ /* 0x041fe400078e024e */
[----:B------:R-:W2:Y:S04]  /*221a0*/  LDL.64 R78, [R1+0x500] ;  /* 0x00050000014e7983 */ /* 0x000ea80000100a00 */
[----:B------:R0:W3:Y:S02]  /*221b0*/  LDG.E.U16 R46, desc[UR10][R68.64] ;  /* 0x0000000a442e7981 */ /* 0x0000e4000c1e1500 */
[----:B0-----:R-:W-:-:S02]  /*221c0*/  IMAD.WIDE R68, R0, 0x2, R92 ;  /* 0x0000000200447825 */ /* 0x001fc400078e025c */
[----:B------:R-:W3:Y:S04]  /*221d0*/  LDL.64 R92, [R1+0x4e0] ;  /* 0x0004e000015c7983 */ /* 0x000ee80000100a00 */
[----:B------:R0:W5:Y:S02]  /*221e0*/  LDG.E.U16 R67, desc[UR10][R68.64] ;  /* 0x0000000a44437981 */ /* 0x000164000c1e1500 */
[C---:B0-----:R-:W-:Y:S02]  /*221f0*/  IMAD.WIDE R68, R0.reuse, 0x2, R80 ;  /* 0x0000000200447825 */ /* 0x041fe400078e0250 */
[----:B------:R-:W5:Y:S04]  /*22200*/  LDL.64 R80, [R1+0x4c0] ;  /* 0x0004c00001507983 */ /* 0x000f680000100a00 */
[----:B------:R-:W5:Y:S04]  /*22210*/  LDG.E.U16 R68, desc[UR10][R68.64] ;  /* 0x0000000a44447981 */ /* 0x000f68000c1e1500 */
[----:B------:R0:W5:Y:S02]  /*22220*/  LDG.E.U16 R69, desc[UR10][R70.64] ;  /* 0x0000000a46457981 */ /* 0x000164000c1e1500 */
[----:B0-----:R-:W-:-:S02]  /*22230*/  IMAD.WIDE R70, R0, 0x2, R82 ;  /* 0x0000000200467825 */ /* 0x001fc400078e0252 */
[----:B------:R-:W5:Y:S04]  /*22240*/  LDL.64 R82, [R1+0x480] ;  /* 0x0004800001527983 */ /* 0x000f680000100a00 */
[----:B------:R-:W5:Y:S04]  /*22250*/  LDG.E.U16 R70, desc[UR10][R70.64] ;  /* 0x0000000a46467981 */ /* 0x000f68000c1e1500 */
[----:B------:R0:W5:Y:S02]  /*22260*/  LDG.E.U16 R71, desc[UR10][R72.64] ;  /* 0x0000000a48477981 */ /* 0x000164000c1e1500 */
[----:B0-----:R-:W-:-:S02]  /*22270*/  IMAD.WIDE R72, R0, 0x2, R84 ;  /* 0x0000000200487825 */ /* 0x001fc400078e0254 */
[----:B------:R-:W5:Y:S02]  /*22280*/  LDL.64 R84, [R1+0x440] ;  /* 0x0004400001547983 */ /* 0x000f640000100a00 */
[C---:B----4-:R-:W-:Y:S02]  /*22290*/  IMAD.WIDE R74, R0.reuse, 0x2, R74 ;  /* 0x00000002004a7825 */ /* 0x050fe400078e024a */
[----:B------:R-:W4:Y:S02]  /*222a0*/  LDG.E.U16 R72, desc[UR10][R72.64] ;  /* 0x0000000a48487981 */ /* 0x000f24000c1e1500 */
[C---:B------:R-:W-:Y:S02]  /*222b0*/  IMAD.WIDE R76, R0.reuse, 0x2, R76 ;  /* 0x00000002004c7825 */ /* 0x040fe400078e024c */
[----:B------:R0:W-:Y:S04]  /*222c0*/  STS.U16 [R196+UR9+0x50500], R86 ;  /* 0x05050056c4007988 */ /* 0x0001e80008000409 */
[----:B------:R1:W4:Y:S04]  /*222d0*/  LDG.E.U16 R73, desc[UR10][R74.64] ;  /* 0x0000000a4a497981 */ /* 0x000328000c1e1500 */
[----:B0-----:R-:W4:Y:S01]  /*222e0*/  LDL.64 R86, [R1+0x400] ;  /* 0x0004000001567983 */ /* 0x001f220000100a00 */
[----:B-1----:R-:W-:-:S03]  /*222f0*/  IMAD.WIDE R74, R0, 0x2, R90 ;  /* 0x00000002004a7825 */ /* 0x002fc600078e025a */
[----:B------:R-:W4:Y:S04]  /*22300*/  LDL.64 R90, [R1+0x3a0] ;  /* 0x0003a000015a7983 */ /* 0x000f280000100a00 */
[----:B------:R-:W4:Y:S04]  /*22310*/  LDG.E.U16 R74, desc[UR10][R74.64] ;  /* 0x0000000a4a4a7981 */ /* 0x000f28000c1e1500 */
[----:B------:R0:W4:Y:S02]  /*22320*/  LDG.E.U16 R75, desc[UR10][R76.64] ;  /* 0x0000000a4c4b7981 */ /* 0x000124000c1e1500 */
[----:B0-----:R-:W-:-:S02]  /*22330*/  IMAD.WIDE R76, R0, 0x2, R88 ;  /* 0x00000002004c7825 */ /* 0x001fc400078e0258 */
[----:B------:R-:W4:Y:S04]  /*22340*/  LDL.64 R88, [R1+0x3c0] ;  /* 0x0003c00001587983 */ /* 0x000f280000100a00 */
[----:B------:R-:W-:Y:S04]  /*22350*/  STS.U16 [R196+UR9+0x40900], R104 ;  /* 0x04090068c4007988 */ /* 0x000fe80008000409 */
[----:B------:R0:W-:Y:S04]  /*22360*/  STS.U16 [R196+UR9+0x40d00], R105 ;  /* 0x040d0069c4007988 */ /* 0x0001e80008000409 */
[----:B------:R-:W4:Y:S04]  /*22370*/  LDG.E.U16 R76, desc[UR10][R76.64] ;  /* 0x0000000a4c4c7981 */ /* 0x000f28000c1e1500 */
[----:B0-----:R-:W4:Y:S04]  /*22380*/  LDL.64 R104, [R1+0x380] ;  /* 0x0003800001687983 */ /* 0x001f280000100a00 */
[----:B------:R-:W-:Y:S04]  /*22390*/  STS.U16 [R196+UR9+0x41100], R106 ;  /* 0x0411006ac4007988 */ /* 0x000fe80008000409 */
[----:B------:R0:W-:Y:S04]  /*223a0*/  STS.U16 [R196+UR9+0x41900], R107 ;  /* 0x0419006bc4007988 */ /* 0x0001e80008000409 */
        /* <DEDUP_REMOVED lines=9> */
[----:B0-----:R-:W4:Y:S01]  /*22440*/  LDL.64 R108, [R1+0x280] ;  /* 0x00028000016c7983 */ /* 0x001f220000100a00 */
[----:B--2---:R-:W-:-:S05]  /*22450*/  IMAD.WIDE R78, R0, 0x2, R78 ;  /* 0x00000002004e7825 */ /* 0x004fca00078e024e */
[----:B------:R3:W2:Y:S02]  /*22460*/  LDG.E.U16 R77, desc[UR10][R78.64] ;  /* 0x0000000a4e4d7981 */ /* 0x0006a4000c1e1500 */
[C---:B---3--:R-:W-:Y:S02]  /*22470*/  IMAD.WIDE R78, R0.reuse, 0x2, R92 ;  /* 0x00000002004e7825 */ /* 0x048fe400078e025c */
[----:B------:R-:W3:Y:S04]  /*22480*/  LDL.64 R92, [R1+0x360] ;  /* 0x00036000015c7983 */ /* 0x000ee80000100a00 */
[----:B------:R-:W2:Y:S01]  /*22490*/  LDG.E.U16 R78, desc[UR10][R78.64] ;  /* 0x0000000a4e4e7981 */ /* 0x000ea2000c1e1500 */
[----:B-----5:R-:W-:-:S05]  /*224a0*/  IMAD.WIDE R80, R0, 0x2, R80 ;  /* 0x0000000200507825 */ /* 0x020fca00078e0250 */
[----:B------:R0:W5:Y:S02]  /*224b0*/  LDG.E.U16 R79, desc[UR10][R80.64] ;  /* 0x0000000a504f7981 */ /* 0x000164000c1e1500 */
[C---:B0-----:R-:W-:Y:S02]  /*224c0*/  IMAD.WIDE R80, R0.reuse, 0x2, R94 ;  /* 0x0000000200507825 */ /* 0x041fe400078e025e */
[----:B------:R-:W2:Y:S04]  /*224d0*/  LDL.64 R94, [R1+0x320] ;  /* 0x00032000015e7983 */ /* 0x000ea80000100a00 */
[----:B------:R-:W5:Y:S01]  /*224e0*/  LDG.E.U16 R80, desc[UR10][R80.64] ;  /* 0x0000000a50507981 */ /* 0x000f62000c1e1500 */
[----:B------:R-:W-:-:S05]  /*224f0*/  IMAD.WIDE R82, R0, 0x2, R82 ;  /* 0x0000000200527825 */ /* 0x000fca00078e0252 */
[----:B------:R0:W5:Y:S02]  /*22500*/  LDG.E.U16 R81, desc[UR10][R82.64] ;  /* 0x0000000a52517981 */ /* 0x000164000c1e1500 */
[C---:B0-----:R-:W-:Y:S02]  /*22510*/  IMAD.WIDE R82, R0.reuse, 0x2, R96 ;  /* 0x0000000200527825 */ /* 0x041fe400078e0260 */
[----:B------:R-:W5:Y:S04]  /*22520*/  LDL.64 R96, [R1+0x2e0] ;  /* 0x0002e00001607983 */ /* 0x000f680000100a00 */
[----:B------:R-:W5:Y:S01]  /*22530*/  LDG.E.U16 R82, desc[UR10][R82.64] ;  /* 0x0000000a52527981 */ /* 0x000f62000c1e1500 */
[----:B------:R-:W-:-:S05]  /*22540*/  IMAD.WIDE R84, R0, 0x2, R84 ;  /* 0x0000000200547825 */ /* 0x000fca00078e0254 */
[----:B------:R0:W5:Y:S02]  /*22550*/  LDG.E.U16 R83, desc[UR10][R84.64] ;  /* 0x0000000a54537981 */ /* 0x000164000c1e1500 */
[C---:B0-----:R-:W-:Y:S02]  /*22560*/  IMAD.WIDE R84, R0.reuse, 0x2, R98 ;  /* 0x0000000200547825 */ /* 0x041fe400078e0262 */
[----:B------:R-:W5:Y:S02]  /*22570*/  LDL.64 R98, [R1+0x2a0] ;  /* 0x0002a00001627983 */ /* 0x000f640000100a00 */
[C---:B----4-:R-:W-:Y:S02]  /*22580*/  IMAD.WIDE R86, R0.reuse, 0x2, R86 ;  /* 0x0000000200567825 */ /* 0x050fe400078e0256 */
[----:B------:R-:W4:Y:S04]  /*22590*/  LDG.E.U16 R84, desc[UR10][R84.64] ;  /* 0x0000000a54547981 */ /* 0x000f28000c1e1500 */
[----:B------:R0:W4:Y:S02]  /*225a0*/  LDG.E.U16 R85, desc[UR10][R86.64] ;  /* 0x0000000a56557981 */ /* 0x000124000c1e1500 */
[----:B0-----:R-:W-:-:S02]  /*225b0*/  IMAD.WIDE R86, R0, 0x2, R100 ;  /* 0x0000000200567825 */ /* 0x001fc400078e0264 */
[----:B------:R-:W4:Y:S04]  /*225c0*/  LDL.64 R100, [R1+0x260] ;  /* 0x0002600001647983 */ /* 0x000f280000100a00 */
[----:B------:R-:W4:Y:S01]  /*225d0*/  LDG.E.U16 R86, desc[UR10][R86.64] ;  /* 0x0000000a56567981 */ /* 0x000f22000c1e1500 */
[----:B------:R-:W-:-:S05]  /*225e0*/  IMAD.WIDE R88, R0, 0x2, R88 ;  /* 0x0000000200587825 */ /* 0x000fca00078e0258 */
[----:B------:R0:W4:Y:S04]  /*225f0*/  LDG.E.U16 R87, desc[UR10][R88.64] ;  /* 0x0000000a58577981 */ /* 0x000128000c1e1500 */
[----:B------:R-:W-:Y:S01]  /*22600*/  STS.U16 [R196+UR9+0x43900], R116 ;  /* 0x04390074c4007988 */ /* 0x000fe20008000409 */
[----:B0-----:R-:W-:-:S03]  /*22610*/  IMAD.WIDE R88, R0, 0x2, R90 ;  /* 0x0000000200587825 */ /* 0x001fc600078e025a */
[----:B------:R0:W-:Y:S04]  /*22620*/  STS.U16 [R196+UR9+0x43d00], R117 ;  /* 0x043d0075c4007988 */ /* 0x0001e80008000409 */
[----:B------:R1:W4:Y:S04]  /*22630*/  LDG.E.U16 R90, desc[UR10][R88.64] ;  /* 0x0000000a585a7981 */ /* 0x000328000c1e1500 */
[----:B0-----:R-:W4:Y:S01]  /*22640*/  LDL.64 R116, [R1+0x240] ;  /* 0x0002400001747983 */ /* 0x001f220000100a00 */
[----:B-1----:R-:W-:-:S03]  /*22650*/  IMAD.WIDE R88, R0, 0x2, R104 ;  /* 0x0000000200587825 */ /* 0x002fc600078e0268 */
[----:B------:R-:W-:Y:S04]  /*22660*/  STS.U16 [R196+UR9+0x40100], R102 ;  /* 0x04010066c4007988 */ /* 0x000fe80008000409 */
[----:B------:R3:W4:Y:S04]  /*22670*/  LDG.E.U16 R91, desc[UR10][R88.64] ;  /* 0x0000000a585b7981 */ /* 0x000728000c1e1500 */
[----:B------:R0:W-:Y:S04]  /*22680*/  STS.U16 [R196+UR9+0x40500], R103 ;  /* 0x04050067c4007988 */ /* 0x0001e80008000409 */
[----:B------:R-:W-:Y:S04]  /*22690*/  STS.U16 [R196+UR9+0x42100], R110 ;  /* 0x0421006ec4007988 */ /* 0x000fe80008000409 */
[----:B------:R1:W-:Y:S04]  /*226a0*/  STS.U16 [R196+UR9+0x42500], R111 ;  /* 0x0425006fc4007988 */ /* 0x0003e80008000409 */
[----:B0-----:R-:W4:Y:S04]  /*226b0*/  LDL.64 R102, [R1+0x220] ;  /* 0x0002200001667983 */ /* 0x001f280000100a00 */
[----:B------:R-:W4:Y:S04]  /*226c0*/  LDL.64 R104, [R1+0x1e0] ;  /* 0x0001e00001687983 */ /* 0x000f280000100a00 */
[----:B-1----:R-:W4:Y:S04]  /*226d0*/  LDL.64 R110, [R1+0x200] ;  /* 0x00020000016e7983 */ /* 0x002f280000100a00 */
[----:B------:R-:W-:Y:S04]  /*226e0*/  STS.U16 [R196+UR9+0x42900], R112 ;  /* 0x04290070c4007988 */ /* 0x000fe80008000409 */
[----:B------:R0:W-:Y:S04]  /*226f0*/  STS.U16 [R196+UR9+0x42d00], R113 ;  /* 0x042d0071c4007988 */ /* 0x0001e80008000409 */
[----:B0-----:R-:W4:Y:S01]  /*22700*/  LDL.64 R112, [R1+0x1c0] ;  /* 0x0001c00001707983 */ /* 0x001f220000100a00 */
[----:B---3--:R-:W-:-:S05]  /*22710*/  IMAD.WIDE R88, R0, 0x2, R92 ;  /* 0x0000000200587825 */ /* 0x008fca00078e025c */
[----:B------:R0:W3:Y:S02]  /*22720*/  LDG.E.U16 R92, desc[UR10][R88.64] ;  /* 0x0000000a585c7981 */ /* 0x0000e4000c1e1500 */
[C---:B0-----:R-:W-:Y:S02]  /*22730*/  IMAD.WIDE R88, R0.reuse, 0x2, R106 ;  /* 0x0000000200587825 */ /* 0x041fe400078e026a */
[----:B------:R-:W3:Y:S04]  /*22740*/  LDL.64 R106, [R1+0x1a0] ;  /* 0x0001a000016a7983 */ /* 0x000ee80000100a00 */
[----:B------:R2:W3:Y:S02]  /*22750*/  LDG.E.U16 R93, desc[UR10][R88.64] ;  /* 0x0000000a585d7981 */ /* 0x0004e4000c1e1500 */
[----:B--2---:R-:W-:-:S05]  /*22760*/  IMAD.WIDE R88, R0, 0x2, R94 ;  /* 0x0000000200587825 */ /* 0x004fca00078e025e */
[----:B------:R0:W2:Y:S02]  /*22770*/  LDG.E.U16 R94, desc[UR10][R88.64] ;  /* 0x0000000a585e7981 */ /* 0x0000a4000c1e1500 */
[C---:B0-----:R-:W-:Y:S02]  /*22780*/  IMAD.WIDE R88, R0.reuse, 0x2, R118 ;  /* 0x0000000200587825 */ /* 0x041fe400078e0276 */
[----:B------:R-:W2:Y:S04]  /*22790*/  LDL.64 R118, [R1+0x140] ;  /* 0x0001400001767983 */ /* 0x000ea80000100a00 */
[----:B------:R5:W2:Y:S02]  /*227a0*/  LDG.E.U16 R95, desc[UR10][R88.64] ;  /* 0x0000000a585f7981 */ /* 0x000aa4000c1e1500 */
[----:B-----5:R-:W-:-:S05]  /*227b0*/  IMAD.WIDE R88, R0, 0x2, R96 ;  /* 0x0000000200587825 */ /* 0x020fca00078e0260 */
[----:B------:R0:W5:Y:S02]  /*227c0*/  LDG.E.U16 R96, desc[UR10][R88.64] ;  /* 0x0000000a58607981 */ /* 0x000164000c1e1500 */
[C---:B0-----:R-:W-:Y:S02]  /*227d0*/  IMAD.WIDE R88, R0.reuse, 0x2, R114 ;  /* 0x0000000200587825 */ /* 0x041fe400078e0272 */
[----:B------:R-:W2:Y:S04]  /*227e0*/  LDL.64 R114, [R1+0x180] ;  /* 0x0001800001727983 */ /* 0x000ea80000100a00 */
[----:B------:R0:W5:Y:S02]  /*227f0*/  LDG.E.U16 R97, desc[UR10][R88.64] ;  /* 0x0000000a58617981 */ /* 0x000164000c1e1500 */
[----:B0-----:R-:W-:-:S05]  /*22800*/  IMAD.WIDE R88, R0, 0x2, R98 ;  /* 0x0000000200587825 */ /* 0x001fca00078e0262 */
[----:B------:R0:W5:Y:S02]  /*22810*/  LDG.E.U16 R98, desc[UR10][R88.64] ;  /* 0x0000000a58627981 */ /* 0x000164000c1e1500 */
[C---:B0-----:R-:W-:Y:S02]  /*22820*/  IMAD.WIDE R88, R0.reuse, 0x2, R108 ;  /* 0x0000000200587825 */ /* 0x041fe400078e026c */
[----:B------:R-:W5:Y:S04]  /*22830*/  LDL.64 R108, [R1+0x160] ;  /* 0x00016000016c7983 */ /* 0x000f680000100a00 */
[----:B------:R4:W5:Y:S02]  /*22840*/  LDG.E.U16 R99, desc[UR10][R88.64] ;  /* 0x0000000a58637981 */ /* 0x000964000c1e1500 */
[----:B----4-:R-:W-:-:S05]  /*22850*/  IMAD.WIDE R88, R0, 0x2, R100 ;  /* 0x0000000200587825 */ /* 0x010fca00078e0264 */
[----:B------:R0:W4:Y:S02]  /*22860*/  LDG.E.U16 R100, desc[UR10][R88.64] ;  /* 0x0000000a58647981 */ /* 0x000124000c1e1500 */
[C---:B0-----:R-:W-:Y:S02]  /*22870*/  IMAD.WIDE R88, R0.reuse, 0x2, R116 ;  /* 0x0000000200587825 */ /* 0x041fe400078e0274 */
[----:B------:R-:W-:Y:S04]  /*22880*/  STS.U16 [R196+UR9+0x46900], R128 ;  /* 0x04690080c4007988 */ /* 0x000fe80008000409 */
[----:B------:R0:W4:Y:S04]  /*22890*/  LDG.E.U16 R101, desc[UR10][R88.64] ;  /* 0x0000000a58657981 */ /* 0x000128000c1e1500 */
[----:B------:R1:W-:Y:S04]  /*228a0*/  STS.U16 [R196+UR9+0x46d00], R129 ;  /* 0x046d0081c4007988 */ /* 0x0003e80008000409 */
[----:B------:R-:W-:Y:S04]  /*228b0*/  STS.U16 [R196+UR9+0x46100], R126 ;  /* 0x0461007ec4007988 */ /* 0x000fe80008000409 */
[----:B------:R0:W-:Y:S04]  /*228c0*/  STS.U16 [R196+UR9+0x46500], R127 ;  /* 0x0465007fc4007988 */ /* 0x0001e80008000409 */
[----:B-1----:R-:W4:Y:S01]  /*228d0*/  LDL.64 R128, [R1+0x100] ;  /* 0x0001000001807983 */ /* 0x002f220000100a00 */
[----:B0-----:R-:W-:-:S03]  /*228e0*/  IMAD.WIDE R88, R0, 0x2, R102 ;  /* 0x0000000200587825 */ /* 0x001fc600078e0266 */
[----:B------:R-:W-:Y:S04]  /*228f0*/  STS.U16 [R196+UR9+0x45900], R124 ;  /* 0x0459007cc4007988 */ /* 0x000fe80008000409 */
[----:B------:R0:W4:Y:S04]  /*22900*/  LDG.E.U16 R102, desc[UR10][R88.64] ;  /* 0x0000000a58667981 */ /* 0x000128000c1e1500 */
[----:B------:R-:W4:Y:S04]  /*22910*/  LDL.64 R126, [R1+0xc0] ;  /* 0x0000c000017e7983 */ /* 0x000f280000100a00 */
[----:B------:R1:W-:Y:S01]  /*22920*/  STS.U16 [R196+UR9+0x45d00], R125 ;  /* 0x045d007dc4007988 */ /* 0x0003e20008000409 */
[----:B0-----:R-:W-:-:S03]  /*22930*/  IMAD.WIDE R88, R0, 0x2, R110 ;  /* 0x0000000200587825 */ /* 0x001fc600078e026e */
[----:B------:R-:W4:Y:S04]  /*22940*/  LDL.64 R110, [R1+0x120] ;  /* 0x00012000016e7983 */ /* 0x000f280000100a00 */
[----:B------:R0:W4:Y:S04]  /*22950*/  LDG.E.U16 R103, desc[UR10][R88.64] ;  /* 0x0000000a58677981 */ /* 0x000128000c1e1500 */
[----:B-1----:R-:W4:Y:S04]  /*22960*/  LDL.64 R124, [R1+0x80] ;  /* 0x00008000017c7983 */ /* 0x002f280000100a00 */
[----:B------:R-:W4:Y:S01]  /*22970*/  LDL.64 R116, [R1+0x60] ;  /* 0x0000600001747983 */ /* 0x000f220000100a00 */
[----:B0-----:R-:W-:-:S05]  /*22980*/  IMAD.WIDE R88, R0, 0x2, R104 ;  /* 0x0000000200587825 */ /* 0x001fca00078e0268 */
[----:B------:R0:W4:Y:S02]  /*22990*/  LDG.E.U16 R104, desc[UR10][R88.64] ;  /* 0x0000000a58687981 */ /* 0x000124000c1e1500 */
[C---:B0-----:R-:W-:Y:S02]  /*229a0*/  IMAD.WIDE R88, R0.reuse, 0x2, R112 ;  /* 0x0000000200587825 */ /* 0x041fe400078e0270 */
[----:B------:R-:W4:Y:S04]  /*229b0*/  LDL.64 R112, [R1+0xe0] ;  /* 0x0000e00001707983 */ /* 0x000f280000100a00 */
[----:B------:R3:W4:Y:S04]  /*229c0*/  LDG.E.U16 R105, desc[UR10][R88.64] ;  /* 0x0000000a58697981 */ /* 0x000728000c1e1500 */
[----:B------:R-:W-:Y:S04]  /*229d0*/  STS.U16 [R196+UR9+0x45100], R122 ;  /* 0x0451007ac4007988 */ /* 0x000fe80008000409 */
[----:B------:R0:W-:Y:S04]  /*229e0*/  STS.U16 [R196+UR9+0x45500], R123 ;  /* 0x0455007bc4007988 */ /* 0x0001e80008000409 */
[----:B0-----:R-:W4:Y:S04]  /*229f0*/  LDL.64 R122, [R1+0x40] ;  /* 0x00004000017a7983 */ /* 0x001f280000100a00 */
[----:B------:R-:W-:Y:S04]  /*22a00*/  STS.U16 [R196+UR9+0x44900], R120 ;  /* 0x04490078c4007988 */ /* 0x000fe80008000409 */
[----:B------:R0:W-:Y:S04]  /*22a10*/  STS.U16 [R196+UR9+0x44d00], R121 ;  /* 0x044d0079c4007988 */ /* 0x0001e80008000409 */
[----:B0-----:R-:W4:Y:S01]  /*22a20*/  LDL.64 R120, [R1] ;  /* 0x0000000001787983 */ /* 0x001f220000100a00 */
[----:B---3--:R-:W-:-:S05]  /*22a30*/  IMAD.WIDE R88, R0, 0x2, R106 ;  /* 0x0000000200587825 */ /* 0x008fca00078e026a */
[----:B------:R2:W3:Y:S02]  /*22a40*/  LDG.E.U16 R106, desc[UR10][R88.64] ;  /* 0x0000000a586a7981 */ /* 0x0004e4000c1e1500 */
[C---:B--2---:R-:W-:Y:S02]  /*22a50*/  IMAD.WIDE R88, R0.reuse, 0x2, R114 ;  /* 0x0000000200587825 */ /* 0x044fe400078e0272 */
[----:B------:R-:W2:Y:S04]  /*22a60*/  LDL.64 R114, [R1+0xa0] ;  /* 0x0000a00001727983 */ /* 0x000ea80000100a00 */
[----:B------:R5:W3:Y:S02]  /*22a70*/  LDG.E.U16 R107, desc[UR10][R88.64] ;  /* 0x0000000a586b7981 */ /* 0x000ae4000c1e1500 */
[----:B-----5:R-:W-:-:S05]  /*22a80*/  IMAD.WIDE R88, R0, 0x2, R108 ;  /* 0x0000000200587825 */ /* 0x020fca00078e026c */
[----:B------:R0:W5:Y:S02]  /*22a90*/  LDG.E.U16 R108, desc[UR10][R88.64] ;  /* 0x0000000a586c7981 */ /* 0x000164000c1e1500 */
[C---:B0-----:R-:W-:Y:S02]  /*22aa0*/  IMAD.WIDE R88, R0.reuse, 0x2, R118 ;  /* 0x0000000200587825 */ /* 0x041fe400078e0276 */
[----:B------:R-:W3:Y:S04]  /*22ab0*/  LDL.64 R118, [R1+0x20] ;  /* 0x0000200001767983 */ /* 0x000ee80000100a00 */
[----:B------:R4:W3:Y:S02]  /*22ac0*/  LDG.E.U16 R109, desc[UR10][R88.64] ;  /* 0x0000000a586d7981 */ /* 0x0008e4000c1e1500 */
[----:B----4-:R-:W-:-:S05]  /*22ad0*/  IMAD.WIDE R88, R0, 0x2, R110 ;  /* 0x0000000200587825 */ /* 0x010fca00078e026e */
[----:B------:R0:W4:Y:S02]  /*22ae0*/  LDG.E.U16 R110, desc[UR10][R88.64] ;  /* 0x0000000a586e7981 */ /* 0x000124000c1e1500 */
[----:B0-----:R-:W-:-:S05]  /*22af0*/  IMAD.WIDE R88, R0, 0x2, R128 ;  /* 0x0000000200587825 */ /* 0x001fca00078e0280 */
[----:B------:R0:W4:Y:S02]  /*22b00*/  LDG.E.U16 R111, desc[UR10][R88.64] ;  /* 0x0000000a586f7981 */ /* 0x000124000c1e1500 */
[----:B0-----:R-:W-:-:S05]  /*22b10*/  IMAD.WIDE R88, R0, 0x2, R112 ;  /* 0x0000000200587825 */ /* 0x001fca00078e0270 */
[----:B------:R0:W4:Y:S02]  /*22b20*/  LDG.E.U16 R112, desc[UR10][R88.64] ;  /* 0x0000000a58707981 */ /* 0x000124000c1e1500 */
[----:B0-----:R-:W-:-:S05]  /*22b30*/  IMAD.WIDE R88, R0, 0x2, R126 ;  /* 0x0000000200587825 */ /* 0x001fca00078e027e */
[----:B------:R2:W4:Y:S04]  /*22b40*/  LDG.E.U16 R113, desc[UR10][R88.64] ;  /* 0x0000000a58717981 */ /* 0x000528000c1e1500 */
[----:B------:R-:W-:Y:S04]  /*22b50*/  STS.U16 [R196+UR9+0x47100], R130 ;  /* 0x04710082c4007988 */ /* 0x000fe80008000409 */
[----:B------:R-:W-:Y:S04]  /*22b60*/  STS.U16 [R196+UR9+0x47900], R131 ;  /* 0x04790083c4007988 */ /* 0x000fe80008000409 */
[----:B------:R-:W-:Y:S04]  /*22b70*/  STS.U16 [R196+UR9+0x47d00], R223 ;  /* 0x047d00dfc4007988 */ /* 0x000fe80008000409 */
[----:B------:R0:W-:Y:S04]  /*22b80*/  STS.U16 [R196+UR9+0x50100], R222 ;  /* 0x050100dec4007988 */ /* 0x0001e80008000409 */
[----:B0-----:R-:W4:Y:S01]  /*22b90*/  LDL.64 R222, [R1+0x638] ;  /* 0x0006380001de7983 */ /* 0x001f220000100a00 */
[----:B--2---:R-:W-:-:S05]  /*22ba0*/  IMAD.WIDE R88, R0, 0x2, R114 ;  /* 0x0000000200587825 */ /* 0x004fca00078e0272 */
[----:B------:R0:W2:Y:S02]  /*22bb0*/  LDG.E.U16 R114, desc[UR10][R88.64] ;  /* 0x0000000a58727981 */ /* 0x0000a4000c1e1500 */
[----:B0-----:R-:W-:-:S05]  /*22bc0*/  IMAD.WIDE R88, R0, 0x2, R124 ;  /* 0x0000000200587825 */ /* 0x001fca00078e027c */
[----:B------:R0:W2:Y:S02]  /*22bd0*/  LDG.E.U16 R115, desc[UR10][R88.64] ;  /* 0x0000000a58737981 */ /* 0x0000a4000c1e1500 */
[----:B0-----:R-:W-:-:S05]  /*22be0*/  IMAD.WIDE R88, R0, 0x2, R116 ;  /* 0x0000000200587825 */ /* 0x001fca00078e0274 */
[----:B------:R0:W2:Y:S02]  /*22bf0*/  LDG.E.U16 R116, desc[UR10][R88.64] ;  /* 0x0000000a58747981 */ /* 0x0000a4000c1e1500 */
[----:B0-----:R-:W-:-:S05]  /*22c00*/  IMAD.WIDE R88, R0, 0x2, R122 ;  /* 0x0000000200587825 */ /* 0x001fca00078e027a */
[----:B------:R3:W2:Y:S02]  /*22c10*/  LDG.E.U16 R117, desc[UR10][R88.64] ;  /* 0x0000000a58757981 */ /* 0x0006a4000c1e1500 */
[----:B---3--:R-:W-:-:S05]  /*22c20*/  IMAD.WIDE R88, R0, 0x2, R118 ;  /* 0x0000000200587825 */ /* 0x008fca00078e0276 */
[----:B------:R0:W3:Y:S02]  /*22c30*/  LDG.E.U16 R118, desc[UR10][R88.64] ;  /* 0x0000000a58767981 */ /* 0x0000e4000c1e1500 */
        /* <DEDUP_REMOVED lines=25> */
[----:B------:R0:W2:Y:S04]  /*22dd0*/  LDG.E.U16 R131, desc[UR10][R88.64] ;  /* 0x0000000a58837981 */ /* 0x0000a8000c1e1500 */
[----:B------:R-:W0:Y:S04]  /*22de0*/  LDL.64 R88, [R1+0x658] ;  /* 0x0006580001587983 */ /* 0x000e280000100a00 */
[----:B------:R1:W-:Y:S01]  /*22df0*/  STS.U16 [R196+UR9+0x47500], R197 ;  /* 0x047500c5c4007988 */ /* 0x0003e20008000409 */
[----:B0-----:R-:W-:-:S05]  /*22e00*/  IMAD.WIDE R88, R0, 0x2, R88 ;  /* 0x0000000200587825 */ /* 0x001fca00078e0258 */
[----:B-1----:R4:W2:Y:S02]  /*22e10*/  LDG.E.U16 R197, desc[UR10][R88.64] ;  /* 0x0000000a58c57981 */ /* 0x0028a4000c1e1500 */
[----:B----4-:R-:W-:-:S05]  /*22e20*/  IMAD.WIDE R88, R0, 0x2, R222 ;  /* 0x0000000200587825 */ /* 0x010fca00078e02de */
[----:B------:R0:W4:Y:S04]  /*22e30*/  LDG.E.U16 R222, desc[UR10][R88.64] ;  /* 0x0000000a58de7981 */ /* 0x000128000c1e1500 */
[----:B------:R-:W0:Y:S02]  /*22e40*/  LDL.64 R88, [R1+0x618] ;  /* 0x0006180001587983 */ /* 0x000e240000100a00 */
[----:B0-----:R-:W-:-:S05]  /*22e50*/  IMAD.WIDE R88, R0, 0x2, R88 ;  /* 0x0000000200587825 */ /* 0x001fca00078e0258 */
[----:B------:R0:W2:Y:S02]  /*22e60*/  LDG.E.U16 R223, desc[UR10][R88.64] ;  /* 0x0000000a58df7981 */ /* 0x0000a4000c1e1500 */
[----:B0-----:R-:W-:-:S05]  /*22e70*/  IMAD.WIDE R88, R0, 0x2, R246 ;  /* 0x0000000200587825 */ /* 0x001fca00078e02f6 */
        /* <DEDUP_REMOVED lines=9> */
[----:B-1----:R-:W2:Y:S01]  /*22f10*/  LDL.64 R50, [R1+0x558] ;  /* 0x0005580001327983 */ /* 0x002ea20000100a00 */
[----:B0-----:R-:W-:-:S05]  /*22f20*/  IMAD.WIDE R88, R0, 0x2, R88 ;  /* 0x0000000200587825 */ /* 0x001fca00078e0258 */
[----:B------:R0:W2:Y:S04]  /*22f30*/  LDG.E.U16 R251, desc[UR10][R88.64] ;  /* 0x0000000a58fb7981 */ /* 0x0000a8000c1e1500 */
[----:B------:R-:W0:Y:S04]  /*22f40*/  LDL.64 R88, [R1+0x578] ;  /* 0x0005780001587983 */ /* 0x000e280000100a00 */
        /* <DEDUP_REMOVED lines=28> */
[----:B-1----:R-:W2:Y:S04]  /*23110*/  LDL.64 R44, [R1+0x538] ;  /* 0x00053800012c7983 */ /* 0x002ea80000100a00 */
[----:B------:R-:W2:Y:S04]  /*23120*/  LDL.64 R40, [R1+0x4f8] ;  /* 0x0004f80001287983 */ /* 0x000ea80000100a00 */
[----:B------:R-:W2:Y:S04]  /*23130*/  LDL.64 R54, [R1+0x458] ;  /* 0x0004580001367983 */ /* 0x000ea80000100a00 */
[----:B------:R-:W2:Y:S04]  /*23140*/  LDL.64 R42, [R1+0x518] ;  /* 0x00051800012a7983 */ /* 0x000ea80000100a00 */
[----:B------:R-:W2:Y:S04]  /*23150*/  LDL.64 R38, [R1+0x4d8] ;  /* 0x0004d80001267983 */ /* 0x000ea80000100a00 */
[----:B------:R-:W2:Y:S04]  /*23160*/  LDL.64 R52, [R1+0x438] ;  /* 0x0004380001347983 */ /* 0x000ea80000100a00 */
[----:B---3--:R-:W3:Y:S04]  /*23170*/  LDL.64 R48, [R1+0x398] ;  /* 0x0003980001307983 */ /* 0x008ee80000100a00 */
[----:B------:R-:W2:Y:S04]  /*23180*/  LDL.64 R64, [R1+0x418] ;  /* 0x0004180001407983 */ /* 0x000ea80000100a00 */
[----:B------:R-:W2:Y:S01]  /*23190*/  LDL.64 R62, [R1+0x378] ;  /* 0x00037800013e7983 */ /* 0x000ea20000100a00 */
[----:B0-----:R-:W-:-:S06]  /*231a0*/  IMAD.WIDE R88, R0, 0x2, R88 ;  /* 0x0000000200587825 */ /* 0x001fcc00078e0258 */
[----:B------:R0:W3:Y:S02]  /*231b0*/  LDG.E.U16 R88, desc[UR10][R88.64] ;  /* 0x0000000a58587981 */ /* 0x0000e4000c1e1500 */
[----:B0-----:R-:W0:Y:S02]  /*231c0*/  S2R R89, SR_TID.X ;  /* 0x0000000000597919 */ /* 0x001e240000002100 */
[C---:B0-----:R-:W-:Y:S02]  /*231d0*/  LOP3.LUT R35, R89.reuse, 0x80, RZ, 0xc0, !PT ;  /* 0x0000008059237812 */ /* 0x041fe400078ec0ff */
[----:B------:R-:W-:Y:S02]  /*231e0*/  LOP3.LUT R37, R89, 0x3f, RZ, 0xc0, !PT ;  /* 0x0000003f59257812 */ /* 0x000fe400078ec0ff */
[----:B------:R-:W-:Y:S02]  /*231f0*/  ISETP.NE.U32.AND P4, PT, R35, RZ, PT ;  /* 0x000000ff2300720c */ /* 0x000fe40003f85070 */
[----:B------:R-:W-:-:S02]  /*23200*/  SHF.L.U32 R37, R37, 0x1, RZ ;  /* 0x0000000125257819 */ /* 0x000fc400000006ff */
[----:B------:R-:W-:Y:S01]  /*23210*/  SEL R35, RZ, 0x90, !P4 ;  /* 0x00000090ff237807 */ /* 0x000fe20006000000 */
[----:B------:R-:W-:-:S03]  /*23220*/  IMAD.SHL.U32 R89, R89, 0x200, RZ ;  /* 0x0000020059597824 */ /* 0x000fc600078e00ff */
[----:B------:R-:W-:-:S04]  /*23230*/  LOP3.LUT R35, R35, R37, RZ, 0x3c, !PT ;  /* 0x0000002523237212 */ /* 0x000fc800078e3cff */
[----:B------:R-:W-:-:S04]  /*23240*/  LOP3.LUT R35, R35, 0x8000, R89, 0xf8, !PT ;  /* 0x0000800023237812 */ /* 0x000fc800078ef859 */
[----:B------:R-:W-:-:S05]  /*23250*/  LOP3.LUT R37, R35, 0x40, RZ, 0x3c, !PT ;  /* 0x0000004023257812 */ /* 0x000fca00078e3cff */
[----:B------:R-:W-:Y:S04]  /*23260*/  STS.U16 [R37+UR9+0x40a00], R68 ;  /* 0x040a004425007988 */ /* 0x000fe80008000409 */
[----:B------:R0:W-:Y:S04]  /*23270*/  STS.U16 [R37+UR9+0x40e00], R69 ;  /* 0x040e004525007988 */ /* 0x0001e80008000409 */
[----:B0-----:R-:W3:Y:S04]  /*23280*/  LDL.64 R68, [R1+0x4b8] ;  /* 0x0004b80001447983 */ /* 0x001ee80000100a00 */
[----:B------:R-:W-:Y:S04]  /*23290*/  STS.U16 [R37+UR9+0x41200], R70 ;  /* 0x0412004625007988 */ /* 0x000fe80008000409 */
[----:B------:R0:W-:Y:S04]  /*232a0*/  STS.U16 [R37+UR9+0x41600], R71 ;  /* 0x0416004725007988 */ /* 0x0001e80008000409 */
[----:B0-----:R-:W3:Y:S04]  /*232b0*/  LDL.64 R70, [R1+0x498] ;  /* 0x0004980001467983 */ /* 0x001ee80000100a00 */
[----:B------:R-:W-:Y:S04]  /*232c0*/  STS.U16 [R37+UR9+0x41a00], R72 ;  /* 0x041a004825007988 */ /* 0x000fe80008000409 */
[----:B------:R0:W-:Y:S04]  /*232d0*/  STS.U16 [R37+UR9+0x41e00], R73 ;  /* 0x041e004925007988 */ /* 0x0001e80008000409 */
[----:B0-----:R-:W3:Y:S04]  /*232e0*/  LDL.64 R72, [R1+0x3f8] ;  /* 0x0003f80001487983 */ /* 0x001ee80000100a00 */
[----:B------:R0:W-:Y:S04]  /*232f0*/  STS.U16 [R37+UR9+0x40600], R67 ;  /* 0x0406004325007988 */ /* 0x0001e80008000409 */
[----:B------:R-:W-:Y:S04]  /*23300*/  STS.U16 [R37+UR9+0x44200], R82 ;  /* 0x0442005225007988 */ /* 0x000fe80008000409 */
[----:B0-----:R-:W3:Y:S04]  /*23310*/  LDL.64 R66, [R1+0x478] ;  /* 0x0004780001427983 */ /* 0x001ee80000100a00 */
[----:B------:R0:W-:Y:S04]  /*23320*/  STS.U16 [R37+UR9+0x44600], R83 ;  /* 0x0446005325007988 */ /* 0x0001e80008000409 */
[----:B------:R-:W-:Y:S04]  /*23330*/  STS.U16 [R37+UR9+0x43200], R78 ;  /* 0x0432004e25007988 */ /* 0x000fe80008000409 */
[----:B0-----:R-:W3:Y:S04]  /*23340*/  LDL.64 R82, [R1+0x3d8] ;  /* 0x0003d80001527983 */ /* 0x001ee80000100a00 */
[----:B------:R0:W-:Y:S04]  /*23350*/  STS.U16 [R37+UR9+0x43600], R79 ;  /* 0x0436004f25007988 */ /* 0x0001e80008000409 */
[----:B0-----:R-:W3:Y:S04]  /*23360*/  LDL.64 R78, [R1+0x338] ;  /* 0x00033800014e7983 */ /* 0x001ee80000100a00 */
[----:B------:R2:W-:Y:S04]  /*23370*/  STS.U16 [R37+UR9+0x40200], R46 ;  /* 0x0402002e25007988 */ /* 0x0005e80008000409 */
[----:B------:R-:W-:Y:S04]  /*23380*/  STS.U16 [R37+UR9+0x43a00], R80 ;  /* 0x043a005025007988 */ /* 0x000fe80008000409 */
[----:B------:R0:W-:Y:S01]  /*23390*/  STS.U16 [R37+UR9+0x43e00], R81 ;  /* 0x043e005125007988 */ /* 0x0001e20008000409 */
[----:B--2---:R-:W-:-:S03]  /*233a0*/  IMAD.WIDE R46, R0, 0x2, R50 ;  /* 0x00000002002e7825 */ /* 0x004fc600078e0232 */
[----:B------:R-:W2:Y:S04]  /*233b0*/  LDL.64 R50, [R1+0x3b8] ;  /* 0x0003b80001327983 */ /* 0x000ea80000100a00 */
[----:B0-----:R-:W2:Y:S01]  /*233c0*/  LDL.64 R80, [R1+0x358] ;  /* 0x0003580001507983 */ /* 0x001ea20000100a00 */
[----:B------:R-:W-:-:S03]  /*233d0*/  LOP3.LUT R35, R35, 0x60, RZ, 0x3c, !PT ;  /* 0x0000006023237812 */ /* 0x000fc600078e3cff */
        /* <DEDUP_REMOVED lines=57> */
[----:B---3--:R3:W-:Y:S04]  /*23770*/  STS.U16 [R35+UR9+0x41f00], R88 ;  /* 0x041f005823007988 */ /* 0x0087e80008000409 */
[----:B------:R4:W5:Y:S01]  /*23780*/  LDG.E.U16 R61, desc[UR10][R46.64] ;  /* 0x0000000a2e3d7981 */ /* 0x000962000c1e1500 */
[----:B------:R-:W-:-:S03]  /*23790*/  IMAD.WIDE R44, R0, 0x2, R44 ;  /* 0x00000002002c7825 */ /* 0x000fc600078e022c */
[----:B0-----:R-:W5:Y:S04]  /*237a0*/  LDL.64 R76, [R1+0x318] ;  /* 0x00031800014c7983 */ /* 0x001f680000100a00 */
[----:B------:R0:W5:Y:S01]  /*237b0*/  LDG.E.U16 R60, desc[UR10][R44.64] ;  /* 0x0000000a2c3c7981 */ /* 0x000162000c1e1500 */
[----:B----4-:R-:W-:-:S03]  /*237c0*/  IMAD.WIDE R46, R0, 0x2, R68 ;  /* 0x00000002002e7825 */ /* 0x010fc600078e0244 */
[----:B------:R-:W4:Y:S01]  /*237d0*/  LDL.64 R68, [R1+0x2f8] ;  /* 0x0002f80001447983 */ /* 0x000f220000100a00 */
[----:B------:R-:W-:-:S03]  /*237e0*/  IMAD.WIDE R40, R0, 0x2, R40 ;  /* 0x0000000200287825 */ /* 0x000fc600078e0228 */
[----:B------:R-:W5:Y:S01]  /*237f0*/  LDL.64 R74, [R1+0x2d8] ;  /* 0x0002d800014a7983 */ /* 0x000f620000100a00 */
[----:B0-----:R-:W-:-:S03]  /*23800*/  IMAD.WIDE R44, R0, 0x2, R70 ;  /* 0x00000002002c7825 */ /* 0x001fc600078e0246 */
[----:B------:R-:W5:Y:S04]  /*23810*/  LDL.64 R70, [R1+0x298] ;  /* 0x0002980001467983 */ /* 0x000f680000100a00 */
[----:B------:R0:W5:Y:S01]  /*23820*/  LDG.E.U16 R58, desc[UR10][R40.64] ;  /* 0x0000000a283a7981 */ /* 0x000162000c1e1500 */
[----:B------:R-:W-:-:S03]  /*23830*/  IMAD.WIDE R42, R0, 0x2, R42 ;  /* 0x00000002002a7825 */ /* 0x000fc600078e022a */
[----:B------:R-:W5:Y:S01]  /*23840*/  LDG.E.U16 R56, desc[UR10][R46.64] ;  /* 0x0000000a2e387981 */ /* 0x000f62000c1e1500 */
[----:B------:R-:W-:-:S03]  /*23850*/  IMAD.WIDE R38, R0, 0x2, R38 ;  /* 0x0000000200267825 */ /* 0x000fc600078e0226 */
[----:B------:R-:W5:Y:S01]  /*23860*/  LDG.E.U16 R59, desc[UR10][R42.64] ;  /* 0x0000000a2a3b7981 */ /* 0x000f62000c1e1500 */
[----:B0-----:R-:W-:-:S03]  /*23870*/  IMAD.WIDE R40, R0, 0x2, R54 ;  /* 0x0000000200287825 */ /* 0x001fc600078e0236 */
[----:B------:R0:W5:Y:S04]  /*23880*/  LDG.E.U16 R55, desc[UR10][R44.64] ;  /* 0x0000000a2c377981 */ /* 0x000168000c1e1500 */
[----:B------:R3:W5:Y:S04]  /*23890*/  LDG.E.U16 R57, desc[UR10][R38.64] ;  /* 0x0000000a26397981 */ /* 0x000768000c1e1500 */
[----:B-1----:R-:W5:Y:S01]  /*238a0*/  LDL.64 R98, [R1+0x1d8] ;  /* 0x0001d80001627983 */ /* 0x002f620000100a00 */
[----:B0-----:R-:W-:-:S03]  /*238b0*/  IMAD.WIDE R44, R0, 0x2, R72 ;  /* 0x00000002002c7825 */ /* 0x001fc600078e0248 */
[----:B------:R-:W5:Y:S01]  /*238c0*/  LDL.64 R72, [R1+0x258] ;  /* 0x0002580001487983 */ /* 0x000f620000100a00 */
[----:B------:R-:W-:-:S03]  /*238d0*/  IMAD.WIDE R42, R0, 0x2, R66 ;  /* 0x00000002002a7825 */ /* 0x000fc600078e0242 */
[----:B------:R-:W5:Y:S01]  /*238e0*/  LDL.64 R66, [R1+0x2b8] ;  /* 0x0002b80001427983 */ /* 0x000f620000100a00 */
[----:B---3--:R-:W-:-:S03]  /*238f0*/  IMAD.WIDE R38, R0, 0x2, R52 ;  /* 0x0000000200267825 */ /* 0x008fc600078e0234 */
[----:B------:R0:W3:Y:S04]  /*23900*/  LDG.E.U16 R54, desc[UR10][R42.64] ;  /* 0x0000000a2a367981 */ /* 0x0000e8000c1e1500 */
[----:B------:R1:W3:Y:S01]  /*23910*/  LDG.E.U16 R52, desc[UR10][R38.64] ;  /* 0x0000000a26347981 */ /* 0x0002e2000c1e1500 */
[----:B------:R-:W-:-:S03]  /*23920*/  IMAD.WIDE R46, R0, 0x2, R64 ;  /* 0x00000002002e7825 */ /* 0x000fc600078e0240 */
[----:B------:R-:W3:Y:S01]  /*23930*/  LDL.64 R64, [R1+0x278] ;  /* 0x0002780001407983 */ /* 0x000ee20000100a00 */
[----:B0-----:R-:W-:-:S03]  /*23940*/  IMAD.WIDE R42, R0, 0x2, R82 ;  /* 0x00000002002a7825 */ /* 0x001fc600078e0252 */
[----:B------:R-:W3:Y:S01]  /*23950*/  LDG.E.U16 R53, desc[UR10][R40.64] ;  /* 0x0000000a28357981 */ /* 0x000ee2000c1e1500 */
[----:B-1----:R-:W-:-:S03]  /*23960*/  IMAD.WIDE R38, R0, 0x2, R48 ;  /* 0x0000000200267825 */ /* 0x002fc600078e0230 */
[----:B------:R0:W3:Y:S04]  /*23970*/  LDG.E.U16 R49, desc[UR10][R42.64] ;  /* 0x0000000a2a317981 */ /* 0x0000e8000c1e1500 */
[----:B------:R-:W3:Y:S04]  /*23980*/  LDL.64 R96, [R1+0x1b8] ;  /* 0x0001b80001607983 */ /* 0x000ee80000100a00 */
[----:B------:R-:W3:Y:S01]  /*23990*/  LDL.64 R94, [R1+0x198] ;  /* 0x00019800015e7983 */ /* 0x000ee20000100a00 */
[----:B0-----:R-:W-:-:S03]  /*239a0*/  IMAD.WIDE R42, R0, 0x2, R78 ;  /* 0x00000002002a7825 */ /* 0x001fc600078e024e */
[----:B------:R-:W3:Y:S01]  /*239b0*/  LDL.64 R78, [R1+0x238] ;  /* 0x00023800014e7983 */ /* 0x000ee20000100a00 */
[----:B--2---:R-:W-:-:S03]  /*239c0*/  IMAD.WIDE R40, R0, 0x2, R50 ;  /* 0x0000000200287825 */ /* 0x004fc600078e0232 */
[----:B------:R0:W2:Y:S04]  /*239d0*/  LDG.E.U16 R50, desc[UR10][R44.64] ;  /* 0x0000000a2c327981 */ /* 0x0000a8000c1e1500 */
[----:B------:R-:W2:Y:S01]  /*239e0*/  LDG.E.U16 R51, desc[UR10][R46.64] ;  /* 0x0000000a2e337981 */ /* 0x000ea2000c1e1500 */
[----:B------:R-:W-:-:S03]  /*239f0*/  IMAD.WIDE R62, R0, 0x2, R62 ;  /* 0x00000002003e7825 */ /* 0x000fc600078e023e */
[----:B------:R-:W2:Y:S01]  /*23a00*/  LDL.64 R92, [R1+0x158] ;  /* 0x00015800015c7983 */ /* 0x000ea20000100a00 */
[----:B0-----:R-:W-:-:S03]  /*23a10*/  IMAD.WIDE R44, R0, 0x2, R80 ;  /* 0x00000002002c7825 */ /* 0x001fc600078e0250 */
[----:B------:R-:W2:Y:S04]  /*23a20*/  LDL.64 R80, [R1+0x218] ;  /* 0x0002180001507983 */ /* 0x000ea80000100a00 */
[----:B------:R4:W2:Y:S04]  /*23a30*/  LDG.E.U16 R47, desc[UR10][R38.64] ;  /* 0x0000000a262f7981 */ /* 0x0008a8000c1e1500 */
[----:B------:R-:W2:Y:S04]  /*23a40*/  LDG.E.U16 R45, desc[UR10][R44.64] ;  /* 0x0000000a2c2d7981 */ /* 0x000ea8000c1e1500 */
[----:B------:R-:W2:Y:S04]  /*23a50*/  LDG.E.U16 R46, desc[UR10][R62.64] ;  /* 0x0000000a3e2e7981 */ /* 0x000ea8000c1e1500 */
[----:B------:R-:W2:Y:S04]  /*23a60*/  LDG.E.U16 R48, desc[UR10][R40.64] ;  /* 0x0000000a28307981 */ /* 0x000ea8000c1e1500 */
[----:B------:R-:W2:Y:S04]  /*23a70*/  LDG.E.U16 R44, desc[UR10][R42.64] ;  /* 0x0000000a2a2c7981 */ /* 0x000ea8000c1e1500 */
[----:B------:R-:W2:Y:S04]  /*23a80*/  LDL.64 R90, [R1+0x118] ;  /* 0x00011800015a7983 */ /* 0x000ea80000100a00 */
[----:B------:R-:W2:Y:S04]  /*23a90*/  LDL.64 R88, [R1+0xd8] ;  /* 0x0000d80001587983 */ /* 0x000ea80000100a00 */
[----:B------:R-:W2:Y:S04]  /*23aa0*/  LDL.64 R86, [R1+0x98] ;  /* 0x0000980001567983 */ /* 0x000ea80000100a00 */
[----:B------:R-:W2:Y:S04]  /*23ab0*/  LDL.64 R84, [R1+0x58] ;  /* 0x0000580001547983 */ /* 0x000ea80000100a00 */
[----:B------:R-:W2:Y:S01]  /*23ac0*/  LDL.64 R82, [R1+0x18] ;  /* 0x0000180001527983 */ /* 0x000ea20000100a00 */
[----:B----4-:R-:W-:-:S03]  /*23ad0*/  IMAD.WIDE R38, R0, 0x2, R68 ;  /* 0x0000000200267825 */ /* 0x010fc600078e0244 */
[----:B------:R-:W4:Y:S04]  /*23ae0*/  LDL.64 R68, [R1+0x1f8] ;  /* 0x0001f80001447983 */ /* 0x000f280000100a00 */
[----:B------:R5:W4:Y:S02]  /*23af0*/  LDG.E.U16 R42, desc[UR10][R38.64] ;  /* 0x0000000a262a7981 */ /* 0x000b24000c1e1500 */
[C---:B-----5:R-:W-:Y:S02]  /*23b00*/  IMAD.WIDE R38, R0.reuse, 0x2, R70 ;  /* 0x0000000200267825 */ /* 0x060fe400078e0246 */
[----:B------:R-:W5:Y:S02]  /*23b10*/  LDL.64 R70, [R1+0x178] ;  /* 0x0001780001467983 */ /* 0x000f640000100a00 */
[----:B------:R-:W-:-:S02]  /*23b20*/  IMAD.WIDE R40, R0, 0x2, R76 ;  /* 0x0000000200287825 */ /* 0x000fc400078e024c */
[----:B------:R-:W5:Y:S04]  /*23b30*/  LDL.64 R76, [R1+0xb8] ;  /* 0x0000b800014c7983 */ /* 0x000f680000100a00 */
[----:B------:R0:W5:Y:S04]  /*23b40*/  LDG.E.U16 R43, desc[UR10][R40.64] ;  /* 0x0000000a282b7981 */ /* 0x000168000c1e1500 */
[----:B------:R-:W5:Y:S01]  /*23b50*/  LDG.E.U16 R39, desc[UR10][R38.64] ;  /* 0x0000000a26277981 */ /* 0x000f62000c1e1500 */
[----:B------:R-:W-:-:S03]  /*23b60*/  IMAD.WIDE R62, R0, 0x2, R72 ;  /* 0x00000002003e7825 */ /* 0x000fc600078e0248 */
[----:B------:R-:W5:Y:S01]  /*23b70*/  LDL.64 R72, [R1+0x138] ;  /* 0x0001380001487983 */ /* 0x000f620000100a00 */
[----:B0-----:R-:W-:-:S03]  /*23b80*/  IMAD.WIDE R40, R0, 0x2, R74 ;  /* 0x0000000200287825 */ /* 0x001fc600078e024a */
[----:B------:R-:W5:Y:S04]  /*23b90*/  LDL.64 R74, [R1+0xf8] ;  /* 0x0000f800014a7983 */ /* 0x000f680000100a00 */
[----:B------:R0:W5:Y:S01]  /*23ba0*/  LDG.E.U16 R37, desc[UR10][R62.64] ;  /* 0x0000000a3e257981 */ /* 0x000162000c1e1500 */
[----:B------:R-:W-:-:S03]  /*23bb0*/  IMAD.WIDE R66, R0, 0x2, R66 ;  /* 0x0000000200427825 */ /* 0x000fc600078e0242 */
[----:B------:R-:W5:Y:S01]  /*23bc0*/  LDG.E.U16 R41, desc[UR10][R40.64] ;  /* 0x0000000a28297981 */ /* 0x000f62000c1e1500 */
[----:B---3--:R-:W-:-:S05]  /*23bd0*/  IMAD.WIDE R64, R0, 0x2, R64 ;  /* 0x0000000200407825 */ /* 0x008fca00078e0240 */
[----:B------:R2:W3:Y:S04]  /*23be0*/  LDG.E.U16 R38, desc[UR10][R64.64] ;  /* 0x0000000a40267981 */ /* 0x0004e8000c1e1500 */
[----:B------:R4:W3:Y:S01]  /*23bf0*/  LDG.E.U16 R40, desc[UR10][R66.64] ;  /* 0x0000000a42287981 */ /* 0x0008e2000c1e1500 */
[----:B0-----:R-:W-:-:S03]  /*23c00*/  IMAD.WIDE R62, R0, 0x2, R78 ;  /* 0x00000002003e7825 */ /* 0x001fc600078e024e */
[----:B------:R-:W3:Y:S01]  /*23c10*/  LDL.64 R78, [R1+0x78] ;  /* 0x00007800014e7983 */ /* 0x000ee20000100a00 */
[----:B--2---:R-:W-:-:S03]  /*23c20*/  IMAD.WIDE R64, R0, 0x2, R80 ;  /* 0x0000000200407825 */ /* 0x004fc600078e0250 */
[----:B------:R-:W2:Y:S01]  /*23c30*/  LDL.64 R80, [R1+0x38] ;  /* 0x0000380001507983 */ /* 0x000ea20000100a00 */
[----:B----4-:R-:W-:-:S03]  /*23c40*/  IMAD.WIDE R66, R0, 0x2, R68 ;  /* 0x0000000200427825 */ /* 0x010fc600078e0244 */
[----:B------:R0:W4:Y:S04]  /*23c50*/  LDG.E.U16 R68, desc[UR10][R62.64] ;  /* 0x0000000a3e447981 */ /* 0x000128000c1e1500 */
[----:B------:R1:W4:Y:S04]  /*23c60*/  LDG.E.U16 R69, desc[UR10][R64.64] ;  /* 0x0000000a40457981 */ /* 0x000328000c1e1500 */
[----:B------:R-:W4:Y:S01]  /*23c70*/  LDG.E.U16 R66, desc[UR10][R66.64] ;  /* 0x0000000a42427981 */ /* 0x000f22000c1e1500 */
[----:B0-----:R-:W-:-:S04]  /*23c80*/  IMAD.WIDE R62, R0, 0x2, R98 ;  /* 0x00000002003e7825 */ /* 0x001fc800078e0262 */
[C---:B-1----:R-:W-:Y:S01]  /*23c90*/  IMAD.WIDE R64, R0.reuse, 0x2, R96 ;  /* 0x0000000200407825 */ /* 0x042fe200078e0260 */
[----:B------:R0:W4:Y:S05]  /*23ca0*/  LDG.E.U16 R67, desc[UR10][R62.64] ;  /* 0x0000000a3e437981 */ /* 0x00012a000c1e1500 */
[----:B------:R-:W4:Y:S01]  /*23cb0*/  LDG.E.U16 R64, desc[UR10][R64.64] ;  /* 0x0000000a40407981 */ /* 0x000f22000c1e1500 */
[----:B0-----:R-:W-:-:S05]  /*23cc0*/  IMAD.WIDE R62, R0, 0x2, R94 ;  /* 0x00000002003e7825 */ /* 0x001fca00078e025e */
[----:B------:R5:W4:Y:S02]  /*23cd0*/  LDG.E.U16 R65, desc[UR10][R62.64] ;  /* 0x0000000a3e417981 */ /* 0x000b24000c1e1500 */
[----:B-----5:R-:W-:-:S05]  /*23ce0*/  IMAD.WIDE R62, R0, 0x2, R70 ;  /* 0x00000002003e7825 */ /* 0x020fca00078e0246 */
[----:B------:R0:W5:Y:S02]  /*23cf0*/  LDG.E.U16 R70, desc[UR10][R62.64] ;  /* 0x0000000a3e467981 */ /* 0x000164000c1e1500 */
[----:B0-----:R-:W-:-:S05]  /*23d00*/  IMAD.WIDE R62, R0, 0x2, R92 ;  /* 0x00000002003e7825 */ /* 0x001fca00078e025c */
[----:B------:R0:W4:Y:S02]  /*23d10*/  LDG.E.U16 R71, desc[UR10][R62.64] ;  /* 0x0000000a3e477981 */ /* 0x000124000c1e1500 */
        /* <DEDUP_REMOVED lines=12> */
[----:B---3--:R-:W-:-:S05]  /*23de0*/  IMAD.WIDE R62, R0, 0x2, R78 ;  /* 0x00000002003e7825 */ /* 0x008fca00078e024e */
[----:B------:R0:W3:Y:S02]  /*23df0*/  LDG.E.U16 R78, desc[UR10][R62.64] ;  /* 0x0000000a3e4e7981 */ /* 0x0000e4000c1e1500 */
[----:B0-----:R-:W-:-:S05]  /*23e00*/  IMAD.WIDE R62, R0, 0x2, R84 ;  /* 0x00000002003e7825 */ /* 0x001fca00078e0254 */
[----:B------:R2:W3:Y:S02]  /*23e10*/  LDG.E.U16 R79, desc[UR10][R62.64] ;  /* 0x0000000a3e4f7981 */ /* 0x0004e4000c1e1500 */
        /* <DEDUP_REMOVED lines=28> */
[----:B0-----:R-:W-:-:S06]  /*23fe0*/  IMAD.WIDE R62, R0, 0x2, R146 ;  /* 0x00000002003e7825 */ /* 0x001fcc00078e0292 */
[----:B------:R-:W2:Y:S01]  /*23ff0*/  LDG.E.U16 R62, desc[UR10][R62.64] ;  /* 0x0000000a3e3e7981 */ /* 0x000ea2000c1e1500 */
[----:B------:R-:W-:Y:S02]  /*24000*/  F2FP.F16.F32.PACK_AB R4, R6, R4 ;  /* 0x000000040604723e */ /* 0x000fe400000000ff */
[----:B------:R-:W-:Y:S02]  /*24010*/  F2FP.F16.F32.PACK_AB R5, R8, R5 ;  /* 0x000000050805723e */ /* 0x000fe400000000ff */
[----:B------:R-:W-:Y:S02]  /*24020*/  F2FP.F16.F32.PACK_AB R6, R10, R7 ;  /* 0x000000070a06723e */ /* 0x000fe400000000ff */
[----:B------:R-:W-:Y:S02]  /*24030*/  F2FP.F16.F32.PACK_AB R7, R12, R9 ;  /* 0x000000090c07723e */ /* 0x000fe400000000ff */
[----:B------:R-:W-:Y:S02]  /*24040*/  F2FP.F16.F32.PACK_AB R8, R14, R11 ;  /* 0x0000000b0e08723e */ /* 0x000fe400000000ff */
[----:B------:R-:W-:-:S02]  /*24050*/  F2FP.F16.F32.PACK_AB R9, R16, R13 ;  /* 0x0000000d1009723e */ /* 0x000fc400000000ff */
        /* <DEDUP_REMOVED lines=9> */
[----:B------:R-:W-:Y:S01]  /*240f0*/  F2FP.F16.F32.PACK_AB R19, R34, R33 ;  /* 0x000000212213723e */ /* 0x000fe200000000ff */
[----:B------:R-:W-:Y:S01]  /*24100*/  STS.U16 [R35+UR9+0x42300], R61 ;  /* 0x0423003d23007988 */ /* 0x000fe20008000409 */
[----:B------:R-:W-:Y:S02]  /*24110*/  FADD R3, -R133, R3 ;  /* 0x0000000385037221 */ /* 0x000fe40000000100 */
[----:B------:R-:W-:Y:S01]  /*24120*/  STTM.16dp32bit_t0_t15.x16 tmem[UR7], R4 ;  /* 0x00000004000079ed */ /* 0x000fe20008a00007 */
[----:B------:R-:W-:Y:S01]  /*24130*/  STTM.16dp32bit_t16_t31.x16 tmem[UR7+0x10], R4 ;  /* 0x00001004000079ed */ /* 0x000fe20008a20007 */
        /* <DEDUP_REMOVED lines=40> */
[----:B--2---:R-:W-:Y:S04]  /*243c0*/  STS.U16 [R35+UR9+0x54700], R80 ;  /* 0x0547005023007988 */ /* 0x004fe80008000409 */
        /* <DEDUP_REMOVED lines=9> */
[----:B------:R-:W-:-:S03]  /*24460*/  FMUL R3, R3, 1.4426950216293334961 ;  /* 0x3fb8aa3b03037820 */ /* 0x000fc60000400000 */
[----:B------:R-:W-:Y:S03]  /*24470*/  STS.U16 [R35+UR9+0x56f00], R90 ;  /* 0x056f005a23007988 */ /* 0x000fe60008000409 */
[----:B------:R-:W0:Y:S01]  /*24480*/  MUFU.EX2 R3, R3 ;  /* 0x0000000300037308 */ /* 0x000e220000000800 */
[----:B------:R-:W-:Y:S04]  /*24490*/  STS.U16 [R35+UR9+0x57300], R91 ;  /* 0x0573005b23007988 */ /* 0x000fe80008000409 */
[----:B------:R-:W-:Y:S04]  /*244a0*/  STS.U16 [R35+UR9+0x57700], R92 ;  /* 0x0577005c23007988 */ /* 0x000fe80008000409 */
[----:B------:R-:W-:Y:S04]  /*244b0*/  STS.U16 [R35+UR9+0x57b00], R93 ;  /* 0x057b005d23007988 */ /* 0x000fe80008000409 */
[----:B------:R1:W-:Y:S01]  /*244c0*/  STS.U16 [R35+UR9+0x57f00], R62 ;  /* 0x057f003e23007988 */ /* 0x0003e20008000409 */
[----:B------:R-:W2:Y:S02]  /*244d0*/  FENCE.VIEW.ASYNC.T ;  /* 0x00000000000073c6 */ /* 0x000ea40000000200 */
[----:B--2---:R-:W-:Y:S06]  /*244e0*/  BAR.SYNC.DEFER_BLOCKING 0x0 ;  /* 0x0000000000007b1d */ /* 0x004fec0000010000 */
[----:B-1----:R-:W0:Y:S01]  /*244f0*/  LDTM.x128 R4, tmem[UR6] ;  /* 0x00000006000479ee */ /* 0x002e2200083c0000 */
[----:B------:R-:W-:Y:S01]  /*24500*/  NOP ;  /* 0x0000000000007918 */ /* 0x000fe20000000000 */
[C---:B0-----:R-:W-:Y:S01]  /*24510*/  FMUL R4, R3.reuse, R4 ;  /* 0x0000000403047220 */ /* 0x041fe20000400000 */
        /* <DEDUP_REMOVED lines=127> */
[----:B------:R0:W-:Y:S01]  /*24d10*/  STTM.x128 tmem[UR6], R4 ;  /* 0x00000004000079ed */ /* 0x0001e200083c0006 */
[----:B------:R-:W1:Y:S02]  /*24d20*/  FENCE.VIEW.ASYNC.T ;  /* 0x00000000000073c6 */ /* 0x000e640000000200 */
[----:B-1----:R-:W-:Y:S01]  /*24d30*/  BAR.SYNC.DEFER_BLOCKING 0x0 ;  /* 0x0000000000007b1d */ /* 0x002fe20000010000 */
[----:B------:R-:W-:-:S05]  /*24d40*/  LEA R222, R139, UR9, 0x3 ;  /* 0x000000098bde7c11 */ /* 0x000fca000f8e18ff */
[----:B------:R1:W-:Y:S06]  /*24d50*/  MEMBAR.ALL.CTA ;  /* 0x0000000000007992 */ /* 0x0003ec0000008000 */
[----:B-1----:R-:W1:Y:S01]  /*24d60*/  FENCE.VIEW.ASYNC.S ;  /* 0x00000000000073c6 */ /* 0x002e620000000000 */
[----:B------:R-:W-:Y:S01]  /*24d70*/  IADD3 R222, PT, PT, R222, 0x70000, RZ ;  /* 0x00070000dede7810 */ /* 0x000fe20007ffe0ff */
[----:B------:R-:W-:-:S03]  /*24d80*/  IMAD.MOV.U32 R197, RZ, RZ, R145 ;  /* 0x000000ffffc57224 */ /* 0x000fc600078e0091 */
[----:B------:R-:W-:Y:S01]  /*24d90*/  R2UR UR7, R222 ;  /* 0x00000000de0772ca */ /* 0x000fe200000e0000 */
[----:B-1----:R-:W-:Y:S06]  /*24da0*/  BAR.SYNC.DEFER_BLOCKING 0x0 ;  /* 0x0000000000007b1d */ /* 0x002fec0000010000 */
[----:B------:R-:W-:Y:S08]  /*24db0*/  @P5 BRA `(.L_x_16) ;  /* 0x0000000400785947 */ /* 0x000ff00003800000 */
[----:B------:R-:W2:Y:S01]  /*24dc0*/  LDL R223, [R1+0x778] ;  /* 0x0007780001df7983 */ /* 0x000ea20000100800 */
[----:B------:R-:W-:Y:S02]  /*24dd0*/  ELECT P4, URZ, PT ;  /* 0x0000000000ff782f */ /* 0x000fe40003880000 */
[----:B0-----:R-:W-:Y:S01]  /*24de0*/  MOV.SPILL R6, UR13 ;  /* 0x0000000d00067c02 */ /* 0x001fe20009000f00 */
[----:B------:R-:W-:Y:S01]  /*24df0*/  UMOV UR72, 0x0 ;  /* 0x0000000000487882 */ /* 0x000fe20000000000 */
[----:B------:R-:W-:Y:S01]  /*24e00*/  UMOV UR73, 0x4400010 ;  /* 0x0440001000497882 */ /* 0x000fe20000000000 */
[----:B------:R-:W-:Y:S01]  /*24e10*/  MOV.SPILL R7, UR12 ;  /* 0x0000000c00077c02 */ /* 0x000fe20009000f00 */
[----:B------:R-:W-:Y:S01]  /*24e20*/  UIADD3.64 UR12, UPT, UPT, UR68, 0x2, URZ ;  /* 0x00000002440c7897 */ /* 0x000fe2000fffe0ff */
[----:B------:R-:W-:Y:S02]  /*24e30*/  MOV.SPILL R8, UR11 ;  /* 0x0000000b00087c02 */ /* 0x000fe40009000f00 */
[----:B------:R-:W-:Y:S01]  /*24e40*/  MOV.SPILL R9, UR10 ;  /* 0x0000000a00097c02 */ /* 0x000fe20009000f00 */
[----:B------:R-:W-:-:S03]  /*24e50*/  UIADD3.64 UR10, UPT, UPT, UR68, 0x4, URZ ;  /* 0x00000004440a7897 */ /* 0x000fc6000fffe0ff */
[----:B------:R-:W-:-:S05]  /*24e60*/  @P4 IMAD.MOV.U32 R5, RZ, RZ, 0x40004040 ;  /* 0x40004040ff054424 */ /* 0x000fca00078e00ff */
[----:B------:R-:W-:Y:S01]  /*24e70*/  @P4 R2UR UR71, R5 ;  /* 0x00000000054742ca */ /* 0x000fe200000e0000 */
[----:B------:R-:W-:Y:S01]  /*24e80*/  IMAD.MOV.U32 R5, RZ, RZ, RZ ;  /* 0x000000ffff057224 */ /* 0x000fe200078e00ff */
[----:B--2---:R-:W-:-:S13]  /*24e90*/  R2UR UR70, R223 ;  /* 0x00000000df4672ca */ /* 0x004fda00000e0000 */
[----:B------:R-:W-:-:S04]  /*24ea0*/  MOV R4, UR70 ;  /* 0x0000004600047c02 */ /* 0x000fc80008000f00 */
[----:B------:R-:W-:Y:S02]  /*24eb0*/  @P4 R2UR UR70, R4 ;  /* 0x00000000044642ca */ /* 0x000fe400000e0000 */
[----:B------:R-:W-:-:S04]  /*24ec0*/  MOV R4, UR7 ;  /* 0x0000000700047c02 */ /* 0x000fc80008000f00 */
[----:B------:R-:W-:-:S07]  /*24ed0*/  @P4 MOV R4, R4 ;  /* 0x0000000400044202 */ /* 0x000fce0000000f00 */
[----:B------:R0:W-:Y:S02]  /*24ee0*/  UTCHMMA tmem[UR4], gdesc[UR70], tmem[UR8], tmem[UR72], idesc[UR73], UPT ;  /* 0x00ff4846040079ea */ /* 0x0001e4000b800008 */
[----:B0-----:R-:W-:Y:S02]  /*24ef0*/  UIADD3 UR72, UPT, UPT, UR8, 0x188, URZ ;  /* 0x0000018808487890 */ /* 0x001fe4000fffe0ff */
[----:B------:R-:W-:Y:S01]  /*24f00*/  UIADD3 UR73, UPT, UPT, UR8, 0x190, URZ ;  /* 0x0000019008497890 */ /* 0x000fe2000fffe0ff */
[----:B------:R-:W-:Y:S01]  /*24f10*/  UMOV UR70, 0x0 ;  /* 0x0000000000467882 */ /* 0x000fe20000000000 */
[----:B------:R-:W-:-:S05]  /*24f20*/  UMOV UR71, 0x4400010 ;  /* 0x0440001000477882 */ /* 0x000fca0000000000 */
[----:B------:R0:W-:Y:S02]  /*24f30*/  UTCHMMA tmem[UR72], gdesc[UR68], tmem[UR8], tmem[UR70], idesc[UR71], UPT ;  /* 0x00ff4644480079ea */ /* 0x0001e4000b800008 */
[----:B------:R1:W-:Y:S01]  /*24f40*/  UTCHMMA tmem[UR73], gdesc[UR12], tmem[UR8], tmem[UR70], idesc[UR71], UPT ;  /* 0x00ff460c490079ea */ /* 0x0003e2000b800008 */
[----:B0-----:R-:W-:Y:S01]  /*24f50*/  UMOV UR72, 0x0 ;  /* 0x0000000000487882 */ /* 0x001fe20000000000 */
[----:B-1----:R-:W-:Y:S02]  /*24f60*/  UIADD3 UR70, UPT, UPT, UR8, 0x198, URZ ;  /* 0x0000019808467890 */ /* 0x002fe4000fffe0ff */
[----:B------:R-:W-:Y:S02]  /*24f70*/  UIADD3.64 UR12, UPT, UPT, UR68, 0x7fe, URZ ;  /* 0x000007fe440c7897 */ /* 0x000fe4000fffe0ff */
[----:B------:R-:W-:Y:S01]  /*24f80*/  UIADD3 UR71, UPT, UPT, UR8, 0x1a0, URZ ;  /* 0x000001a008477890 */ /* 0x000fe2000fffe0ff */
[----:B------:R-:W-:-:S04]  /*24f90*/  UMOV UR73, 0x4400010 ;  /* 0x0440001000497882 */ /* 0x000fc80000000000 */
[----:B------:R0:W-:Y:S04]  /*24fa0*/  UTCHMMA tmem[UR70], gdesc[UR10], tmem[UR8], tmem[UR72], idesc[UR73], UPT ;  /* 0x00ff480a460079ea */ /* 0x0001e8000b800008 */
[----:B------:R1:W-:Y:S01]  /*24fb0*/  UTCHMMA tmem[UR71], gdesc[UR12], tmem[UR8], tmem[UR72], idesc[UR73], UPT ;  /* 0x00ff480c470079ea */ /* 0x0003e2000b800008 */
[----:B0-----:R-:W-:Y:S01]  /*24fc0*/  UIADD3.64 UR10, UPT, UPT, UR68, 0x800, URZ ;  /* 0x00000800440a7897 */ /* 0x001fe2000fffe0ff */
[----:B------:R-:W-:Y:S01]  /*24fd0*/  UMOV UR70, 0x0 ;  /* 0x0000000000467882 */ /* 0x000fe20000000000 */
[----:B-1----:R-:W-:Y:S02]  /*24fe0*/  UIADD3 UR71, UPT, UPT, UR8, 0x1a8, URZ ;  /* 0x000001a808477890 */ /* 0x002fe4000fffe0ff */
[----:B------:R-:W-:-:S07]  /*24ff0*/  UIADD3.64 UR12, UPT, UPT, UR68, 0x802, URZ ;  /* 0x00000802440c7897 */ /* 0x000fce000fffe0ff */
[----:B------:R0:W-:Y:S02]  /*25000*/  UTCHMMA tmem[UR71], gdesc[UR10], tmem[UR8], tmem[UR72], idesc[UR73], UPT ;  /* 0x00ff480a470079ea */ /* 0x0001e4000b800008 */
[----:B0-----:R-:W-:Y:S01]  /*25010*/  UIADD3 UR72, UPT, UPT, UR8, 0x1b0, URZ ;  /* 0x000001b008487890 */ /* 0x001fe2000fffe0ff */
[----:B------:R-:W-:Y:S01]  /*25020*/  UMOV UR71, 0x4400010 ;  /* 0x0440001000477882 */ /* 0x000fe20000000000 */
[----:B------:R-:W-:Y:S02]  /*25030*/  UIADD3 UR73, UPT, UPT, UR8, 0x1b8, URZ ;  /* 0x000001b808497890 */ /* 0x000fe4000fffe0ff */
[----:B------:R-:W-:-:S05]  /*25040*/  UIADD3.64 UR10, UPT, UPT, UR68, 0xffe, URZ ;  /* 0x00000ffe440a7897 */ /* 0x000fca000fffe0ff */
[----:B------:R0:W-:Y:S02]  /*25050*/  UTCHMMA tmem[UR72], gdesc[UR12], tmem[UR8], tmem[UR70], idesc[UR71], UPT ;  /* 0x00ff460c480079ea */ /* 0x0001e4000b800008 */
[----:B0-----:R-:W-:Y:S01]  /*25060*/  UIADD3.64 UR12, UPT, UPT, UR68, 0x804, URZ ;  /* 0x00000804440c7897 */ /* 0x001fe2000fffe0ff */
[----:B------:R-:W-:-:S08]  /*25070*/  UMOV UR72, 0x0 ;  /* 0x0000000000487882 */ /* 0x000fd00000000000 */
[----:B------:R0:W-:Y:S02]  /*25080*/  UTCHMMA tmem[UR73], gdesc[UR12], tmem[UR8], tmem[UR70], idesc[UR71], UPT ;  /* 0x00ff460c490079ea */ /* 0x0001e4000b800008 */
[----:B0-----:R-:W-:Y:S01]  /*25090*/  UIADD3 UR70, UPT, UPT, UR8, 0x100000, URZ ;  /* 0x0010000008467890 */ /* 0x001fe2000fffe0ff */
[----:B------:R-:W-:Y:S01]  /*250a0*/  R2UR.FILL UR13, R6 ;  /* 0x00000000060d72ca */ /* 0x000fe200004e0000 */
[----:B------:R-:W-:Y:S01]  /*250b0*/  UMOV UR73, 0x4400010 ;  /* 0x0440001000497882 */ /* 0x000fe20000000000 */
[----:B------:R-:W-:Y:S01]  /*250c0*/  UIADD3 UR71, UPT, UPT, UR8, 0x188, URZ ;  /* 0x0000018808477890 */ /* 0x000fe2000fffe0ff */
[----:B------:R-:W-:-:S05]  /*250d0*/  R2UR.FILL UR12, R7 ;  /* 0x00000000070c72ca */ /* 0x000fca00004e0000 */
[----:B------:R0:W-:Y:S02]  /*250e0*/  UTCHMMA tmem[UR4], gdesc[UR10], tmem[UR70], tmem[UR72], idesc[UR73], UPT ;  /* 0x00ff480a040079ea */ /* 0x0001e4000b800046 */
[----:B0-----:R-:W-:-:S09]  /*250f0*/  UIADD3.64 UR10, UPT, UPT, UR68, 0x1000, URZ ;  /* 0x00001000440a7897 */ /* 0x001fd2000fffe0ff */
[----:B------:R0:W-:Y:S02]  /*25100*/  UTCHMMA tmem[UR71], gdesc[UR10], tmem[UR70], tmem[UR72], idesc[UR73], UPT ;  /* 0x00ff480a470079ea */ /* 0x0001e4000b800046 */
[----:B0-----:R-:W-:Y:S02]  /*25110*/  UIADD3.64 UR10, UPT, UPT, UR68, 0x1002, URZ ;  /* 0x00001002440a7897 */ /* 0x001fe4000fffe0ff */
[----:B------:R-:W-:Y:S02]  /*25120*/  UIADD3 UR72, UPT, UPT, UR8, 0x100000, URZ ;  /* 0x0010000008487890 */ /* 0x000fe4000fffe0ff */
[----:B------:R-:W-:Y:S01]  /*25130*/  UIADD3 UR73, UPT, UPT, UR8, 0x190, URZ ;  /* 0x0000019008497890 */ /* 0x000fe2000fffe0ff */
[----:B------:R-:W-:Y:S01]  /*25140*/  UMOV UR70, 0x0 ;  /* 0x0000000000467882 */ /* 0x000fe20000000000 */
[----:B------:R-:W-:-:S07]  /*25150*/  UMOV UR71, 0x4400010 ;  /* 0x0440001000477882 */ /* 0x000fce0000000000 */
        /* <DEDUP_REMOVED lines=31> */
[----:B0-----:R-:W-:Y:S02]  /*25350*/  @P4 R2UR UR70, R4 ;  /* 0x00000000044642ca */ /* 0x001fe400000e0000 */
[----:B------:R-:W-:Y:S02]  /*25360*/  R2UR.FILL UR11, R8 ;  /* 0x00000000080b72ca */ /* 0x000fe400004e0000 */
[----:B------:R-:W-:-:S09]  /*25370*/  R2UR.FILL UR10, R9 ;  /* 0x00000000090a72ca */ /* 0x000fd200004e0000 */
[----:B------:R1:W-:Y:S01]  /*25380*/  UTCBAR [UR70], URZ ;  /* 0x000000ff460073e9 */ /* 0x0003e200080000ff */
[----:B------:R-:W-:-:S05]  /*25390*/  NOP ;  /* 0x0000000000007918 */ /* 0x000fca0000000000 */
.L_x_16:
[----:B0-----:R-:W0:Y:S01]  /*253a0*/  LDC R4, c[0x0][0x3f0] ;  /* 0x0000fc00ff047b82 */ /* 0x001e220000000800 */
[----:B------:R-:W-:Y:S01]  /*253b0*/  IADD3 R139, PT, PT, R139, 0x1, RZ ;  /* 0x000000018b8b7810 */ /* 0x000fe20007ffe0ff */
[----:B------:R-:W-:Y:S01]  /*253c0*/  FFMA R144, R3, R144, R143 ;  /* 0x0000009003907223 */ /* 0x000fe2000000008f */
[----:B------:R-:W-:Y:S02]  /*253d0*/  VIADD R140, R140, 0x80 ;  /* 0x000000808c8c7836 */ /* 0x000fe40000000000 */
[C---:B------:R-:W-:Y:S01]  /*253e0*/  ISETP.GT.AND P4, PT, R139.reuse, 0x1, PT ;  /* 0x000000018b00780c */ /* 0x040fe20003f84270 */
[----:B------:R-:W-:Y:S02]  /*253f0*/  IMAD.MOV.U32 R37, RZ, RZ, R197 ;  /* 0x000000ffff257224 */ /* 0x000fe400078e00c5 */
[----:B------:R-:W2:Y:S01]  /*25400*/  LDC R6, c[0x0][0x3d4] ;  /* 0x0000f500ff067b82 */ /* 0x000ea20000000800 */
[----:B------:R-:W-:Y:S02]  /*25410*/  SEL R139, R139, RZ, !P4 ;  /* 0x000000ff8b8b7207 */ /* 0x000fe40006000000 */
[----:B------:R-:W-:-:S04]  /*25420*/  SEL R145, RZ, 0x1, !P4 ;  /* 0x00000001ff917807 */ /* 0x000fc80006000000 */
[----:B------:R-:W-:Y:S01]  /*25430*/  LOP3.LUT R145, R197, R145, RZ, 0x3c, !PT ;  /* 0x00000091c5917212 */ /* 0x000fe200078e3cff */
[----:B------:R-:W3:Y:S01]  /*25440*/  LDC R5, c[0x0][0x3c4] ;  /* 0x0000f100ff057b82 */ /* 0x000ee20000000800 */
[----:B0-----:R-:W-:-:S04]  /*25450*/  IADD3 R3, PT, PT, R4, -0x80, RZ ;  /* 0xffffff8004037810 */ /* 0x001fc80007ffe0ff */
[----:B------:R-:W-:Y:S02]  /*25460*/  ISETP.GE.AND P4, PT, R140, R3, PT ;  /* 0x000000038c00720c */ /* 0x000fe40003f86270 */
[----:B--2---:R-:W-:-:S04]  /*25470*/  SHF.L.U32 R3, R6, 0x7, RZ ;  /* 0x0000000706037819 */ /* 0x004fc800000006ff */
[----:B------:R-:W-:Y:S02]  /*25480*/  IADD3 R0, PT, PT, R3, R0, RZ ;  /* 0x0000000003007210 */ /* 0x000fe40007ffe0ff */
[----:B------:R-:W-:Y:S01]  /*25490*/  MOV R3, R133 ;  /* 0x0000008500037202 */ /* 0x000fe20000000f00 */
[----:B---3--:R-:W-:-:S04]  /*254a0*/  IMAD.SHL.U32 R4, R5, 0x80, RZ ;  /* 0x0000008005047824 */ /* 0x008fc800078e00ff */
[----:B------:R-:W-:Y:S01]  /*254b0*/  IMAD.IADD R2, R4, 0x1, R2 ;  /* 0x0000000104027824 */ /* 0x000fe200078e0202 */
[----:B------:R-:W-:Y:S06]  /*254c0*/  @!P4 BRA `(.L_x_17) ;  /* 0xffffff44005cc947 */ /* 0x000fec000383ffff */
.L_x_12:
[C---:B------:R-:W-:Y:S01]  /*254d0*/  FMUL R0, R144.reuse, 8388608 ;  /* 0x4b00000090007820 */ /* 0x040fe20000400000 */
[----:B------:R-:W-:Y:S01]  /*254e0*/  FSETP.GEU.AND P2, PT, R144, 1.175494350822287508e-38, PT ;  /* 0x008000009000780b */ /* 0x000fe20003f4e000 */
[----:B------:R-:W2:Y:S01]  /*254f0*/  S2R R5, SR_TID.X ;  /* 0x0000000000057919 */ /* 0x000ea20000002100 */
[----:B------:R-:W3:Y:S01]  /*25500*/  LDC R4, c[0x0][0x3f0] ;  /* 0x0000fc00ff047b82 */ /* 0x000ee20000000800 */
[----:B------:R-:W-:Y:S01]  /*25510*/  IMAD.MOV.U32 R3, RZ, RZ, 0x3dc6b27f ;  /* 0x3dc6b27fff037424 */ /* 0x000fe200078e00ff */
[----:B------:R-:W-:Y:S01]  /*25520*/  FSEL R137, R0, R144, !P2 ;  /* 0x0000009000897208 */ /* 0x000fe20005000000 */
[----:B------:R-:W4:Y:S04]  /*25530*/  S2R R6, SR_TID.X ;  /* 0x0000000000067919 */ /* 0x000f280000002100 */
[----:B------:R-:W-:-:S05]  /*25540*/  VIADD R0, R137, 0xc0cafb0d ;  /* 0xc0cafb0d89007836 */ /* 0x000fca0000000000 */
[----:B------:R-:W-:-:S04]  /*25550*/  LOP3.LUT R2, R0, 0xff800000, RZ, 0xc0, !PT ;  /* 0xff80000000027812 */ /* 0x000fc800078ec0ff */
[----:B------:R-:W-:-:S05]  /*25560*/  IADD3 R0, PT, PT, R137, -R2, RZ ;  /* 0x8000000289007210 */ /* 0x000fca0007ffe0ff */
[----:B------:R-:W-:Y:S01]  /*25570*/  FADD R132, R0, -1 ;  /* 0xbf80000000847421 */ /* 0x000fe20000000000 */
[----:B---3--:R-:W-:-:S03]  /*25580*/  ISETP.GE.AND P1, PT, R4, 0x1, PT ;  /* 0x000000010400780c */ /* 0x008fc60003f26270 */
[----:B------:R-:W-:-:S04]  /*25590*/  FFMA.FTZ R3, R132, R3, -0.16845393180847167969 ;  /* 0xbe2c7f3084037423 */ /* 0x000fc80000010003 */
[----:B------:R-:W-:Y:S01]  /*255a0*/  FFMA.FTZ R3, R132, R3, 0.1716887056827545166 ;  /* 0x3e2fcf2a84037423 */ /* 0x000fe20000010003 */
[----:B--2---:R-:W-:-:S03]  /*255b0*/  SHF.L.U32 R5, R5, 0x9, RZ ;  /* 0x0000000905057819 */ /* 0x004fc600000006ff */
[----:B------:R-:W-:Y:S01]  /*255c0*/  FFMA.FTZ R3, R132, R3, -0.17900948226451873779 ;  /* 0xbe374e4384037423 */ /* 0x000fe20000010003 */
[----:B------:R-:W-:-:S03]  /*255d0*/  LOP3.LUT R0, R5, 0x2000, RZ, 0xc0, !PT ;  /* 0x0000200005007812 */ /* 0x000fc600078ec0ff */
[----:B------:R-:W-:Y:S01]  /*255e0*/  FFMA.FTZ R3, R132, R3, 0.20512372255325317383 ;  /* 0x3e520bf484037423 */ /* 0x000fe20000010003 */
[----:B----4-:R-:W-:Y:S01]  /*255f0*/  LOP3.LUT R5, R6, 0x80, RZ, 0xc0, !PT ;  /* 0x0000008006057812 */ /* 0x010fe200078ec0ff */
[----:B------:R-:W-:Y:S02]  /*25600*/  VIADD R0, R0, UR9 ;  /* 0x0000000900007c36 */ /* 0x000fe40008000000 */
[----:B------:R-:W-:-:S04]  /*25610*/  FFMA.FTZ R3, R132, R3, -0.24046532809734344482 ;  /* 0xbe763c8b84037423 */ /* 0x000fc80000010003 */
[----:B------:R-:W-:Y:S01]  /*25620*/  FFMA.FTZ R3, R132, R3, 0.28857114911079406738 ;  /* 0x3e93bf9984037423 */ /* 0x000fe20000010003 */
[----:B------:R-:W-:Y:S02]  /*25630*/  LEA R0, R5, R0, 0x5 ;  /* 0x0000000005007211 */ /* 0x000fe400078e28ff */
[----:B------:R-:W-:Y:S01]  /*25640*/  LOP3.LUT R5, R6, 0xf, RZ, 0xc0, !PT ;  /* 0x0000000f06057812 */ /* 0x000fe200078ec0ff */
[----:B------:R-:W-:-:S04]  /*25650*/  FFMA.FTZ R3, R132, R3, -0.36067417263984680176 ;  /* 0xbeb8aa4984037423 */ /* 0x000fc80000010003 */
[----:B------:R-:W-:Y:S02]  /*25660*/  IMAD R136, R5, 0x10, R0 ;  /* 0x0000001005887824 */ /* 0x000fe400078e0200 */
[----:B------:R-:W-:Y:S01]  /*25670*/  FFMA.FTZ R3, R132, R3, 0.48089820146560668945 ;  /* 0x3ef6384a84037423 */ /* 0x000fe20000010003 */
[----:B------:R-:W-:Y:S06]  /*25680*/  @!P1 BRA `(.L_x_18) ;  /* 0x00000000000c9947 */ /* 0x000fec0003800000 */
[----:B------:R-:W-:-:S04]  /*25690*/  SHF.L.U32 R197, R197, 0x1f, RZ ;  /* 0x0000001fc5c57819 */ /* 0x000fc800000006ff */
[----:B------:R-:W2:Y:S02]  /*256a0*/  SYNCS.PHASECHK.TRANS64.TRYWAIT P1, [UR7], R197 ;  /* 0x000000c5ff0075a7 */ /* 0x000ea40008021107 */
[----:B--2---:R-:W-:Y:S05]  /*256b0*/  @!P1 BRA `(.L_x_19) ;  /* 0x0000004800989947 */ /* 0x004fea0003800000 */
.L_x_18:
[----:B------:R-:W2:Y:S01]  /*256c0*/  S2R R238, SR_TID.X ;  /* 0x0000000000ee7919 */ /* 0x000ea20000002100 */
[----:B------:R-:W-:Y:S01]  /*256d0*/  FSEL R0, RZ, -23, P2 ;  /* 0xc1b80000ff007808 */ /* 0x000fe20001000000 */
[C---:B------:R-:W-:Y:S01]  /*256e0*/  FFMA.FTZ R5, R132.reuse, R3, -0.72134751081466674805 ;  /* 0xbf38aa3b84057423 */ /* 0x040fe20000010003 */
[----:B------:R-:W-:Y:S01]  /*256f0*/  ISETP.GE.U32.AND P2, PT, R137, 0x7f800000, PT ;  /* 0x7f8000008900780c */ /* 0x000fe20003f46070 */
[----:B------:R-:W-:Y:S01]  /*25700*/  BAR.SYNC.DEFER_BLOCKING 0x0 ;  /* 0x0000000000007b1d */ /* 0x000fe20000010000 */
[----:B------:R-:W-:Y:S01]  /*25710*/  I2FP.F32.S32 R3, R2 ;  /* 0x0000000200037245 */ /* 0x000fe20000201400 */
[----:B------:R-:W-:Y:S01]  /*25720*/  FMUL R5, R132, R5 ;  /* 0x0000000584057220 */ /* 0x000fe20000400000 */
[C---:B------:R-:W-:Y:S02]  /*25730*/  FSETP.GT.AND P1, PT, |R144|.reuse, 8.50705917302346158658e+37, PT ;  /* 0x7e8000009000780b */ /* 0x040fe40003f24200 */
[----:B------:R-:W-:Y:S01]  /*25740*/  FSETP.GEU.AND P4, PT, |R144|, 1.175494350822287508e-38, PT ;  /* 0x008000009000780b */ /* 0x000fe20003f8e200 */
[C---:B------:R-:W-:Y:S01]  /*25750*/  FMUL R135, R132.reuse, R5 ;  /* 0x0000000584877220 */ /* 0x040fe20000400000 */
[----:B------:R-:W-:Y:S01]  /*25760*/  FFMA.FTZ R0, R3, 1.1920928955078125e-07, R0 ;  /* 0x3400000003007823 */ /* 0x000fe20000010000 */
[----:B------:R-:W-:Y:S01]  /*25770*/  FSETP.NEU.AND P3, PT, R137, RZ, PT ;  /* 0x000000ff8900720b */ /* 0x000fe20003f6d000 */
[----:B------:R-:W3:Y:S01]  /*25780*/  S2R R165, SR_TID.X ;  /* 0x0000000000a57919 */ /* 0x000ee20000002100 */
[----:B------:R-:W-:-:S02]  /*25790*/  FFMA.FTZ R135, R132, 1.4426950216293334961, R135 ;  /* 0x3fb8aa3b84877823 */ /* 0x000fc40000010087 */
[----:B------:R-:W-:Y:S01]  /*257a0*/  @P2 IMAD.MOV.U32 R132, RZ, RZ, 0x7f800000 ;  /* 0x7f800000ff842424 */ /* 0x000fe200078e00ff */
[----:B------:R-:W4:Y:S01]  /*257b0*/  S2R R240, SR_CTAID.X ;  /* 0x0000000000f07919 */ /* 0x000f220000002500 */
[----:B------:R-:W-:Y:S02]  /*257c0*/  FADD R0, R0, R135 ;  /* 0x0000008700007221 */ /* 0x000fe40000000000 */
[----:B------:R-:W-:Y:S01]  /*257d0*/  @P2 FFMA.FTZ R0, R137, R132, +INF ;  /* 0x7f80000089002423 */ /* 0x000fe20000010084 */
[----:B------:R-:W-:Y:S01]  /*257e0*/  @P1 FMUL R144, R144, 0.25 ;  /* 0x3e80000090901820 */ /* 0x000fe20000400000 */
[----:B------:R-:W5:Y:S03]  /*257f0*/  S2R R242, SR_CTAID.Y ;  /* 0x0000000000f27919 */ /* 0x000f660000002600 */
[----:B------:R-:W-:Y:S01]  /*25800*/  @!P4 FMUL R144, R144, 16777216 ;  /* 0x4b8000009090c820 */ /* 0x000fe20000400000 */
[----:B------:R-:W0:Y:S02]  /*25810*/  @!P0 SYNCS.CCTL.IV [UR9+0x70000] ;  /* 0x07000000ff0089b1 */ /* 0x000e240008000009 */
[----:B0-----:R-:W-:Y:S01]  /*25820*/  BAR.SYNC.DEFER_BLOCKING 0x0 ;  /* 0x0000000000007b1d */ /* 0x001fe20000010000 */
[----:B--2---:R-:W-:-:S02]  /*25830*/  SHF.R.U32.HI R134, RZ, 0x2, R238 ;  /* 0x00000002ff867819 */ /* 0x004fc400000116ee */
[----:B------:R-:W-:Y:S02]  /*25840*/  SHF.L.U32 R3, R238, 0x4, RZ ;  /* 0x00000004ee037819 */ /* 0x000fe400000006ff */
[----:B------:R-:W-:Y:S01]  /*25850*/  LOP3.LUT R2, R134, 0x38, RZ, 0xc0, !PT ;  /* 0x0000003886027812 */ /* 0x000fe200078ec0ff */
[----:B------:R-:W0:Y:S01]  /*25860*/  LDTM.x128 R4, tmem[UR6] ;  /* 0x00000006000479ee */ /* 0x000e2200083c0000 */
[----:B------:R-:W-:Y:S02]  /*25870*/  LOP3.LUT R3, R3, 0x30, RZ, 0xc0, !PT ;  /* 0x0000003003037812 */ /* 0x000fe400078ec0ff */
[----:B------:R-:W-:Y:S02]  /*25880*/  LOP3.LUT R2, R2, 0x1f, R238, 0xf8, !PT ;  /* 0x0000001f02027812 */ /* 0x000fe400078ef8ee */
[----:B------:R-:W-:Y:S02]  /*25890*/  FSEL R134, R0, -INF , P3 ;  /* 0xff80000000867808 */ /* 0x000fe40001800000 */
[----:B------:R-:W-:Y:S01]  /*258a0*/  LOP3.LUT R135, R238, 0x60, RZ, 0xc0, !PT ;  /* 0x00000060ee877812 */ /* 0x000fe200078ec0ff */
[----:B------:R-:W-:Y:S01]  /*258b0*/  IMAD.SHL.U32 R132, R2, 0x8, RZ ;  /* 0x0000000802847824 */ /* 0x000fe200078e00ff */
[----:B---3--:R-:W-:Y:S01]  /*258c0*/  LOP3.LUT R241, R165, 0x3f, RZ, 0xc0, !PT ;  /* 0x0000003fa5f17812 */ /* 0x008fe200078ec0ff */
[----:B------:R-:W-:Y:S01]  /*258d0*/  FFMA R133, R134, 0.69314718246459960938, R133 ;  /* 0x3f31721886857823 */ /* 0x000fe20000000085 */
[----:B------:R-:W-:Y:S01]  /*258e0*/  IMAD.SHL.U32 R2, R2, 0x10, RZ ;  /* 0x0000001002027824 */ /* 0x000fe200078e00ff */
[----:B------:R-:W-:-:S02]  /*258f0*/  ISETP.GE.U32.AND P5, PT, R238, 0x20, PT ;  /* 0x00000020ee00780c */ /* 0x000fc40003fa6070 */
[----:B------:R-:W-:Y:S01]  /*25900*/  LOP3.LUT R138, R132, 0xc0, RZ, 0xc0, !PT ;  /* 0x000000c0848a7812 */ /* 0x000fe200078ec0ff */
[----:B----4-:R-:W-:Y:S01]  /*25910*/  IMAD R240, R240, 0x40, R241 ;  /* 0x00000040f0f07824 */ /* 0x010fe200078e02f1 */
[----:B------:R-:W-:Y:S01]  /*25920*/  LEA R132, R135, R136, 0x3 ;  /* 0x0000008887847211 */ /* 0x000fe200078e18ff */
[----:B------:R-:W2:Y:S01]  /*25930*/  @!P0 SYNCS.CCTL.IV [UR9+0x70008] ;  /* 0x07000800ff0089b1 */ /* 0x000ea20008000009 */
[----:B------:R-:W-:Y:S01]  /*25940*/  IADD3 R0, PT, PT, R138, UR9, R3 ;  /* 0x000000098a007c10 */ /* 0x000fe2000fffe003 */
[----:B------:R-:W-:Y:S01]  /*25950*/  NOP ;  /* 0x0000000000007918 */ /* 0x000fe20000000000 */
[----:B------:R-:W3:Y:S01]  /*25960*/  MUFU.RCP R3, R144 ;  /* 0x0000009000037308 */ /* 0x000ee20000001000 */
[----:B0-----:R-:W-:Y:S01]  /*25970*/  @P1 FMUL R17, R17, 0.25 ;  /* 0x3e80000011111820 */ /* 0x001fe20000400000 */
[----:B------:R-:W-:Y:S01]  /*25980*/  @P1 FMUL R9, R9, 0.25 ;  /* 0x3e80000009091820 */ /* 0x000fe20000400000 */
        /* <DEDUP_REMOVED lines=10> */
[----:B------:R-:W-:Y:S01]  /*25a30*/  @!P4 FMUL R17, R17, 16777216 ;  /* 0x4b8000001111c820 */ /* 0x000fe20000400000 */
[----:B------:R-:W-:Y:S01]  /*25a40*/  @P1 FMUL R7, R7, 0.25 ;  /* 0x3e80000007071820 */ /* 0x000fe20000400000 */
[----:B------:R-:W-:Y:S01]  /*25a50*/  @P1 FMUL R14, R14, 0.25 ;  /* 0x3e8000000e0e1820 */ /* 0x000fe20000400000 */
[----:B------:R-:W-:Y:S01]  /*25a60*/  @P1 FMUL R25, R25, 0.25 ;  /* 0x3e80000019191820 */ /* 0x000fe20000400000 */
[----:B------:R-:W-:Y:S01]  /*25a70*/  @P1 FMUL R26, R26, 0.25 ;  /* 0x3e8000001a1a1820 */ /* 0x000fe20000400000 */
[----:B------:R-:W-:Y:S01]  /*25a80*/  @P1 FMUL R28, R28, 0.25 ;  /* 0x3e8000001c1c1820 */ /* 0x000fe20000400000 */
[----:B------:R-:W-:Y:S01]  /*25a90*/  @P1 FMUL R32, R32, 0.25 ;  /* 0x3e80000020201820 */ /* 0x000fe20000400000 */
[----:B------:R-:W-:Y:S01]  /*25aa0*/  @!P4 FMUL R9, R9, 16777216 ;  /* 0x4b8000000909c820 */ /* 0x000fe20000400000 */
[----:B------:R-:W-:Y:S01]  /*25ab0*/  @!P4 FMUL R18, R18, 16777216 ;  /* 0x4b8000001212c820 */ /* 0x000fe20000400000 */
        /* <DEDUP_REMOVED lines=23> */
[----:B---3--:R-:W-:Y:S01]  /*25c30*/  FMUL R144, R3, R17 ;  /* 0x0000001103907220 */ /* 0x008fe20000400000 */
[----:B------:R-:W-:Y:S01]  /*25c40*/  @!P4 FMUL R7, R7, 16777216 ;  /* 0x4b8000000707c820 */ /* 0x000fe20000400000 */
[----:B------:R-:W-:Y:S01]  /*25c50*/  @!P4 FMUL R14, R14, 16777216 ;  /* 0x4b8000000e0ec820 */ /* 0x000fe20000400000 */
[----:B------:R-:W-:Y:S01]  /*25c60*/  @!P4 FMUL R25, R25, 16777216 ;  /* 0x4b8000001919c820 */ /* 0x000fe20000400000 */
[----:B------:R-:W-:Y:S01]  /*25c70*/  @!P4 FMUL R26, R26, 16777216 ;  /* 0x4b8000001a1ac820 */ /* 0x000fe20000400000 */
[----:B------:R-:W-:Y:S01]  /*25c80*/  @!P4 FMUL R28, R28, 16777216 ;  /* 0x4b8000001c1cc820 */ /* 0x000fe20000400000 */
[----:B------:R-:W-:Y:S01]  /*25c90*/  @!P4 FMUL R32, R32, 16777216 ;  /* 0x4b8000002020c820 */ /* 0x000fe20000400000 */
[C---:B------:R-:W-:Y:S01]  /*25ca0*/  FMUL R138, R3.reuse, R9 ;  /* 0x00000009038a7220 */ /* 0x040fe20000400000 */
[----:B------:R-:W-:Y:S01]  /*25cb0*/  FMUL R17, R3, R18 ;  /* 0x0000001203117220 */ /* 0x000fe20000400000 */
        /* <DEDUP_REMOVED lines=42> */
[----:B------:R-:W-:Y:S01]  /*25f60*/  FMUL R160, R3, R35 ;  /* 0x0000002303a07220 */ /* 0x000fe20000400000 */
[----:B------:R-:W-:Y:S01]  /*25f70*/  F2FP.F16.F32.PACK_AB R16, R9, R6 ;  /* 0x000000060910723e */ /* 0x000fe200000000ff */
[----:B------:R-:W-:Y:S01]  /*25f80*/  @P1 FMUL R38, R38, 0.25 ;  /* 0x3e80000026261820 */ /* 0x000fe20000400000 */
        /* <DEDUP_REMOVED lines=23> */
[----:B--2---:R0:W-:Y:S01]  /*26100*/  STS.128 [R132], R8 ;  /* 0x0000000884007388 */ /* 0x0041e20000000c00 */
[----:B------:R-:W-:Y:S01]  /*26110*/  F2FP.F16.F32.PACK_AB R15, R156, R25 ;  /* 0x000000199c0f723e */ /* 0x000fe200000000ff */
[----:B------:R-:W-:Y:S01]  /*26120*/  @P1 FMUL R42, R42, 0.25 ;  /* 0x3e8000002a2a1820 */ /* 0x000fe20000400000 */
[----:B------:R-:W-:Y:S01]  /*26130*/  F2FP.F16.F32.PACK_AB R19, R158, R151 ;  /* 0x000000979e13723e */ /* 0x000fe200000000ff */
[----:B------:R-:W-:Y:S01]  /*26140*/  @P1 FMUL R43, R43, 0.25 ;  /* 0x3e8000002b2b1820 */ /* 0x000fe20000400000 */
[----:B------:R-:W-:Y:S01]  /*26150*/  F2FP.F16.F32.PACK_AB R23, R160, R153 ;  /* 0x00000099a017723e */ /* 0x000fe200000000ff */
[----:B------:R-:W-:Y:S01]  /*26160*/  STS.128 [R132+0x400], R12 ;  /* 0x0004000c84007388 */ /* 0x000fe20000000c00 */
[----:B------:R-:W-:Y:S01]  /*26170*/  @P1 FMUL R44, R44, 0.25 ;  /* 0x3e8000002c2c1820 */ /* 0x000fe20000400000 */
[----:B------:R-:W-:Y:S01]  /*26180*/  @P1 FMUL R45, R45, 0.25 ;  /* 0x3e8000002d2d1820 */ /* 0x000fe20000400000 */
[----:B------:R-:W-:Y:S01]  /*26190*/  @P1 FMUL R46, R46, 0.25 ;  /* 0x3e8000002e2e1820 */ /* 0x000fe20000400000 */
[----:B------:R2:W-:Y:S01]  /*261a0*/  STS.128 [R132+0x800], R16 ;  /* 0x0008001084007388 */ /* 0x0005e20000000c00 */
[----:B------:R-:W-:Y:S01]  /*261b0*/  @P1 FMUL R47, R47, 0.25 ;  /* 0x3e8000002f2f1820 */ /* 0x000fe20000400000 */
[----:B------:R-:W-:Y:S01]  /*261c0*/  @P1 FMUL R48, R48, 0.25 ;  /* 0x3e80000030301820 */ /* 0x000fe20000400000 */
[----:B------:R-:W-:Y:S01]  /*261d0*/  @P1 FMUL R58, R58, 0.25 ;  /* 0x3e8000003a3a1820 */ /* 0x000fe20000400000 */
[----:B------:R3:W-:Y:S01]  /*261e0*/  STS.128 [R132+0xc00], R20 ;  /* 0x000c001484007388 */ /* 0x0007e20000000c00 */
        /* <DEDUP_REMOVED lines=268> */
[----:B------:R-:W-:Y:S01]  /*272b0*/  LOP3.LUT R3, R238, 0xff, RZ, 0xc0, !PT ;  /* 0x000000ffee037812 */ /* 0x000fe200078ec0ff */
[----:B------:R-:W5:Y:S01]  /*272c0*/  LDC.64 R96, c[0x0][0x3e0] ;  /* 0x0000f800ff607b82 */ /* 0x000f620000000a00 */
[----:B------:R-:W-:-:S02]  /*272d0*/  F2FP.F16.F32.PACK_AB R5, R39, R44 ;  /* 0x0000002c2705723e */ /* 0x000fc400000000ff */
[----:B------:R-:W-:-:S05]  /*272e0*/  LEA R44, R3, UR9, 0x4 ;  /* 0x00000009032c7c11 */ /* 0x000fca000f8e20ff */
[----:B------:R-:W-:Y:S01]  /*272f0*/  BAR.SYNC.DEFER_BLOCKING 0x0 ;  /* 0x0000000000007b1d */ /* 0x000fe20000010000 */
[----:B------:R-:W-:Y:S02]  /*27300*/  F2FP.F16.F32.PACK_AB R4, R37, R36 ;  /* 0x000000242504723e */ /* 0x000fe400000000ff */
[----:B------:R-:W-:Y:S02]  /*27310*/  F2FP.F16.F32.PACK_AB R6, R49, R38 ;  /* 0x000000263106723e */ /* 0x000fe400000000ff */
[----:B------:R-:W-:-:S03]  /*27320*/  F2FP.F16.F32.PACK_AB R7, R51, R40 ;  /* 0x000000283307723e */ /* 0x000fc600000000ff */
[----:B------:R-:W4:Y:S01]  /*27330*/  LDC.64 R98, c[0x0][0x398] ;  /* 0x0000e600ff627b82 */ /* 0x000f220000000a00 */
[----:B0-----:R-:W-:Y:S02]  /*27340*/  F2FP.F16.F32.PACK_AB R8, R32, R29 ;  /* 0x0000001d2008723e */ /* 0x001fe400000000ff */
[----:B--2---:R-:W-:Y:S02]  /*27350*/  F2FP.F16.F32.PACK_AB R16, R33, R28 ;  /* 0x0000001c2110723e */ /* 0x004fe400000000ff */
[----:B---3--:R-:W-:Y:S02]  /*27360*/  F2FP.F16.F32.PACK_AB R20, R31, R30 ;  /* 0x0000001e1f14723e */ /* 0x008fe400000000ff */
[----:B------:R-:W-:Y:S01]  /*27370*/  F2FP.F16.F32.PACK_AB R9, R136, R35 ;  /* 0x000000238809723e */ /* 0x000fe200000000ff */
[----:B------:R-:W0:Y:S01]  /*27380*/  LDC R40, c[0x0][0x3e8] ;  /* 0x0000fa00ff287b82 */ /* 0x000e220000000800 */
[----:B------:R-:W-:Y:S02]  /*27390*/  F2FP.F16.F32.PACK_AB R17, R135, R134 ;  /* 0x000000868711723e */ /* 0x000fe400000000ff */
[----:B------:R-:W-:-:S02]  /*273a0*/  F2FP.F16.F32.PACK_AB R21, R137, R34 ;  /* 0x000000228915723e */ /* 0x000fc400000000ff */
[----:B------:R-:W-:Y:S02]  /*273b0*/  F2FP.F16.F32.PACK_AB R10, R140, R53 ;  /* 0x000000358c0a723e */ /* 0x000fe400000000ff */
[----:B------:R-:W-:Y:S02]  /*273c0*/  F2FP.F16.F32.PACK_AB R18, R141, R54 ;  /* 0x000000368d12723e */ /* 0x000fe400000000ff */
[----:B------:R-:W-:Y:S01]  /*273d0*/  F2FP.F16.F32.PACK_AB R11, R155, R148 ;  /* 0x000000949b0b723e */ /* 0x000fe200000000ff */
[----:B------:R-:W-:Y:S01]  /*273e0*/  LDS.128 R48, [R44] ;  /* 0x000000002c307984 */ /* 0x000fe20000000c00 */
[----:B------:R-:W-:Y:S02]  /*273f0*/  F2FP.F16.F32.PACK_AB R22, R52, R55 ;  /* 0x000000373416723e */ /* 0x000fe400000000ff */
[----:B------:R-:W-:Y:S01]  /*27400*/  F2FP.F16.F32.PACK_AB R19, R157, R146 ;  /* 0x000000929d13723e */ /* 0x000fe200000000ff */
[----:B------:R-:W2:Y:S01]  /*27410*/  LDS.128 R36, [R44+0x1000] ;  /* 0x001000002c247984 */ /* 0x000ea20000000c00 */
[----:B------:R-:W-:-:S02]  /*27420*/  F2FP.F16.F32.PACK_AB R23, R162, R147 ;  /* 0x00000093a217723e */ /* 0x000fc400000000ff */
[----:B------:R-:W-:Y:S01]  /*27430*/  SHF.R.U32.HI R83, RZ, 0x6, R238 ;  /* 0x00000006ff537819 */ /* 0x000fe200000116ee */
[----:B------:R-:W-:Y:S01]  /*27440*/  LDS.128 R24, [R44+0x2000] ;  /* 0x002000002c187984 */ /* 0x000fe20000000c00 */
[----:B------:R-:W-:Y:S02]  /*27450*/  F2FP.F16.F32.PACK_AB R30, R82, R85 ;  /* 0x00000055521e723e */ /* 0x000fe400000000ff */
[----:B------:R-:W-:Y:S01]  /*27460*/  SGXT.U32 R83, R83, 0x2 ;  /* 0x000000025353781a */ /* 0x000fe20000000000 */
[----:B------:R-:W-:Y:S01]  /*27470*/  LDS.128 R12, [R44+0x3000] ;  /* 0x003000002c0c7984 */ /* 0x000fe20000000c00 */
[----:B------:R-:W-:Y:S02]  /*27480*/  F2FP.F16.F32.PACK_AB R31, R88, R93 ;  /* 0x0000005d581f723e */ /* 0x000fe400000000ff */
[----:B------:R-:W-:Y:S01]  /*27490*/  F2FP.F16.F32.PACK_AB R56, R75, R56 ;  /* 0x000000384b38723e */ /* 0x000fe200000000ff */
[----:B------:R-:W-:Y:S01]  /*274a0*/  BAR.SYNC.DEFER_BLOCKING 0x0 ;  /* 0x0000000000007b1d */ /* 0x000fe20000010000 */
[----:B0-----:R-:W-:Y:S01]  /*274b0*/  IMAD R83, R83, R40, RZ ;  /* 0x0000002853537224 */ /* 0x001fe200078e02ff */
[----:B------:R-:W-:-:S02]  /*274c0*/  F2FP.F16.F32.PACK_AB R28, R164, R149 ;  /* 0x00000095a41c723e */ /* 0x000fc400000000ff */
[----:B------:R-:W-:Y:S01]  /*274d0*/  F2FP.F16.F32.PACK_AB R29, R168, R163 ;  /* 0x000000a3a81d723e */ /* 0x000fe200000000ff */
[----:B------:R-:W-:Y:S01]  /*274e0*/  IMAD R85, R40, 0x4, R83 ;  /* 0x0000000428557824 */ /* 0x000fe200078e0253 */
[----:B------:R-:W-:Y:S02]  /*274f0*/  F2FP.F16.F32.PACK_AB R57, R42, R57 ;  /* 0x000000392a39723e */ /* 0x000fe400000000ff */
[----:B------:R-:W-:Y:S02]  /*27500*/  F2FP.F16.F32.PACK_AB R58, R91, R58 ;  /* 0x0000003a5b3a723e */ /* 0x000fe400000000ff */
[C---:B------:R-:W-:Y:S02]  /*27510*/  LEA R87, R40.reuse, R85, 0x2 ;  /* 0x0000005528577211 */ /* 0x040fe400078e10ff */
[----:B------:R-:W-:Y:S02]  /*27520*/  F2FP.F16.F32.PACK_AB R100, R43, R102 ;  /* 0x000000662b64723e */ /* 0x000fe400000000ff */
[----:B------:R-:W-:-:S02]  /*27530*/  LEA R89, R40, R87, 0x2 ;  /* 0x0000005728597211 */ /* 0x000fc400078e10ff */
[----:B------:R-:W-:Y:S02]  /*27540*/  F2FP.F16.F32.PACK_AB R101, R45, R110 ;  /* 0x0000006e2d65723e */ /* 0x000fe400000000ff */
[----:B------:R-:W-:Y:S01]  /*27550*/  F2FP.F16.F32.PACK_AB R60, R63, R60 ;  /* 0x0000003c3f3c723e */ /* 0x000fe200000000ff */
[----:B------:R-:W-:Y:S01]  /*27560*/  IMAD R93, R40, 0x4, R89 ;  /* 0x00000004285d7824 */ /* 0x000fe200078e0259 */
[----:B------:R-:W-:Y:S02]  /*27570*/  F2FP.F16.F32.PACK_AB R63, R77, R124 ;  /* 0x0000007c4d3f723e */ /* 0x000fe400000000ff */
[----:B------:R-:W-:Y:S01]  /*27580*/  F2FP.F16.F32.PACK_AB R124, R46, R103 ;  /* 0x000000672e7c723e */ /* 0x000fe200000000ff */
[----:B------:R0:W-:Y:S01]  /*27590*/  STS.128 [R132], R4 ;  /* 0x0000000484007388 */ /* 0x0001e20000000c00 */
[----:B------:R-:W-:Y:S02]  /*275a0*/  LEA R75, R40, R93, 0x2 ;  /* 0x0000005d284b7211 */ /* 0x000fe400078e10ff */
[----:B------:R-:W-:Y:S01]  /*275b0*/  F2FP.F16.F32.PACK_AB R103, R69, R126 ;  /* 0x0000007e4567723e */ /* 0x000fe200000000ff */
[----:B------:R-:W-:Y:S01]  /*275c0*/  STS.128 [R132+0x400], R8 ;  /* 0x0004000884007388 */ /* 0x000fe20000000c00 */
[----:B------:R-:W-:Y:S01]  /*275d0*/  F2FP.F16.F32.PACK_AB R65, R66, R65 ;  /* 0x000000414241723e */ /* 0x000fe200000000ff */
[----:B------:R-:W-:Y:S01]  /*275e0*/  IMAD R91, R40, 0x4, R75 ;  /* 0x00000004285b7824 */ /* 0x000fe200078e024b */
[----:B------:R-:W-:Y:S01]  /*275f0*/  F2FP.F16.F32.PACK_AB R64, R105, R64 ;  /* 0x000000406940723e */ /* 0x000fe200000000ff */
[----:B------:R3:W-:Y:S01]  /*27600*/  STS.128 [R132+0x800], R16 ;  /* 0x0008001084007388 */ /* 0x0007e20000000c00 */
[----:B------:R-:W-:-:S02]  /*27610*/  F2FP.F16.F32.PACK_AB R66, R76, R117 ;  /* 0x000000754c42723e */ /* 0x000fc400000000ff */
[----:B------:R-:W-:Y:S01]  /*27620*/  F2FP.F16.F32.PACK_AB R102, R47, R118 ;  /* 0x000000762f66723e */ /* 0x000fe200000000ff */
[----:B------:R-:W-:Y:S01]  /*27630*/  STS.128 [R132+0xc00], R20 ;  /* 0x000c001484007388 */ /* 0x000fe20000000c00 */
[----:B------:R-:W-:Y:S02]  /*27640*/  F2FP.F16.F32.PACK_AB R126, R72, R119 ;  /* 0x00000077487e723e */ /* 0x000fe400000000ff */
[----:B------:R-:W-:Y:S01]  /*27650*/  F2FP.F16.F32.PACK_AB R127, R74, R127 ;  /* 0x0000007f4a7f723e */ /* 0x000fe200000000ff */
[----:B------:R-:W-:Y:S01]  /*27660*/  BAR.SYNC.DEFER_BLOCKING 0x0 ;  /* 0x0000000000007b1d */ /* 0x000fe20000010000 */
[----:B0-----:R-:W-:Y:S02]  /*27670*/  F2FP.F16.F32.PACK_AB R4, R159, R150 ;  /* 0x000000969f04723e */ /* 0x001fe400000000ff */
[----:B------:R-:W-:Y:S02]  /*27680*/  F2FP.F16.F32.PACK_AB R5, R166, R161 ;  /* 0x000000a1a605723e */ /* 0x000fe400000000ff */
[----:B------:R-:W-:Y:S01]  /*27690*/  F2FP.F16.F32.PACK_AB R6, R79, R84 ;  /* 0x000000544f06723e */ /* 0x000fe200000000ff */
[----:B-----5:R-:W-:Y:S01]  /*276a0*/  IMAD R79, R242, R96, RZ ;  /* 0x00000060f24f7224 */ /* 0x020fe200078e02ff */
[----:B------:R-:W-:Y:S01]  /*276b0*/  F2FP.F16.F32.PACK_AB R7, R81, R92 ;  /* 0x0000005c5107723e */ /* 0x000fe200000000ff */
[----:B------:R-:W-:Y:S01]  /*276c0*/  IMAD R81, R240, R97, RZ ;  /* 0x00000061f0517224 */ /* 0x000fe200078e02ff */
[----:B---3--:R-:W-:Y:S01]  /*276d0*/  F2FP.F16.F32.PACK_AB R17, R59, R78 ;  /* 0x0000004e3b11723e */ /* 0x008fe200000000ff */
[----:B------:R-:W-:Y:S01]  /*276e0*/  IMAD.HI R42, R79, 0x2, RZ ;  /* 0x000000024f2a7827 */ /* 0x000fe200078e02ff */
[----:B------:R-:W-:-:S02]  /*276f0*/  F2FP.F16.F32.PACK_AB R16, R41, R70 ;  /* 0x000000462910723e */ /* 0x000fc400000000ff */
[----:B------:R-:W-:Y:S02]  /*27700*/  F2FP.F16.F32.PACK_AB R18, R61, R86 ;  /* 0x000000563d12723e */ /* 0x000fe400000000ff */
[----:B------:R-:W-:Y:S02]  /*27710*/  F2FP.F16.F32.PACK_AB R19, R67, R94 ;  /* 0x0000005e4313723e */ /* 0x000fe400000000ff */
[----:B------:R-:W-:Y:S01]  /*27720*/  F2FP.F16.F32.PACK_AB R59, R62, R95 ;  /* 0x0000005f3e3b723e */ /* 0x000fe200000000ff */
[C---:B------:R-:W-:Y:S01]  /*27730*/  IMAD R95, R40.reuse, 0x4, R91 ;  /* 0x00000004285f7824 */ /* 0x040fe200078e025b */
[----:B------:R-:W-:Y:S02]  /*27740*/  SHF.L.U32 R41, R79, 0x1, RZ ;  /* 0x000000014f297819 */ /* 0x000fe400000006ff */
[----:B------:R-:W-:Y:S01]  /*27750*/  F2FP.F16.F32.PACK_AB R61, R71, R108 ;  /* 0x0000006c473d723e */ /* 0x000fe200000000ff */
[----:B------:R-:W-:Y:S01]  /*27760*/  IMAD R79, R40, 0x4, R95 ;  /* 0x00000004284f7824 */ /* 0x000fe200078e025f */
[----:B------:R-:W-:Y:S01]  /*27770*/  F2FP.F16.F32.PACK_AB R62, R73, R116 ;  /* 0x00000074493e723e */ /* 0x000fe200000000ff */
[----:B------:R-:W0:Y:S01]  /*27780*/  LDS.128 R52, [R44] ;  /* 0x000000002c347984 */ /* 0x000e220000000c00 */
[----:B------:R-:W-:-:S02]  /*27790*/  F2FP.F16.F32.PACK_AB R67, R80, R125 ;  /* 0x0000007d5043723e */ /* 0x000fc400000000ff */
[----:B------:R-:W-:Y:S01]  /*277a0*/  LEA R97, R40, R79, 0x2 ;  /* 0x0000004f28617211 */ /* 0x000fe200078e10ff */
[----:B------:R-:W-:Y:S01]  /*277b0*/  LDS.128 R32, [R44+0x1000] ;  /* 0x001000002c207984 */ /* 0x000fe20000000c00 */
[----:B------:R-:W-:-:S03]  /*277c0*/  F2FP.F16.F32.PACK_AB R125, R68, R111 ;  /* 0x0000006f447d723e */ /* 0x000fc600000000ff */
[----:B------:R-:W-:Y:S04]  /*277d0*/  LDS.128 R20, [R44+0x2000] ;  /* 0x002000002c147984 */ /* 0x000fe80000000c00 */
[----:B------:R-:W-:Y:S01]  /*277e0*/  LDS.128 R8, [R44+0x3000] ;  /* 0x003000002c087984 */ /* 0x000fe20000000c00 */
[----:B------:R-:W-:Y:S06]  /*277f0*/  BAR.SYNC.DEFER_BLOCKING 0x0 ;  /* 0x0000000000007b1d */ /* 0x000fec0000010000 */
[----:B------:R3:W-:Y:S04]  /*27800*/  STS.128 [R132], R4 ;  /* 0x0000000484007388 */ /* 0x0007e80000000c00 */
[----:B------:R-:W-:Y:S04]  /*27810*/  STS.128 [R132+0x400], R28 ;  /* 0x0004001c84007388 */ /* 0x000fe80000000c00 */
[----:B------:R-:W-:Y:S04]  /*27820*/  STS.128 [R132+0x800], R16 ;  /* 0x0008001084007388 */ /* 0x000fe80000000c00 */
[----:B------:R-:W-:Y:S01]  /*27830*/  STS.128 [R132+0xc00], R56 ;  /* 0x000c003884007388 */ /* 0x000fe20000000c00 */
[----:B------:R-:W-:Y:S01]  /*27840*/  BAR.SYNC.DEFER_BLOCKING 0x0 ;  /* 0x0000000000007b1d */ /* 0x000fe20000010000 */
[C---:B---3--:R-:W-:Y:S01]  /*27850*/  SHF.L.U32 R4, R81.reuse, 0x1, RZ ;  /* 0x0000000151047819 */ /* 0x048fe200000006ff */
[----:B------:R-:W-:-:S03]  /*27860*/  IMAD.HI R81, R81, 0x2, RZ ;  /* 0x0000000251517827 */ /* 0x000fc600078e02ff */
[----:B----4-:R-:W-:-:S04]  /*27870*/  IADD3 R41, P0, P1, R4, R98, R41 ;  /* 0x0000006204297210 */ /* 0x010fc8000791e029 */
[----:B------:R-:W-:Y:S01]  /*27880*/  IADD3.X R42, PT, PT, R81, R99, R42, P0, P1 ;  /* 0x00000063512a7210 */ /* 0x000fe200007e242a */
[----:B------:R-:W-:Y:S01]  /*27890*/  IMAD R81, R40, 0x4, R97 ;  /* 0x0000000428517824 */ /* 0x000fe200078e0261 */
[----:B------:R-:W-:-:S04]  /*278a0*/  LEA R46, P0, R83, R41, 0x1 ;  /* 0x00000029532e7211 */ /* 0x000fc800078008ff */
[----:B------:R-:W-:Y:S02]  /*278b0*/  LEA R71, R40, R81, 0x2 ;  /* 0x0000005128477211 */ /* 0x000fe400078e10ff */
[----:B------:R-:W-:-:S03]  /*278c0*/  LEA.HI.X.SX32 R47, R83, R42, 0x1, P0 ;  /* 0x0000002a532f7211 */ /* 0x000fc600000f0eff */
[C---:B------:R-:W-:Y:S01]  /*278d0*/  IMAD R73, R40.reuse, 0x4, R71 ;  /* 0x0000000428497824 */ /* 0x040fe200078e0247 */
[----:B------:R-:W3:Y:S04]  /*278e0*/  LDS.128 R56, [R44] ;  /* 0x000000002c387984 */ /* 0x000ee80000000c00 */
[C---:B------:R-:W-:Y:S01]  /*278f0*/  LEA R43, R40.reuse, R73, 0x2 ;  /* 0x00000049282b7211 */ /* 0x040fe200078e10ff */
[----:B------:R-:W-:Y:S04]  /*27900*/  LDS.128 R28, [R44+0x1000] ;  /* 0x001000002c1c7984 */ /* 0x000fe80000000c00 */
[C---:B------:R-:W-:Y:S01]  /*27910*/  IMAD R45, R40.reuse, 0x4, R43 ;  /* 0x00000004282d7824 */ /* 0x040fe200078e022b */
[----:B------:R-:W-:Y:S04]  /*27920*/  LDS.128 R16, [R44+0x2000] ;  /* 0x002000002c107984 */ /* 0x000fe80000000c00 */
[C---:B------:R-:W-:Y:S01]  /*27930*/  LEA R69, R40.reuse, R45, 0x2 ;  /* 0x0000002d28457211 */ /* 0x040fe200078e10ff */
[----:B------:R-:W-:Y:S01]  /*27940*/  LDS.128 R4, [R44+0x3000] ;  /* 0x003000002c047984 */ /* 0x000fe20000000c00 */
[----:B------:R-:W-:Y:S03]  /*27950*/  BAR.SYNC.DEFER_BLOCKING 0x0 ;  /* 0x0000000000007b1d */ /* 0x000fe60000010000 */
[----:B------:R-:W-:-:S05]  /*27960*/  IMAD R77, R40, 0x4, R69 ;  /* 0x00000004284d7824 */ /* 0x000fca00078e0245 */
[----:B------:R-:W-:Y:S01]  /*27970*/  LEA R83, R40, R77, 0x2 ;  /* 0x0000004d28537211 */ /* 0x000fe200078e10ff */
[----:B------:R4:W-:Y:S04]  /*27980*/  STS.128 [R132], R60 ;  /* 0x0000003c84007388 */ /* 0x0009e80000000c00 */
[----:B------:R5:W-:Y:S04]  /*27990*/  STS.128 [R132+0x400], R64 ;  /* 0x0004004084007388 */ /* 0x000be80000000c00 */
[----:B------:R-:W-:Y:S04]  /*279a0*/  STS.128 [R132+0x800], R100 ;  /* 0x0008006484007388 */ /* 0x000fe80000000c00 */
[----:B------:R2:W-:Y:S01]  /*279b0*/  STS.128 [R132+0xc00], R124 ;  /* 0x000c007c84007388 */ /* 0x0005e20000000c00 */
[----:B------:R-:W-:Y:S01]  /*279c0*/  BAR.SYNC.DEFER_BLOCKING 0x0 ;  /* 0x0000000000007b1d */ /* 0x000fe20000010000 */
[----:B----4-:R-:W-:-:S02]  /*279d0*/  LEA R60, P1, R85, R41, 0x1 ;  /* 0x00000029553c7211 */ /* 0x010fc400078208ff */
[-C--:B------:R-:W-:Y:S02]  /*279e0*/  LEA R62, P0, R87, R41.reuse, 0x1 ;  /* 0x00000029573e7211 */ /* 0x080fe400078008ff */
[-C--:B------:R-:W-:Y:S01]  /*279f0*/  LEA.HI.X.SX32 R61, R85, R42.reuse, 0x1, P1 ;  /* 0x0000002a553d7211 */ /* 0x080fe200008f0eff */
[C---:B------:R-:W-:Y:S01]  /*27a00*/  IMAD R85, R40.reuse, 0x4, R83 ;  /* 0x0000000428557824 */ /* 0x040fe200078e0253 */
[-C--:B------:R-:W-:Y:S02]  /*27a10*/  LEA.HI.X.SX32 R63, R87, R42.reuse, 0x1, P0 ;  /* 0x0000002a573f7211 */ /* 0x080fe400000f0eff */
[C---:B-----5:R-:W-:Y:S02]  /*27a20*/  LEA R64, P0, R89.reuse, R41, 0x1 ;  /* 0x0000002959407211 */ /* 0x060fe400078008ff */
[----:B------:R-:W-:Y:S02]  /*27a30*/  LEA R99, R40, R85, 0x2 ;  /* 0x0000005528637211 */ /* 0x000fe400078e10ff */
[----:B------:R-:W-:-:S02]  /*27a40*/  LEA.HI.X.SX32 R65, R89, R42, 0x1, P0 ;  /* 0x0000002a59417211 */ /* 0x000fc400000f0eff */
[C---:B------:R-:W-:Y:S01]  /*27a50*/  LEA R66, P0, R93.reuse, R41, 0x1 ;  /* 0x000000295d427211 */ /* 0x040fe200078008ff */
[----:B------:R-:W-:Y:S01]  /*27a60*/  IMAD R87, R40, 0x4, R99 ;  /* 0x0000000428577824 */ /* 0x000fe200078e0263 */
[----:B--2---:R-:W-:Y:S02]  /*27a70*/  PRMT R132, R38, 0x7632, R132 ;  /* 0x0000763226847816 */ /* 0x004fe40000000084 */
[----:B------:R-:W-:Y:S02]  /*27a80*/  LEA.HI.X.SX32 R67, R93, R42, 0x1, P0 ;  /* 0x0000002a5d437211 */ /* 0x000fe400000f0eff */
[C---:B------:R-:W-:Y:S01]  /*27a90*/  LEA R89, R40.reuse, R87, 0x2 ;  /* 0x0000005728597211 */ /* 0x040fe200078e10ff */
[----:B------:R2:W-:Y:S04]  /*27aa0*/  STG.E.U16 desc[UR10][R46.64], R48 ;  /* 0x000000302e007986 */ /* 0x0005e8000c10150a */
[----:B------:R-:W-:-:S05]  /*27ab0*/  IMAD R101, R40, 0x4, R89 ;  /* 0x0000000428657824 */ /* 0x000fca00078e0259 */
[----:B------:R-:W-:Y:S02]  /*27ac0*/  LEA R93, R40, R101, 0x2 ;  /* 0x00000065285d7211 */ /* 0x000fe400078e10ff */
[----:B--2---:R-:W-:Y:S02]  /*27ad0*/  PRMT R47, R48, 0x7632, R47 ;  /* 0x00007632302f7816 */ /* 0x004fe4000000002f */
[----:B------:R-:W-:-:S03]  /*27ae0*/  LEA R46, P0, R75, R41, 0x1 ;  /* 0x000000294b2e7211 */ /* 0x000fc600078008ff */
[----:B------:R2:W-:Y:S04]  /*27af0*/  STG.E.U16 desc[UR10][R60.64], R47 ;  /* 0x0000002f3c007986 */ /* 0x0005e8000c10150a */
[----:B------:R4:W-:Y:S01]  /*27b00*/  STG.E.U16 desc[UR10][R62.64], R49 ;  /* 0x000000313e007986 */ /* 0x0009e2000c10150a */
[----:B--2---:R-:W-:Y:S01]  /*27b10*/  LEA.HI.X.SX32 R47, R75, R42, 0x1, P0 ;  /* 0x0000002a4b2f7211 */ /* 0x004fe200000f0eff */
[C---:B------:R-:W-:Y:S01]  /*27b20*/  IMAD R75, R40.reuse, 0x4, R93 ;  /* 0x00000004284b7824 */ /* 0x040fe200078e025d */
[----:B------:R-:W-:Y:S02]  /*27b30*/  PRMT R61, R49, 0x7632, R61 ;  /* 0x00007632313d7816 */ /* 0x000fe4000000003d */
[----:B------:R-:W-:Y:S02]  /*27b40*/  LEA R60, P0, R91, R41, 0x1 ;  /* 0x000000295b3c7211 */ /* 0x000fe400078008ff */
[----:B------:R-:W-:Y:S01]  /*27b50*/  LEA R103, R40, R75, 0x2 ;  /* 0x0000004b28677211 */ /* 0x000fe200078e10ff */
[----:B------:R2:W-:Y:S01]  /*27b60*/  STG.E.U16 desc[UR10][R64.64], R61 ;  /* 0x0000003d40007986 */ /* 0x0005e2000c10150a */
[----:B----4-:R-:W-:-:S03]  /*27b70*/  PRMT R49, R50, 0x7632, R49 ;  /* 0x0000763232317816 */ /* 0x010fc60000000031 */
[----:B------:R-:W-:Y:S04]  /*27b80*/  STG.E.U16 desc[UR10][R66.64], R50 ;  /* 0x0000003242007986 */ /* 0x000fe8000c10150a */
[----:B------:R4:W-:Y:S01]  /*27b90*/  STG.E.U16 desc[UR10][R46.64], R49 ;  /* 0x000000312e007986 */ /* 0x0009e2000c10150a */
[----:B--2---:R-:W-:Y:S01]  /*27ba0*/  LEA.HI.X.SX32 R61, R91, R42, 0x1, P0 ;  /* 0x0000002a5b3d7211 */ /* 0x004fe200000f0eff */
[----:B------:R-:W-:Y:S01]  /*27bb0*/  IMAD R91, R40, 0x4, R103 ;  /* 0x00000004285b7824 */ /* 0x000fe200078e0267 */
[----:B------:R-:W-:-:S03]  /*27bc0*/  LEA R48, P0, R95, R41, 0x1 ;  /* 0x000000295f307211 */ /* 0x000fc600078008ff */
[----:B------:R-:W-:Y:S01]  /*27bd0*/  STG.E.U16 desc[UR10][R60.64], R51 ;  /* 0x000000333c007986 */ /* 0x000fe2000c10150a */
[-C--:B----4-:R-:W-:Y:S02]  /*27be0*/  LEA.HI.X.SX32 R49, R95, R42.reuse, 0x1, P0 ;  /* 0x0000002a5f317211 */ /* 0x090fe400000f0eff */
[C---:B------:R-:W-:Y:S02]  /*27bf0*/  LEA R95, R40.reuse, R91, 0x2 ;  /* 0x0000005b285f7211 */ /* 0x040fe400078e10ff */
[-C--:B------:R-:W-:Y:S02]  /*27c00*/  LEA R62, P0, R79, R41.reuse, 0x1 ;  /* 0x000000294f3e7211 */ /* 0x080fe400078008ff */
[----:B------:R-:W-:Y:S01]  /*27c10*/  PRMT R47, R51, 0x7632, R47 ;  /* 0x00007632332f7816 */ /* 0x000fe2000000002f */
[C---:B------:R-:W-:Y:S01]  /*27c20*/  IMAD R67, R40.reuse, 0x4, R95 ;  /* 0x0000000428437824 */ /* 0x040fe200078e025f */
[----:B------:R-:W-:Y:S02]  /*27c30*/  LEA.HI.X.SX32 R63, R79, R42, 0x1, P0 ;  /* 0x0000002a4f3f7211 */ /* 0x000fe400000f0eff */
[----:B------:R-:W-:Y:S01]  /*27c40*/  LEA R64, P0, R97, R41, 0x1 ;  /* 0x0000002961407211 */ /* 0x000fe200078008ff */
[----:B------:R2:W-:Y:S01]  /*27c50*/  STG.E.U16 desc[UR10][R48.64], R47 ;  /* 0x0000002f30007986 */ /* 0x0005e2000c10150a */
[----:B------:R-:W-:-:S02]  /*27c60*/  LEA R79, R40, R67, 0x2 ;  /* 0x00000043284f7211 */ /* 0x000fc400078e10ff */
[----:B------:R-:W-:Y:S01]  /*27c70*/  LEA.HI.X.SX32 R65, R97, R42, 0x1, P0 ;  /* 0x0000002a61417211 */ /* 0x000fe200000f0eff */
[----:B0-----:R-:W-:Y:S01]  /*27c80*/  STG.E.U16 desc[UR10][R62.64], R52 ;  /* 0x000000343e007986 */ /* 0x001fe2000c10150a */
[----:B------:R-:W-:Y:S01]  /*27c90*/  LEA R46, P0, R81, R41, 0x1 ;  /* 0x00000029512e7211 */ /* 0x000fe200078008ff */
[----:B------:R-:W-:-:S05]  /*27ca0*/  IMAD R97, R40, 0x4, R79 ;  /* 0x0000000428617824 */ /* 0x000fca00078e024f */
[C---:B------:R-:W-:Y:S02]  /*27cb0*/  LEA R105, R40.reuse, R97, 0x2 ;  /* 0x0000006128697211 */ /* 0x040fe400078e10ff */
[-C--:B--2---:R-:W-:Y:S02]  /*27cc0*/  LEA.HI.X.SX32 R47, R81, R42.reuse, 0x1, P0 ;  /* 0x0000002a512f7211 */ /* 0x084fe400000f0eff */
[C---:B------:R-:W-:Y:S01]  /*27cd0*/  LEA R50, P0, R71.reuse, R41, 0x1 ;  /* 0x0000002947327211 */ /* 0x040fe200078008ff */
[----:B------:R-:W-:Y:S01]  /*27ce0*/  IMAD R81, R40, 0x4, R105 ;  /* 0x0000000428517824 */ /* 0x000fe200078e0269 */
[----:B------:R-:W-:Y:S02]  /*27cf0*/  PRMT R49, R52, 0x7632, R49 ;  /* 0x0000763234317816 */ /* 0x000fe40000000031 */
[----:B------:R-:W-:Y:S02]  /*27d00*/  LEA.HI.X.SX32 R51, R71, R42, 0x1, P0 ;  /* 0x0000002a47337211 */ /* 0x000fe400000f0eff */
[----:B------:R-:W-:Y:S01]  /*27d10*/  LEA R71, R40, R81, 0x2 ;  /* 0x0000005128477211 */ /* 0x000fe200078e10ff */
[----:B------:R0:W-:Y:S01]  /*27d20*/  STG.E.U16 desc[UR10][R64.64], R49 ;  /* 0x0000003140007986 */ /* 0x0001e2000c10150a */
[----:B------:R-:W-:-:S03]  /*27d30*/  LEA R48, P0, R73, R41, 0x1 ;  /* 0x0000002949307211 */ /* 0x000fc600078008ff */
[C---:B------:R-:W-:Y:S01]  /*27d40*/  IMAD R107, R40.reuse, 0x4, R71 ;  /* 0x00000004286b7824 */ /* 0x040fe200078e0247 */
[----:B------:R2:W-:Y:S01]  /*27d50*/  STG.E.U16 desc[UR10][R46.64], R53 ;  /* 0x000000352e007986 */ /* 0x0005e2000c10150a */
[-C--:B0-----:R-:W-:Y:S02]  /*27d60*/  LEA.HI.X.SX32 R49, R73, R42.reuse, 0x1, P0 ;  /* 0x0000002a49317211 */ /* 0x081fe400000f0eff */
[C---:B------:R-:W-:Y:S02]  /*27d70*/  LEA R60, P0, R43.reuse, R41, 0x1 ;  /* 0x000000292b3c7211 */ /* 0x040fe400078008ff */
[C---:B------:R-:W-:Y:S02]  /*27d80*/  LEA R73, R40.reuse, R107, 0x2 ;  /* 0x0000006b28497211 */ /* 0x040fe400078e10ff */
[----:B------:R-:W-:Y:S02]  /*27d90*/  LEA.HI.X.SX32 R61, R43, R42, 0x1, P0 ;  /* 0x0000002a2b3d7211 */ /* 0x000fe400000f0eff */
[----:B------:R-:W-:Y:S01]  /*27da0*/  LEA R62, P0, R45, R41, 0x1 ;  /* 0x000000292d3e7211 */ /* 0x000fe200078008ff */
[----:B------:R-:W-:Y:S01]  /*27db0*/  IMAD R43, R40, 0x4, R73 ;  /* 0x00000004282b7824 */ /* 0x000fe200078e0249 */
[----:B--2---:R-:W-:-:S02]  /*27dc0*/  PRMT R47, R53, 0x7632, R47 ;  /* 0x00007632352f7816 */ /* 0x004fc4000000002f */
[----:B------:R-:W-:Y:S02]  /*27dd0*/  LEA.HI.X.SX32 R63, R45, R42, 0x1, P0 ;  /* 0x0000002a2d3f7211 */ /* 0x000fe400000f0eff */
[C---:B------:R-:W-:Y:S01]  /*27de0*/  LEA R109, R40.reuse, R43, 0x2 ;  /* 0x0000002b286d7211 */ /* 0x040fe200078e10ff */
[----:B------:R0:W-:Y:S01]  /*27df0*/  STG.E.U16 desc[UR10][R50.64], R47 ;  /* 0x0000002f32007986 */ /* 0x0001e2000c10150a */
[-C--:B------:R-:W-:Y:S02]  /*27e00*/  LEA R46, P0, R69, R41.reuse, 0x1 ;  /* 0x00000029452e7211 */ /* 0x080fe400078008ff */
[----:B------:R-:W-:Y:S01]  /*27e10*/  PRMT R45, R55, 0x7632, R45 ;  /* 0x00007632372d7816 */ /* 0x000fe2000000002d */
[----:B------:R-:W-:Y:S01]  /*27e20*/  IMAD R111, R40, 0x4, R109 ;  /* 0x00000004286f7824 */ /* 0x000fe200078e026d */
[----:B------:R2:W-:Y:S01]  /*27e30*/  STG.E.U16 desc[UR10][R48.64], R54 ;  /* 0x0000003630007986 */ /* 0x0005e2000c10150a */
[----:B------:R-:W-:-:S04]  /*27e40*/  LEA R232, P2, R43, R41, 0x1 ;  /* 0x000000292be87211 */ /* 0x000fc800078408ff */
[-C--:B------:R-:W-:Y:S02]  /*27e50*/  LEA.HI.X.SX32 R233, R43, R42.reuse, 0x1, P2 ;  /* 0x0000002a2be97211 */ /* 0x080fe400010f0eff */
[-C--:B0-----:R-:W-:Y:S02]  /*27e60*/  LEA.HI.X.SX32 R47, R69, R42.reuse, 0x1, P0 ;  /* 0x0000002a452f7211 */ /* 0x081fe400000f0eff */
[----:B------:R-:W-:Y:S02]  /*27e70*/  LEA R69, R40, R111, 0x2 ;  /* 0x0000006f28457211 */ /* 0x000fe400078e10ff */
[C---:B------:R-:W-:Y:S02]  /*27e80*/  LEA R52, P0, R77.reuse, R41, 0x1 ;  /* 0x000000294d347211 */ /* 0x040fe400078008ff */
[----:B--2---:R-:W-:Y:S01]  /*27e90*/  PRMT R49, R54, 0x7632, R49 ;  /* 0x0000763236317816 */ /* 0x004fe20000000031 */
[----:B------:R-:W-:Y:S01]  /*27ea0*/  IMAD R113, R40, 0x4, R69 ;  /* 0x0000000428717824 */ /* 0x000fe200078e0245 */
[----:B------:R-:W-:-:S02]  /*27eb0*/  LEA.HI.X.SX32 R53, R77, R42, 0x1, P0 ;  /* 0x0000002a4d357211 */ /* 0x000fc400000f0eff */
[C---:B------:R-:W-:Y:S01]  /*27ec0*/  LEA R64, P0, R83.reuse, R41, 0x1 ;  /* 0x0000002953407211 */ /* 0x040fe200078008ff */
[----:B------:R0:W-:Y:S01]  /*27ed0*/  STG.E.U16 desc[UR10][R60.64], R49 ;  /* 0x000000313c007986 */ /* 0x0001e2000c10150a */
[C---:B------:R-:W-:Y:S02]  /*27ee0*/  LEA R77, R40.reuse, R113, 0x2 ;  /* 0x00000071284d7211 */ /* 0x040fe400078e10ff */
[-C--:B------:R-:W-:Y:S01]  /*27ef0*/  LEA.HI.X.SX32 R65, R83, R42.reuse, 0x1, P0 ;  /* 0x0000002a53417211 */ /* 0x080fe200000f0eff */
[----:B------:R2:W-:Y:S01]  /*27f00*/  STG.E.U16 desc[UR10][R62.64], R55 ;  /* 0x000000373e007986 */ /* 0x0005e2000c10150a */
[C---:B------:R-:W-:Y:S01]  /*27f10*/  LEA R160, P2, R69.reuse, R41, 0x1 ;  /* 0x0000002945a07211 */ /* 0x040fe200078408ff */
[----:B------:R-:W-:Y:S02]  /*27f20*/  IMAD R83, R40, 0x4, R77 ;  /* 0x0000000428537824 */ /* 0x000fe400078e024d */
[----:B------:R4:W-:Y:S01]  /*27f30*/  STG.E.U16 desc[UR10][R46.64], R45 ;  /* 0x0000002d2e007986 */ /* 0x0009e2000c10150a */
[----:B------:R-:W-:-:S02]  /*27f40*/  LEA.HI.X.SX32 R161, R69, R42, 0x1, P2 ;  /* 0x0000002a45a17211 */ /* 0x000fc400010f0eff */
[-C--:B------:R-:W-:Y:S01]  /*27f50*/  LEA R166, P2, R83, R41.reuse, 0x1 ;  /* 0x0000002953a67211 */ /* 0x080fe200078408ff */
[----:B---3--:R-:W-:Y:S01]  /*27f60*/  STG.E.U16 desc[UR10][R52.64], R56 ;  /* 0x0000003834007986 */ /* 0x008fe2000c10150a */
[----:B0-----:R-:W-:Y:S02]  /*27f70*/  LEA R60, P0, R85, R41, 0x1 ;  /* 0x00000029553c7211 */ /* 0x001fe400078008ff */
[-C--:B------:R-:W-:Y:S01]  /*27f80*/  LEA.HI.X.SX32 R167, R83, R42.reuse, 0x1, P2 ;  /* 0x0000002a53a77211 */ /* 0x080fe200010f0eff */
[----:B------:R-:W0:Y:S01]  /*27f90*/  LDS.128 R48, [R44] ;  /* 0x000000002c307984 */ /* 0x000e220000000c00 */
[C---:B--2---:R-:W-:Y:S02]  /*27fa0*/  LEA R63, R40.reuse, R83, 0x2 ;  /* 0x00000053283f7211 */ /* 0x044fe400078e10ff */
[----:B------:R-:W-:Y:S02]  /*27fb0*/  LEA.HI.X.SX32 R61, R85, R42, 0x1, P0 ;  /* 0x0000002a553d7211 */ /* 0x000fe400000f0eff */
[----:B------:R-:W-:Y:S01]  /*27fc0*/  LEA R54, P0, R99, R41, 0x1 ;  /* 0x0000002963367211 */ /* 0x000fe200078008ff */
[----:B------:R-:W-:Y:S01]  /*27fd0*/  IMAD R85, R40, 0x4, R63 ;  /* 0x0000000428557824 */ /* 0x000fe200078e023f */
[----:B----4-:R-:W-:-:S02]  /*27fe0*/  PRMT R47, R56, 0x7632, R47 ;  /* 0x00007632382f7816 */ /* 0x010fc4000000002f */
[----:B------:R-:W-:Y:S02]  /*27ff0*/  LEA.HI.X.SX32 R55, R99, R42, 0x1, P0 ;  /* 0x0000002a63377211 */ /* 0x000fe400000f0eff */
[C---:B------:R-:W-:Y:S01]  /*28000*/  LEA R115, R40.reuse, R85, 0x2 ;  /* 0x0000005528737211 */ /* 0x040fe200078e10ff */
[----:B------:R2:W-:Y:S01]  /*28010*/  STG.E.U16 desc[UR10][R64.64], R47 ;  /* 0x0000002f40007986 */ /* 0x0005e2000c10150a */
[-C--:B------:R-:W-:Y:S02]  /*28020*/  LEA R46, P0, R87, R41.reuse, 0x1 ;  /* 0x00000029572e7211 */ /* 0x080fe400078008ff */
[----:B------:R-:W-:Y:S01]  /*28030*/  PRMT R45, R57, 0x7632, R45 ;  /* 0x00007632392d7816 */ /* 0x000fe2000000002d */
[----:B------:R-:W-:Y:S01]  /*28040*/  IMAD R99, R40, 0x4, R115 ;  /* 0x0000000428637824 */ /* 0x000fe200078e0273 */
[----:B------:R3:W-:Y:S01]  /*28050*/  STG.E.U16 desc[UR10][R60.64], R57 ;  /* 0x000000393c007986 */ /* 0x0007e2000c10150a */
[----:B------:R-:W-:-:S03]  /*28060*/  LEA R172, P2, R115, R41, 0x1 ;  /* 0x0000002973ac7211 */ /* 0x000fc600078408ff */
[----:B------:R4:W-:Y:S01]  /*28070*/  STG.E.U16 desc[UR10][R54.64], R45 ;  /* 0x0000002d36007986 */ /* 0x0009e2000c10150a */
[-C--:B------:R-:W-:Y:S02]  /*28080*/  LEA.HI.X.SX32 R173, R115, R42.reuse, 0x1, P2 ;  /* 0x0000002a73ad7211 */ /* 0x080fe400010f0eff */
[C---:B--2---:R-:W-:Y:S02]  /*28090*/  LEA R65, R40.reuse, R99, 0x2 ;  /* 0x0000006328417211 */ /* 0x044fe400078e10ff */
[-C--:B------:R-:W-:Y:S02]  /*280a0*/  LEA.HI.X.SX32 R47, R87, R42.reuse, 0x1, P0 ;  /* 0x0000002a572f7211 */ /* 0x080fe400000f0eff */
[-C--:B------:R-:W-:Y:S01]  /*280b0*/  LEA R52, P0, R89, R41.reuse, 0x1 ;  /* 0x0000002959347211 */ /* 0x080fe200078008ff */
[----:B------:R-:W-:Y:S01]  /*280c0*/  IMAD R87, R40, 0x4, R65 ;  /* 0x0000000428577824 */ /* 0x000fe200078e0241 */
[----:B---3--:R-:W-:Y:S01]  /*280d0*/  LEA R60, P1, R93, R41, 0x1 ;  /* 0x000000295d3c7211 */ /* 0x008fe200078208ff */
[----:B------:R-:W-:Y:S01]  /*280e0*/  STG.E.U16 desc[UR10][R46.64], R58 ;  /* 0x0000003a2e007986 */ /* 0x000fe2000c10150a */
[----:B------:R-:W-:-:S02]  /*280f0*/  LEA.HI.X.SX32 R53, R89, R42, 0x1, P0 ;  /* 0x0000002a59357211 */ /* 0x000fc400000f0eff */
[----:B------:R-:W-:Y:S02]  /*28100*/  LEA R89, R40, R87, 0x2 ;  /* 0x0000005728597211 */ /* 0x000fe400078e10ff */
[C---:B------:R-:W-:Y:S02]  /*28110*/  LEA R56, P0, R101.reuse, R41, 0x1 ;  /* 0x0000002965387211 */ /* 0x040fe400078008ff */
[----:B----4-:R-:W-:Y:S01]  /*28120*/  PRMT R55, R58, 0x7632, R55 ;  /* 0x000076323a377816 */ /* 0x010fe20000000037 */
[C---:B------:R-:W-:Y:S01]  /*28130*/  IMAD R117, R40.reuse, 0x4, R89 ;  /* 0x0000000428757824 */ /* 0x040fe200078e0259 */
[-C--:B------:R-:W-:Y:S02]  /*28140*/  LEA.HI.X.SX32 R57, R101, R42.reuse, 0x1, P0 ;  /* 0x0000002a65397211 */ /* 0x080fe400000f0eff */
[----:B------:R-:W-:Y:S01]  /*28150*/  LEA.HI.X.SX32 R61, R93, R42, 0x1, P1 ;  /* 0x0000002a5d3d7211 */ /* 0x000fe200008f0eff */
[----:B------:R2:W-:Y:S01]  /*28160*/  STG.E.U16 desc[UR10][R52.64], R55 ;  /* 0x0000003734007986 */ /* 0x0005e2000c10150a */
[----:B------:R-:W-:-:S02]  /*28170*/  LEA R101, R40, R117, 0x2 ;  /* 0x0000007528657211 */ /* 0x000fc400078e10ff */
[-C--:B------:R-:W-:Y:S01]  /*28180*/  LEA R54, P0, R75, R41.reuse, 0x1 ;  /* 0x000000294b367211 */ /* 0x080fe200078008ff */
[----:B------:R3:W-:Y:S01]  /*28190*/  STG.E.U16 desc[UR10][R56.64], R59 ;  /* 0x0000003b38007986 */ /* 0x0007e2000c10150a */
[----:B------:R-:W-:Y:S01]  /*281a0*/  PRMT R45, R59, 0x7632, R45 ;  /* 0x000076323b2d7816 */ /* 0x000fe2000000002d */
[----:B------:R-:W-:Y:S01]  /*281b0*/  IMAD R93, R40, 0x4, R101 ;  /* 0x00000004285d7824 */ /* 0x000fe200078e0265 */
[----:B------:R-:W-:-:S03]  /*281c0*/  LEA R178, P2, R87, R41, 0x1 ;  /* 0x0000002957b27211 */ /* 0x000fc600078408ff */
[----:B------:R-:W-:Y:S01]  /*281d0*/  STG.E.U16 desc[UR10][R60.64], R45 ;  /* 0x0000002d3c007986 */ /* 0x000fe2000c10150a */
[-C--:B------:R-:W-:Y:S02]  /*281e0*/  LEA.HI.X.SX32 R179, R87, R42.reuse, 0x1, P2 ;  /* 0x0000002a57b37211 */ /* 0x080fe400010f0eff */
[-C--:B--2---:R-:W-:Y:S02]  /*281f0*/  LEA.HI.X.SX32 R55, R75, R42.reuse, 0x1, P0 ;  /* 0x0000002a4b377211 */ /* 0x084fe400000f0eff */
[C---:B------:R-:W-:Y:S02]  /*28200*/  LEA R75, R40.reuse, R93, 0x2 ;  /* 0x0000005d284b7211 */ /* 0x040fe400078e10ff */
[-C--:B------:R-:W-:Y:S01]  /*28210*/  LEA R46, P0, R103, R41.reuse, 0x1 ;  /* 0x00000029672e7211 */ /* 0x080fe200078008ff */
[----:B0-----:R0:W-:Y:S01]  /*28220*/  STG.E.U16 desc[UR10][R54.64], R48 ;  /* 0x0000003036007986 */ /* 0x0011e2000c10150a */
[----:B------:R-:W-:Y:S01]  /*28230*/  LEA R184, P2, R101, R41, 0x1 ;  /* 0x0000002965b87211 */ /* 0x000fe200078408ff */
[----:B------:R-:W-:Y:S01]  /*28240*/  IMAD R119, R40, 0x4, R75 ;  /* 0x0000000428777824 */ /* 0x000fe200078e024b */
[----:B------:R-:W-:-:S02]  /*28250*/  LEA.HI.X.SX32 R47, R103, R42, 0x1, P0 ;  /* 0x0000002a672f7211 */ /* 0x000fc400000f0eff */
[C---:B------:R-:W-:Y:S02]  /*28260*/  LEA R52, P0, R91.reuse, R41, 0x1 ;  /* 0x000000295b347211 */ /* 0x040fe400078008ff */
[C---:B------:R-:W-:Y:S02]  /*28270*/  LEA R103, R40.reuse, R119, 0x2 ;  /* 0x0000007728677211 */ /* 0x040fe400078e10ff */
[-C--:B------:R-:W-:Y:S02]  /*28280*/  LEA.HI.X.SX32 R53, R91, R42.reuse, 0x1, P0 ;  /* 0x0000002a5b357211 */ /* 0x080fe400000f0eff */
[C---:B---3--:R-:W-:Y:S01]  /*28290*/  LEA R56, P0, R95.reuse, R41, 0x1 ;  /* 0x000000295f387211 */ /* 0x048fe200078008ff */
[----:B------:R-:W-:Y:S01]  /*282a0*/  IMAD R91, R40, 0x4, R103 ;  /* 0x00000004285b7824 */ /* 0x000fe200078e0267 */
[----:B0-----:R-:W-:Y:S02]  /*282b0*/  PRMT R55, R48, 0x7632, R55 ;  /* 0x0000763230377816 */ /* 0x001fe40000000037 */
[----:B------:R-:W-:-:S02]  /*282c0*/  LEA.HI.X.SX32 R57, R95, R42, 0x1, P0 ;  /* 0x0000002a5f397211 */ /* 0x000fc400000f0eff */
[C---:B------:R-:W-:Y:S01]  /*282d0*/  LEA R61, R40.reuse, R91, 0x2 ;  /* 0x0000005b283d7211 */ /* 0x040fe200078e10ff */
[----:B------:R0:W-:Y:S01]  /*282e0*/  STG.E.U16 desc[UR10][R46.64], R55 ;  /* 0x000000372e007986 */ /* 0x0001e2000c10150a */
[-C--:B------:R-:W-:Y:S02]  /*282f0*/  LEA R58, P0, R67, R41.reuse, 0x1 ;  /* 0x00000029433a7211 */ /* 0x080fe400078008ff */
[----:B------:R-:W-:Y:S01]  /*28300*/  PRMT R45, R49, 0x7632, R45 ;  /* 0x00007632312d7816 */ /* 0x000fe2000000002d */
[C---:B------:R-:W-:Y:S01]  /*28310*/  IMAD R95, R40.reuse, 0x4, R61 ;  /* 0x00000004285f7824 */ /* 0x040fe200078e023d */
[----:B------:R-:W-:Y:S01]  /*28320*/  LEA.HI.X.SX32 R59, R67, R42, 0x1, P0 ;  /* 0x0000002a433b7211 */ /* 0x000fe200000f0eff */
[----:B------:R2:W-:Y:S01]  /*28330*/  STG.E.U16 desc[UR10][R52.64], R49 ;  /* 0x0000003134007986 */ /* 0x0005e2000c10150a */
[----:B------:R-:W-:Y:S02]  /*28340*/  LEA R54, P0, R79, R41, 0x1 ;  /* 0x000000294f367211 */ /* 0x000fe400078008ff */
[----:B------:R-:W-:Y:S01]  /*28350*/  LEA R67, R40, R95, 0x2 ;  /* 0x0000005f28437211 */ /* 0x000fe200078e10ff */
[----:B------:R3:W-:Y:S01]  /*28360*/  STG.E.U16 desc[UR10][R56.64], R45 ;  /* 0x0000002d38007986 */ /* 0x0007e2000c10150a */
[----:B------:R-:W-:-:S02]  /*28370*/  LEA R48, P1, R105, R41, 0x1 ;  /* 0x0000002969307211 */ /* 0x000fc400078208ff */
[-C--:B0-----:R-:W-:Y:S01]  /*28380*/  LEA.HI.X.SX32 R55, R79, R42.reuse, 0x1, P0 ;  /* 0x0000002a4f377211 */ /* 0x081fe200000f0eff */
[----:B------:R-:W-:Y:S01]  /*28390*/  IMAD R121, R40, 0x4, R67 ;  /* 0x0000000428797824 */ /* 0x000fe200078e0243 */
[----:B------:R-:W-:Y:S01]  /*283a0*/  PRMT R47, R50, 0x7632, R47 ;  /* 0x00007632322f7816 */ /* 0x000fe2000000002f */
[----:B------:R-:W-:Y:S01]  /*283b0*/  STG.E.U16 desc[UR10][R58.64], R50 ;  /* 0x000000323a007986 */ /* 0x000fe2000c10150a */
[----:B------:R-:W-:Y:S02]  /*283c0*/  LEA R46, P0, R97, R41, 0x1 ;  /* 0x00000029612e7211 */ /* 0x000fe400078008ff */
[C---:B------:R-:W-:Y:S01]  /*283d0*/  LEA R79, R40.reuse, R121, 0x2 ;  /* 0x00000079284f7211 */ /* 0x040fe200078e10ff */
[----:B------:R0:W-:Y:S01]  /*283e0*/  STG.E.U16 desc[UR10][R54.64], R47 ;  /* 0x0000002f36007986 */ /* 0x0001e2000c10150a */
[----:B--2---:R-:W-:Y:S02]  /*283f0*/  LEA.HI.X.SX32 R49, R105, R42, 0x1, P1 ;  /* 0x0000002a69317211 */ /* 0x004fe400008f0eff */
[----:B---3--:R-:W-:Y:S01]  /*28400*/  PRMT R56, R51, 0x7632, R56 ;  /* 0x0000763233387816 */ /* 0x008fe20000000038 */
[----:B------:R-:W-:Y:S01]  /*28410*/  IMAD R123, R40, 0x4, R79 ;  /* 0x00000004287b7824 */ /* 0x000fe200078e024f */
[----:B------:R-:W-:-:S02]  /*28420*/  LEA R230, P1, R73, R41, 0x1 ;  /* 0x0000002949e67211 */ /* 0x000fc400078208ff */
[-C--:B------:R-:W-:Y:S02]  /*28430*/  LEA.HI.X.SX32 R185, R101, R42.reuse, 0x1, P2 ;  /* 0x0000002a65b97211 */ /* 0x080fe400010f0eff */
[C---:B------:R-:W-:Y:S02]  /*28440*/  LEA R57, R40.reuse, R123, 0x2 ;  /* 0x0000007b28397211 */ /* 0x040fe400078e10ff */
[-C--:B------:R-:W-:Y:S02]  /*28450*/  LEA.HI.X.SX32 R231, R73, R42.reuse, 0x1, P1 ;  /* 0x0000002a49e77211 */ /* 0x080fe400008f0eff */
[----:B0-----:R-:W-:Y:S01]  /*28460*/  LEA.HI.X.SX32 R47, R97, R42, 0x1, P0 ;  /* 0x0000002a612f7211 */ /* 0x001fe200000f0eff */
[C---:B------:R-:W-:Y:S01]  /*28470*/  IMAD R59, R40.reuse, 0x4, R57 ;  /* 0x00000004283b7824 */ /* 0x040fe200078e0239 */
[-C--:B------:R-:W-:Y:S02]  /*28480*/  LEA R52, P0, R81, R41.reuse, 0x1 ;  /* 0x0000002951347211 */ /* 0x080fe400078008ff */
[----:B------:R-:W-:Y:S01]  /*28490*/  LEA R236, P1, R111, R41, 0x1 ;  /* 0x000000296fec7211 */ /* 0x000fe200078208ff */
[----:B------:R0:W-:Y:S01]  /*284a0*/  STG.E.U16 desc[UR10][R46.64], R51 ;  /* 0x000000332e007986 */ /* 0x0001e2000c10150a */
[----:B------:R-:W-:-:S02]  /*284b0*/  LEA R55, R40, R59, 0x2 ;  /* 0x0000003b28377211 */ /* 0x000fc400078e10ff */
[-C--:B------:R-:W-:Y:S01]  /*284c0*/  LEA.HI.X.SX32 R53, R81, R42.reuse, 0x1, P0 ;  /* 0x0000002a51357211 */ /* 0x080fe200000f0eff */
[----:B------:R2:W-:Y:S01]  /*284d0*/  STG.E.U16 desc[UR10][R48.64], R56 ;  /* 0x0000003830007986 */ /* 0x0005e2000c10150a */
[----:B------:R-:W-:Y:S01]  /*284e0*/  LEA R226, P0, R71, R41, 0x1 ;  /* 0x0000002947e27211 */ /* 0x000fe200078008ff */
[C---:B------:R-:W-:Y:S01]  /*284f0*/  IMAD R81, R40.reuse, 0x4, R55 ;  /* 0x0000000428517824 */ /* 0x040fe200078e0237 */
[-C--:B------:R-:W-:Y:S01]  /*28500*/  LEA.HI.X.SX32 R237, R111, R42.reuse, 0x1, P1 ;  /* 0x0000002a6fed7211 */ /* 0x080fe200008f0eff */
[----:B------:R3:W-:Y:S01]  /*28510*/  STG.E.U16 desc[UR10][R52.64], R36 ;  /* 0x0000002434007986 */ /* 0x0007e2000c10150a */
[----:B------:R-:W-:Y:S02]  /*28520*/  LEA.HI.X.SX32 R227, R71, R42, 0x1, P0 ;  /* 0x0000002a47e37211 */ /* 0x000fe400000f0eff */
[----:B------:R-:W-:Y:S02]  /*28530*/  LEA R71, R40, R81, 0x2 ;  /* 0x0000005128477211 */ /* 0x000fe400078e10ff */
[----:B------:R-:W-:-:S02]  /*28540*/  LEA R228, P0, R107, R41, 0x1 ;  /* 0x000000296be47211 */ /* 0x000fc400078008ff */
[-C--:B------:R-:W-:Y:S01]  /*28550*/  LEA R164, P1, R77, R41.reuse, 0x1 ;  /* 0x000000294da47211 */ /* 0x080fe200078208ff */
[C---:B0-----:R-:W-:Y:S01]  /*28560*/  IMAD R47, R40.reuse, 0x4, R71 ;  /* 0x00000004282f7824 */ /* 0x041fe200078e0247 */
[-C--:B------:R-:W-:Y:S02]  /*28570*/  LEA.HI.X.SX32 R229, R107, R42.reuse, 0x1, P0 ;  /* 0x0000002a6be57211 */ /* 0x080fe400000f0eff */
[C---:B------:R-:W-:Y:S02]  /*28580*/  LEA R234, P0, R109.reuse, R41, 0x1 ;  /* 0x000000296dea7211 */ /* 0x040fe400078008ff */
[C---:B------:R-:W-:Y:S02]  /*28590*/  LEA R43, R40.reuse, R47, 0x2 ;  /* 0x0000002f282b7211 */ /* 0x040fe400078e10ff */
[-C--:B------:R-:W-:Y:S02]  /*285a0*/  LEA.HI.X.SX32 R235, R109, R42.reuse, 0x1, P0 ;  /* 0x0000002a6deb7211 */ /* 0x080fe400000f0eff */
[----:B------:R-:W-:Y:S01]  /*285b0*/  LEA R162, P0, R113, R41, 0x1 ;  /* 0x0000002971a27211 */ /* 0x000fe200078008ff */
[----:B--2---:R-:W-:Y:S01]  /*285c0*/  IMAD R49, R40, 0x4, R43 ;  /* 0x0000000428317824 */ /* 0x004fe200078e022b */
[----:B------:R-:W-:-:S02]  /*285d0*/  LEA.HI.X.SX32 R165, R77, R42, 0x1, P1 ;  /* 0x0000002a4da57211 */ /* 0x000fc400008f0eff */
[-C--:B------:R-:W-:Y:S02]  /*285e0*/  LEA.HI.X.SX32 R163, R113, R42.reuse, 0x1, P0 ;  /* 0x0000002a71a37211 */ /* 0x080fe400000f0eff */
[C---:B------:R-:W-:Y:S02]  /*285f0*/  LEA R51, R40.reuse, R49, 0x2 ;  /* 0x0000003128337211 */ /* 0x040fe400078e10ff */
[-C--:B------:R-:W-:Y:S02]  /*28600*/  LEA R168, P0, R63, R41.reuse, 0x1 ;  /* 0x000000293fa87211 */ /* 0x080fe400078008ff */
[----:B------:R-:W-:Y:S01]  /*28610*/  LEA R170, P1, R85, R41, 0x1 ;  /* 0x0000002955aa7211 */ /* 0x000fe200078208ff */
[----:B---3--:R-:W-:Y:S01]  /*28620*/  IMAD R53, R40, 0x4, R51 ;  /* 0x0000000428357824 */ /* 0x008fe200078e0233 */
[-C--:B------:R-:W-:Y:S02]  /*28630*/  LEA.HI.X.SX32 R169, R63, R42.reuse, 0x1, P0 ;  /* 0x0000002a3fa97211 */ /* 0x080fe400000f0eff */
[----:B------:R-:W-:-:S02]  /*28640*/  LEA.HI.X.SX32 R171, R85, R42, 0x1, P1 ;  /* 0x0000002a55ab7211 */ /* 0x000fc400008f0eff */
[C---:B------:R-:W-:Y:S02]  /*28650*/  LEA R69, R40.reuse, R53, 0x2 ;  /* 0x0000003528457211 */ /* 0x040fe400078e10ff */
[-C--:B------:R-:W-:Y:S02]  /*28660*/  LEA R176, P1, R65, R41.reuse, 0x1 ;  /* 0x0000002941b07211 */ /* 0x080fe400078208ff */
[-C--:B------:R-:W-:Y:S01]  /*28670*/  LEA R174, P0, R99, R41.reuse, 0x1 ;  /* 0x0000002963ae7211 */ /* 0x080fe200078008ff */
[C---:B------:R-:W-:Y:S01]  /*28680*/  IMAD R73, R40.reuse, 0x4, R69 ;  /* 0x0000000428497824 */ /* 0x040fe200078e0245 */
[----:B------:R-:W-:Y:S02]  /*28690*/  LEA.HI.X.SX32 R177, R65, R42, 0x1, P1 ;  /* 0x0000002a41b17211 */ /* 0x000fe400008f0eff */
[----:B------:R-:W-:Y:S02]  /*286a0*/  LEA R182, P1, R117, R41, 0x1 ;  /* 0x0000002975b67211 */ /* 0x000fe400078208ff */
[----:B------:R-:W-:-:S02]  /*286b0*/  LEA R63, R40, R73, 0x2 ;  /* 0x00000049283f7211 */ /* 0x000fc400078e10ff */
[-C--:B------:R-:W-:Y:S02]  /*286c0*/  LEA.HI.X.SX32 R183, R117, R42.reuse, 0x1, P1 ;  /* 0x0000002a75b77211 */ /* 0x080fe400008f0eff */
[----:B------:R-:W-:Y:S01]  /*286d0*/  LEA R188, P1, R75, R41, 0x1 ;  /* 0x000000294bbc7211 */ /* 0x000fe200078208ff */
[C---:B------:R-:W-:Y:S01]  /*286e0*/  IMAD R77, R40.reuse, 0x4, R63 ;  /* 0x00000004284d7824 */ /* 0x040fe200078e023f */
[-C--:B------:R-:W-:Y:S02]  /*286f0*/  LEA.HI.X.SX32 R175, R99, R42.reuse, 0x1, P0 ;  /* 0x0000002a63af7211 */ /* 0x080fe400000f0eff */
[----:B------:R-:W-:Y:S02]  /*28700*/  LEA.HI.X.SX32 R189, R75, R42, 0x1, P1 ;  /* 0x0000002a4bbd7211 */ /* 0x000fe400008f0eff */
[----:B------:R-:W-:Y:S02]  /*28710*/  LEA R65, R40, R77, 0x2 ;  /* 0x0000004d28417211 */ /* 0x000fe400078e10ff */
[----:B------:R-:W-:-:S02]  /*28720*/  LEA R180, P0, R89, R41, 0x1 ;  /* 0x0000002959b47211 */ /* 0x000fc400078008ff */
[-C--:B------:R-:W-:Y:S01]  /*28730*/  LEA R194, P1, R91, R41.reuse, 0x1 ;  /* 0x000000295bc27211 */ /* 0x080fe200078208ff */
[C---:B------:R-:W-:Y:S01]  /*28740*/  IMAD R83, R40.reuse, 0x4, R65 ;  /* 0x0000000428537824 */ /* 0x040fe200078e0241 */
[-C--:B------:R-:W-:Y:S02]  /*28750*/  LEA.HI.X.SX32 R181, R89, R42.reuse, 0x1, P0 ;  /* 0x0000002a59b57211 */ /* 0x080fe400000f0eff */
[C---:B------:R-:W-:Y:S02]  /*28760*/  LEA R186, P0, R93.reuse, R41, 0x1 ;  /* 0x000000295dba7211 */ /* 0x040fe400078008ff */
[C---:B------:R-:W-:Y:S02]  /*28770*/  LEA R85, R40.reuse, R83, 0x2 ;  /* 0x0000005328557211 */ /* 0x040fe400078e10ff */
[-C--:B------:R-:W-:Y:S02]  /*28780*/  LEA.HI.X.SX32 R187, R93, R42.reuse, 0x1, P0 ;  /* 0x0000002a5dbb7211 */ /* 0x080fe400000f0eff */
[----:B------:R-:W-:Y:S01]  /*28790*/  LEA.HI.X.SX32 R195, R91, R42, 0x1, P1 ;  /* 0x0000002a5bc37211 */ /* 0x000fe200008f0eff */
[----:B------:R-:W-:Y:S01]  /*287a0*/  IMAD R87, R40, 0x4, R85 ;  /* 0x0000000428577824 */ /* 0x000fe200078e0255 */
[----:B------:R-:W-:-:S02]  /*287b0*/  LEA R192, P0, R103, R41, 0x1 ;  /* 0x0000002967c07211 */ /* 0x000fc400078008ff */
[----:B------:R-:W-:Y:S02]  /*287c0*/  LEA R190, P2, R119, R41, 0x1 ;  /* 0x0000002977be7211 */ /* 0x000fe400078408ff */
[C---:B------:R-:W-:Y:S02]  /*287d0*/  LEA R75, R40.reuse, R87, 0x2 ;  /* 0x00000057284b7211 */ /* 0x040fe400078e10ff */
[-C--:B------:R-:W-:Y:S02]  /*287e0*/  LEA.HI.X.SX32 R193, R103, R42.reuse, 0x1, P0 ;  /* 0x0000002a67c17211 */ /* 0x080fe400000f0eff */
[----:B------:R-:W-:Y:S01]  /*287f0*/  LEA R198, P0, R95, R41, 0x1 ;  /* 0x000000295fc67211 */ /* 0x000fe200078008ff */
[----:B------:R-:W-:Y:S01]  /*28800*/  IMAD R89, R40, 0x4, R75 ;  /* 0x0000000428597824 */ /* 0x000fe200078e024b */
[-C--:B------:R-:W-:Y:S02]  /*28810*/  LEA.HI.X.SX32 R191, R119, R42.reuse, 0x1, P2 ;  /* 0x0000002a77bf7211 */ /* 0x080fe400010f0eff */
[----:B------:R-:W-:-:S02]  /*28820*/  LEA.HI.X.SX32 R199, R95, R42, 0x1, P0 ;  /* 0x0000002a5fc77211 */ /* 0x000fc400000f0eff */
[C---:B------:R-:W-:Y:S02]  /*28830*/  LEA R91, R40.reuse, R89, 0x2 ;  /* 0x00000059285b7211 */ /* 0x040fe400078e10ff */
[-C--:B------:R-:W-:Y:S02]  /*28840*/  LEA R196, P2, R61, R41.reuse, 0x1 ;  /* 0x000000293dc47211 */ /* 0x080fe400078408ff */
[----:B------:R-:W-:Y:S01]  /*28850*/  LEA R204, P0, R79, R41, 0x1 ;  /* 0x000000294fcc7211 */ /* 0x000fe200078008ff */
[C---:B------:R-:W-:Y:S01]  /*28860*/  IMAD R93, R40.reuse, 0x4, R91 ;  /* 0x00000004285d7824 */ /* 0x040fe200078e025b */
[-C--:B------:R-:W-:Y:S02]  /*28870*/  LEA.HI.X.SX32 R197, R61, R42.reuse, 0x1, P2 ;  /* 0x0000002a3dc57211 */ /* 0x080fe400010f0eff */
[----:B------:R-:W-:Y:S02]  /*28880*/  LEA.HI.X.SX32 R205, R79, R42, 0x1, P0 ;  /* 0x0000002a4fcd7211 */ /* 0x000fe400000f0eff */
[----:B------:R-:W-:-:S02]  /*28890*/  LEA R95, R40, R93, 0x2 ;  /* 0x0000005d285f7211 */ /* 0x000fc400078e10ff */
[-C--:B------:R-:W-:Y:S02]  /*288a0*/  LEA R202, P2, R121, R41.reuse, 0x1 ;  /* 0x0000002979ca7211 */ /* 0x080fe400078408ff */
[-C--:B------:R-:W-:Y:S01]  /*288b0*/  LEA R200, P1, R67, R41.reuse, 0x1 ;  /* 0x0000002943c87211 */ /* 0x080fe200078208ff */
[C---:B------:R-:W-:Y:S01]  /*288c0*/  IMAD R97, R40.reuse, 0x4, R95 ;  /* 0x0000000428617824 */ /* 0x040fe200078e025f */
[-C--:B------:R-:W-:Y:S02]  /*288d0*/  LEA.HI.X.SX32 R203, R121, R42.reuse, 0x1, P2 ;  /* 0x0000002a79cb7211 */ /* 0x080fe400010f0eff */
[C---:B------:R-:W-:Y:S02]  /*288e0*/  LEA R208, P2, R57.reuse, R41, 0x1 ;  /* 0x0000002939d07211 */ /* 0x040fe400078408ff */
[----:B------:R-:W-:Y:S02]  /*288f0*/  LEA R79, R40, R97, 0x2 ;  /* 0x00000061284f7211 */ /* 0x000fe400078e10ff */
[----:B------:R-:W-:-:S02]  /*28900*/  LEA.HI.X.SX32 R209, R57, R42, 0x1, P2 ;  /* 0x0000002a39d17211 */ /* 0x000fc400010f0eff */
[----:B------:R-:W-:Y:S01]  /*28910*/  LEA R214, P2, R81, R41, 0x1 ;  /* 0x0000002951d67211 */ /* 0x000fe200078408ff */
[C---:B------:R-:W-:Y:S01]  /*28920*/  IMAD R99, R40.reuse, 0x4, R79 ;  /* 0x0000000428637824 */ /* 0x040fe200078e024f */
[-C--:B------:R-:W-:Y:S02]  /*28930*/  LEA.HI.X.SX32 R201, R67, R42.reuse, 0x1, P1 ;  /* 0x0000002a43c97211 */ /* 0x080fe400008f0eff */
[-C--:B------:R-:W-:Y:S02]  /*28940*/  LEA.HI.X.SX32 R215, R81, R42.reuse, 0x1, P2 ;  /* 0x0000002a51d77211 */ /* 0x080fe400010f0eff */
[C---:B------:R-:W-:Y:S02]  /*28950*/  LEA R101, R40.reuse, R99, 0x2 ;  /* 0x0000006328657211 */ /* 0x040fe400078e10ff */
[-C--:B------:R-:W-:Y:S02]  /*28960*/  LEA R220, P2, R43, R41.reuse, 0x1 ;  /* 0x000000292bdc7211 */ /* 0x080fe400078408ff */
[----:B------:R-:W-:Y:S01]  /*28970*/  LEA R206, P1, R123, R41, 0x1 ;  /* 0x000000297bce7211 */ /* 0x000fe200078208ff */
[----:B------:R-:W-:Y:S01]  /*28980*/  IMAD R103, R40, 0x4, R101 ;  /* 0x0000000428677824 */ /* 0x000fe200078e0265 */
[----:B------:R-:W-:-:S02]  /*28990*/  LEA.HI.X.SX32 R221, R43, R42, 0x1, P2 ;  /* 0x0000002a2bdd7211 */ /* 0x000fc400010f0eff */
[----:B------:R-:W-:Y:S02]  /*289a0*/  LEA R210, P0, R59, R41, 0x1 ;  /* 0x000000293bd27211 */ /* 0x000fe400078008ff */
[C---:B------:R-:W-:Y:S02]  /*289b0*/  LEA R43, R40.reuse, R103, 0x2 ;  /* 0x00000067282b7211 */ /* 0x040fe400078e10ff */
[-C--:B------:R-:W-:Y:S02]  /*289c0*/  LEA.HI.X.SX32 R207, R123, R42.reuse, 0x1, P1 ;  /* 0x0000002a7bcf7211 */ /* 0x080fe400008f0eff */
[-C--:B------:R-:W-:Y:S01]  /*289d0*/  LEA R212, P1, R55, R41.reuse, 0x1 ;  /* 0x0000002937d47211 */ /* 0x080fe200078208ff */
[----:B------:R-:W-:Y:S01]  /*289e0*/  IMAD R105, R40, 0x4, R43 ;  /* 0x0000000428697824 */ /* 0x000fe200078e022b */
[----:B------:R-:W-:Y:S02]  /*289f0*/  LEA.HI.X.SX32 R211, R59, R42, 0x1, P0 ;  /* 0x0000002a3bd37211 */ /* 0x000fe400000f0eff */
[----:B------:R-:W-:-:S02]  /*28a00*/  LEA R216, P0, R71, R41, 0x1 ;  /* 0x0000002947d87211 */ /* 0x000fc400078008ff */
[C---:B------:R-:W-:Y:S02]  /*28a10*/  LEA R107, R40.reuse, R105, 0x2 ;  /* 0x00000069286b7211 */ /* 0x040fe400078e10ff */
[-C--:B------:R-:W-:Y:S02]  /*28a20*/  LEA.HI.X.SX32 R213, R55, R42.reuse, 0x1, P1 ;  /* 0x0000002a37d57211 */ /* 0x080fe400008f0eff */
[-C--:B------:R-:W-:Y:S01]  /*28a30*/  LEA R218, P1, R47, R41.reuse, 0x1 ;  /* 0x000000292fda7211 */ /* 0x080fe200078208ff */
[C---:B------:R-:W-:Y:S01]  /*28a40*/  IMAD R109, R40.reuse, 0x4, R107 ;  /* 0x00000004286d7824 */ /* 0x040fe200078e026b */
[----:B------:R-:W-:Y:S02]  /*28a50*/  LEA.HI.X.SX32 R217, R71, R42, 0x1, P0 ;  /* 0x0000002a47d97211 */ /* 0x000fe400000f0eff */
[----:B------:R-:W-:Y:S02]  /*28a60*/  LEA R222, P0, R49, R41, 0x1 ;  /* 0x0000002931de7211 */ /* 0x000fe400078008ff */
[----:B------:R-:W-:-:S02]  /*28a70*/  LEA R111, R40, R109, 0x2 ;  /* 0x0000006d286f7211 */ /* 0x000fc400078e10ff */
[-C--:B------:R-:W-:Y:S02]  /*28a80*/  LEA.HI.X.SX32 R219, R47, R42.reuse, 0x1, P1 ;  /* 0x0000002a2fdb7211 */ /* 0x080fe400008f0eff */
[-C--:B------:R-:W-:Y:S01]  /*28a90*/  LEA R46, P1, R51, R41.reuse, 0x1 ;  /* 0x00000029332e7211 */ /* 0x080fe200078208ff */
[C---:B------:R-:W-:Y:S01]  /*28aa0*/  IMAD R113, R40.reuse, 0x4, R111 ;  /* 0x0000000428717824 */ /* 0x040fe200078e026f */
[-C--:B------:R-:W-:Y:S02]  /*28ab0*/  LEA.HI.X.SX32 R223, R49, R42.reuse, 0x1, P0 ;  /* 0x0000002a31df7211 */ /* 0x080fe400000f0eff */
[----:B------:R-:W-:Y:S02]  /*28ac0*/  LEA R50, P0, R69, R41, 0x1 ;  /* 0x0000002945327211 */ /* 0x000fe400078008ff */
[----:B------:R-:W-:Y:S02]  /*28ad0*/  LEA R115, R40, R113, 0x2 ;  /* 0x0000007128737211 */ /* 0x000fe400078e10ff */
[----:B------:R-:W-:-:S02]  /*28ae0*/  LEA.HI.X.SX32 R47, R51, R42, 0x1, P1 ;  /* 0x0000002a332f7211 */ /* 0x000fc400008f0eff */
[-C--:B------:R-:W-:Y:S01]  /*28af0*/  LEA R48, P2, R53, R41.reuse, 0x1 ;  /* 0x0000002935307211 */ /* 0x080fe200078408ff */
[C---:B------:R-:W-:Y:S01]  /*28b00*/  IMAD R117, R40.reuse, 0x4, R115 ;  /* 0x0000000428757824 */ /* 0x040fe200078e0273 */
[-C--:B------:R-:W-:Y:S02]  /*28b10*/  LEA.HI.X.SX32 R51, R69, R42.reuse, 0x1, P0 ;  /* 0x0000002a45337211 */ /* 0x080fe400000f0eff */
[----:B------:R-:W-:Y:S02]  /*28b20*/  LEA R56, P0, R77, R41, 0x1 ;  /* 0x000000294d387211 */ /* 0x000fe400078008ff */
[C---:B------:R-:W-:Y:S02]  /*28b30*/  LEA R119, R40.reuse, R117, 0x2 ;  /* 0x0000007528777211 */ /* 0x040fe400078e10ff */
[-C--:B------:R-:W-:Y:S02]  /*28b40*/  LEA.HI.X.SX32 R49, R53, R42.reuse, 0x1, P2 ;  /* 0x0000002a35317211 */ /* 0x080fe400010f0eff */
        /* <DEDUP_REMOVED lines=13> */
[----:B------:R-:W-:Y:S01]  /*28c20*/  IMAD R129, R40, 0x4, R127 ;  /* 0x0000000428817824 */ /* 0x000fe200078e027f */
[-C--:B------:R-:W-:Y:S02]  /*28c30*/  LEA R66, P2, R75, R41.reuse, 0x1 ;  /* 0x000000294b427211 */ /* 0x080fe400078408ff */
[----:B------:R-:W-:Y:S02]  /*28c40*/  LEA.HI.X.SX32 R69, R89, R42, 0x1, P0 ;  /* 0x0000002a59457211 */ /* 0x000fe400000f0eff */
[----:B------:R-:W-:-:S02]  /*28c50*/  LEA R74, P0, R95, R41, 0x1 ;  /* 0x000000295f4a7211 */ /* 0x000fc400078008ff */
[-C--:B------:R-:W-:Y:S02]  /*28c60*/  LEA.HI.X.SX32 R53, R73, R42.reuse, 0x1, P1 ;  /* 0x0000002a49357211 */ /* 0x080fe400008f0eff */
[-C--:B------:R-:W-:Y:S02]  /*28c70*/  LEA.HI.X.SX32 R67, R75, R42.reuse, 0x1, P2 ;  /* 0x0000002a4b437211 */ /* 0x080fe400010f0eff */
[-C--:B------:R-:W-:Y:S02]  /*28c80*/  LEA R58, P1, R65, R41.reuse, 0x1 ;  /* 0x00000029413a7211 */ /* 0x080fe400078208ff */
[----:B------:R-:W-:Y:S02]  /*28c90*/  LEA.HI.X.SX32 R75, R95, R42, 0x1, P0 ;  /* 0x0000002a5f4b7211 */ /* 0x000fe400000f0eff */
[----:B------:R-:W-:Y:S02]  /*28ca0*/  LEA R80, P0, R99, R41, 0x1 ;  /* 0x0000002963507211 */ /* 0x000fe400078008ff */
[----:B------:R-:W-:-:S02]  /*28cb0*/  LEA R131, R40, R129, 0x2 ;  /* 0x0000008128837211 */ /* 0x000fc400078e10ff */
[-C--:B------:R-:W-:Y:S02]  /*28cc0*/  LEA.HI.X.SX32 R59, R65, R42.reuse, 0x1, P1 ;  /* 0x0000002a413b7211 */ /* 0x080fe400008f0eff */
[-C--:B------:R-:W-:Y:S01]  /*28cd0*/  LEA R64, P1, R87, R41.reuse, 0x1 ;  /* 0x0000002957407211 */ /* 0x080fe200078208ff */
[----:B------:R-:W-:Y:S01]  /*28ce0*/  IMAD R135, R40, 0x4, R131 ;  /* 0x0000000428877824 */ /* 0x000fe200078e0283 */
[-C--:B------:R-:W-:Y:S02]  /*28cf0*/  LEA.HI.X.SX32 R81, R99, R42.reuse, 0x1, P0 ;  /* 0x0000002a63517211 */ /* 0x080fe400000f0eff */
[----:B------:R-:W-:Y:S02]  /*28d00*/  LEA R86, P0, R43, R41, 0x1 ;  /* 0x000000292b567211 */ /* 0x000fe400078008ff */
        /* <DEDUP_REMOVED lines=10> */
[-C--:B------:R-:W-:Y:S01]  /*28db0*/  LEA R82, P1, R101, R41.reuse, 0x1 ;  /* 0x0000002965527211 */ /* 0x080fe200078208ff */
[----:B------:R-:W-:Y:S01]  /*28dc0*/  IMAD R141, R40, 0x4, R139 ;  /* 0x00000004288d7824 */ /* 0x000fe200078e028b */
[-C--:B------:R-:W-:Y:S02]  /*28dd0*/  LEA.HI.X.SX32 R73, R93, R42.reuse, 0x1, P2 ;  /* 0x0000002a5d497211 */ /* 0x080fe400010f0eff */
[----:B------:R-:W-:Y:S02]  /*28de0*/  LEA.HI.X.SX32 R83, R101, R42, 0x1, P1 ;  /* 0x0000002a65537211 */ /* 0x000fe400008f0eff */
[-C--:B------:R-:W-:Y:S02]  /*28df0*/  LEA R78, P2, R79, R41.reuse, 0x1 ;  /* 0x000000294f4e7211 */ /* 0x080fe400078408ff */
[----:B------:R-:W-:-:S02]  /*28e00*/  LEA R88, P1, R105, R41, 0x1 ;  /* 0x0000002969587211 */ /* 0x000fc400078208ff */
[C---:B------:R-:W-:Y:S02]  /*28e10*/  LEA R143, R40.reuse, R141, 0x2 ;  /* 0x0000008d288f7211 */ /* 0x040fe400078e10ff */
[-C--:B------:R-:W-:Y:S02]  /*28e20*/  LEA.HI.X.SX32 R79, R79, R42.reuse, 0x1, P2 ;  /* 0x0000002a4f4f7211 */ /* 0x080fe400010f0eff */
[-C--:B------:R-:W-:Y:S01]  /*28e30*/  LEA.HI.X.SX32 R89, R105, R42.reuse, 0x1, P1 ;  /* 0x0000002a69597211 */ /* 0x080fe200008f0eff */
[----:B------:R-:W-:Y:S01]  /*28e40*/  IMAD R145, R40, 0x4, R143 ;  /* 0x0000000428917824 */ /* 0x000fe200078e028f */
[-C--:B------:R-:W-:Y:S02]  /*28e50*/  LEA R84, P2, R103, R41.reuse, 0x1 ;  /* 0x0000002967547211 */ /* 0x080fe400078408ff */
[----:B------:R-:W-:Y:S02]  /*28e60*/  LEA R94, P1, R111, R41, 0x1 ;  /* 0x000000296f5e7211 */ /* 0x000fe400078208ff */
[----:B------:R-:W-:-:S02]  /*28e70*/  LEA.HI.X.SX32 R85, R103, R42, 0x1, P2 ;  /* 0x0000002a67557211 */ /* 0x000fc400010f0eff */
[-C--:B------:R-:W-:Y:S02]  /*28e80*/  LEA.HI.X.SX32 R95, R111, R42.reuse, 0x1, P1 ;  /* 0x0000002a6f5f7211 */ /* 0x080fe400008f0eff */
[-C--:B------:R-:W-:Y:S02]  /*28e90*/  LEA R90, P2, R107, R41.reuse, 0x1 ;  /* 0x000000296b5a7211 */ /* 0x080fe400078408ff */
[----:B------:R-:W-:Y:S02]  /*28ea0*/  LEA R100, P1, R117, R41, 0x1 ;  /* 0x0000002975647211 */ /* 0x000fe400078208ff */
[C---:B------:R-:W-:Y:S02]  /*28eb0*/  LEA R147, R40.reuse, R145, 0x2 ;  /* 0x0000009128937211 */ /* 0x040fe400078e10ff */
[-C--:B------:R-:W-:Y:S02]  /*28ec0*/  LEA.HI.X.SX32 R91, R107, R42.reuse, 0x1, P2 ;  /* 0x0000002a6b5b7211 */ /* 0x080fe400010f0eff */
[----:B------:R-:W-:Y:S01]  /*28ed0*/  LEA.HI.X.SX32 R101, R117, R42, 0x1, P1 ;  /* 0x0000002a75657211 */ /* 0x000fe200008f0eff */
[----:B------:R-:W-:Y:S01]  /*28ee0*/  IMAD R149, R40, 0x4, R147 ;  /* 0x0000000428957824 */ /* 0x000fe200078e0293 */
[----:B------:R-:W-:-:S02]  /*28ef0*/  LEA R96, P2, R113, R41, 0x1 ;  /* 0x0000002971607211 */ /* 0x000fc400078408ff */
[-C--:B------:R-:W-:Y:S02]  /*28f00*/  LEA R106, P1, R123, R41.reuse, 0x1 ;  /* 0x000000297b6a7211 */ /* 0x080fe400078208ff */
[-C--:B------:R-:W-:Y:S02]  /*28f10*/  LEA.HI.X.SX32 R97, R113, R42.reuse, 0x1, P2 ;  /* 0x0000002a71617211 */ /* 0x080fe400010f0eff */
[----:B------:R-:W-:Y:S02]  /*28f20*/  LEA.HI.X.SX32 R107, R123, R42, 0x1, P1 ;  /* 0x0000002a7b6b7211 */ /* 0x000fe400008f0eff */
[-C--:B------:R-:W-:Y:S02]  /*28f30*/  LEA R102, P2, R119, R41.reuse, 0x1 ;  /* 0x0000002977667211 */ /* 0x080fe400078408ff */
[----:B------:R-:W-:Y:S02]  /*28f40*/  LEA R112, P1, R129, R41, 0x1 ;  /* 0x0000002981707211 */ /* 0x000fe400078208ff */
[----:B------:R-:W-:-:S02]  /*28f50*/  LEA R151, R40, R149, 0x2 ;  /* 0x0000009528977211 */ /* 0x000fc400078e10ff */
[-C--:B------:R-:W-:Y:S02]  /*28f60*/  LEA R92, P0, R109, R41.reuse, 0x1 ;  /* 0x000000296d5c7211 */ /* 0x080fe400078008ff */
[-C--:B------:R-:W-:Y:S01]  /*28f70*/  LEA.HI.X.SX32 R103, R119, R42.reuse, 0x1, P2 ;  /* 0x0000002a77677211 */ /* 0x080fe200010f0eff */
[----:B------:R-:W-:Y:S01]  /*28f80*/  IMAD R153, R40, 0x4, R151 ;  /* 0x0000000428997824 */ /* 0x000fe200078e0297 */
[-C--:B------:R-:W-:Y:S02]  /*28f90*/  LEA.HI.X.SX32 R113, R129, R42.reuse, 0x1, P1 ;  /* 0x0000002a81717211 */ /* 0x080fe400008f0eff */
[-C--:B------:R-:W-:Y:S02]  /*28fa0*/  LEA R108, P2, R125, R41.reuse, 0x1 ;  /* 0x000000297d6c7211 */ /* 0x080fe400078408ff */
[----:B------:R-:W-:Y:S02]  /*28fb0*/  LEA R118, P1, R43, R41, 0x1 ;  /* 0x000000292b767211 */ /* 0x000fe400078208ff */
[----:B------:R-:W-:-:S02]  /*28fc0*/  LEA.HI.X.SX32 R93, R109, R42, 0x1, P0 ;  /* 0x0000002a6d5d7211 */ /* 0x000fc400000f0eff */
[-C--:B------:R-:W-:Y:S02]  /*28fd0*/  LEA R98, P0, R115, R41.reuse, 0x1 ;  /* 0x0000002973627211 */ /* 0x080fe400078008ff */
[-C--:B------:R-:W-:Y:S02]  /*28fe0*/  LEA.HI.X.SX32 R109, R125, R42.reuse, 0x1, P2 ;  /* 0x0000002a7d6d7211 */ /* 0x080fe400010f0eff */
[-C--:B------:R-:W-:Y:S02]  /*28ff0*/  LEA.HI.X.SX32 R119, R43, R42.reuse, 0x1, P1 ;  /* 0x0000002a2b777211 */ /* 0x080fe400008f0eff */
[----:B------:R-:W-:Y:S02]  /*29000*/  LEA R114, P2, R131, R41, 0x1 ;  /* 0x0000002983727211 */ /* 0x000fe400078408ff */
[----:B------:R-:W-:Y:S02]  /*29010*/  LEA R43, R40, R153, 0x2 ;  /* 0x00000099282b7211 */ /* 0x000fe400078e10ff */
[----:B------:R-:W-:-:S02]  /*29020*/  LEA.HI.X.SX32 R99, R115, R42, 0x1, P0 ;  /* 0x0000002a73637211 */ /* 0x000fc400000f0eff */
[-C--:B------:R-:W-:Y:S01]  /*29030*/  LEA R104, P0, R121, R41.reuse, 0x1 ;  /* 0x0000002979687211 */ /* 0x080fe200078008ff */
[----:B------:R-:W-:Y:S01]  /*29040*/  IMAD R155, R40, 0x4, R43 ;  /* 0x00000004289b7824 */ /* 0x000fe200078e022b */
[-C--:B------:R-:W-:Y:S02]  /*29050*/  LEA.HI.X.SX32 R115, R131, R42.reuse, 0x1, P2 ;  /* 0x0000002a83737211 */ /* 0x080fe400010f0eff */
[-C--:B------:R-:W-:Y:S02]  /*29060*/  LEA R120, P2, R137, R41.reuse, 0x1 ;  /* 0x0000002989787211 */ /* 0x080fe400078408ff */
[-C--:B------:R-:W-:Y:S02]  /*29070*/  LEA.HI.X.SX32 R105, R121, R42.reuse, 0x1, P0 ;  /* 0x0000002a79697211 */ /* 0x080fe400000f0eff */
[----:B------:R-:W-:Y:S02]  /*29080*/  LEA R110, P0, R127, R41, 0x1 ;  /* 0x000000297f6e7211 */ /* 0x000fe400078008ff */
        /* <DEDUP_REMOVED lines=8> */
[-C--:B------:R-:W-:Y:S02]  /*29110*/  LEA.HI.X.SX32 R117, R135, R42.reuse, 0x1, P0 ;  /* 0x0000002a87757211 */ /* 0x080fe400000f0eff */
[-C--:B------:R-:W-:Y:S02]  /*29120*/  LEA.HI.X.SX32 R135, R149, R42.reuse, 0x1, P2 ;  /* 0x0000002a95877211 */ /* 0x080fe400010f0eff */
[C---:B------:R-:W-:Y:S02]  /*29130*/  LEA R124, P1, R141.reuse, R41, 0x1 ;  /* 0x000000298d7c7211 */ /* 0x040fe400078208ff */
[C---:B------:R-:W-:Y:S02]  /*29140*/  LEA R149, R40.reuse, R159, 0x2 ;  /* 0x0000009f28957211 */ /* 0x040fe400078e10ff */
[----:B------:R-:W-:Y:S02]  /*29150*/  LEA.HI.X.SX32 R125, R141, R42, 0x1, P1 ;  /* 0x0000002a8d7d7211 */ /* 0x000fe400008f0eff */
[-C--:B------:R-:W-:Y:S01]  /*29160*/  LEA R130, P1, R147, R41.reuse, 0x1 ;  /* 0x0000002993827211 */ /* 0x080fe200078208ff */
[----:B------:R-:W-:Y:S01]  /*29170*/  IMAD R225, R40, 0x4, R149 ;  /* 0x0000000428e17824 */ /* 0x000fe200078e0295 */
[----:B------:R-:W-:-:S02]  /*29180*/  LEA R140, P2, R43, R41, 0x1 ;  /* 0x000000292b8c7211 */ /* 0x000fc400078408ff */
        /* <DEDUP_REMOVED lines=16> */
[----:B------:R-:W-:Y:S02]  /*29290*/  LEA R142, P0, R155, R41, 0x1 ;  /* 0x000000299b8e7211 */ /* 0x000fe400078008ff */
[-C--:B------:R-:W-:Y:S01]  /*292a0*/  LEA.HI.X.SX32 R147, R159, R42.reuse, 0x1, P2 ;  /* 0x0000002a9f937211 */ /* 0x080fe200010f0eff */
[----:B------:R-:W-:Y:S01]  /*292b0*/  IMAD R159, R40, 0x4, R157 ;  /* 0x00000004289f7824 */ /* 0x000fe200078e029d */
[----:B------:R-:W-:-:S02]  /*292c0*/  LEA.HI.X.SX32 R143, R155, R42, 0x1, P0 ;  /* 0x0000002a9b8f7211 */ /* 0x000fc400000f0eff */
[-C--:B------:R-:W-:Y:S02]  /*292d0*/  LEA R148, P0, R149, R41.reuse, 0x1 ;  /* 0x0000002995947211 */ /* 0x080fe400078008ff */
[-C--:B------:R-:W-:Y:S02]  /*292e0*/  LEA R150, P1, R225, R41.reuse, 0x1 ;  /* 0x00000029e1967211 */ /* 0x080fe400078208ff */
[----:B------:R-:W-:Y:S02]  /*292f0*/  LEA R152, P2, R43, R41, 0x1 ;  /* 0x000000292b987211 */ /* 0x000fe400078408ff */
[----:B------:R-:W-:Y:S02]  /*29300*/  LEA R40, R40, R159, 0x2 ;  /* 0x0000009f28287211 */ /* 0x000fe400078e10ff */
[-C--:B------:R-:W-:Y:S02]  /*29310*/  LEA.HI.X.SX32 R149, R149, R42.reuse, 0x1, P0 ;  /* 0x0000002a95957211 */ /* 0x080fe400000f0eff */
[----:B------:R-:W-:-:S02]  /*29320*/  LEA.HI.X.SX32 R151, R225, R42, 0x1, P1 ;  /* 0x0000002ae1977211 */ /* 0x000fc400008f0eff */
[-C--:B------:R-:W-:Y:S02]  /*29330*/  LEA.HI.X.SX32 R153, R43, R42.reuse, 0x1, P2 ;  /* 0x0000002a2b997211 */ /* 0x080fe400010f0eff */
[-C--:B------:R-:W-:Y:S02]  /*29340*/  LEA R154, P0, R239, R41.reuse, 0x1 ;  /* 0x00000029ef9a7211 */ /* 0x080fe400078008ff */
[-C--:B------:R-:W-:Y:S02]  /*29350*/  LEA R156, P1, R157, R41.reuse, 0x1 ;  /* 0x000000299d9c7211 */ /* 0x080fe400078208ff */
[-C--:B------:R-:W-:Y:S02]  /*29360*/  LEA R158, P2, R159, R41.reuse, 0x1 ;  /* 0x000000299f9e7211 */ /* 0x080fe400078408ff */
[----:B------:R-:W-:Y:S02]  /*29370*/  LEA R224, P3, R40, R41, 0x1 ;  /* 0x0000002928e07211 */ /* 0x000fe400078608ff */
[----:B------:R-:W-:-:S02]  /*29380*/  LEA.HI.X.SX32 R155, R239, R42, 0x1, P0 ;  /* 0x0000002aef9b7211 */ /* 0x000fc400000f0eff */
[-C--:B------:R-:W-:Y:S02]  /*29390*/  LEA.HI.X.SX32 R157, R157, R42.reuse, 0x1, P1 ;  /* 0x0000002a9d9d7211 */ /* 0x080fe400008f0eff */
[-C--:B------:R-:W-:Y:S02]  /*293a0*/  LEA.HI.X.SX32 R159, R159, R42.reuse, 0x1, P2 ;  /* 0x0000002a9f9f7211 */ /* 0x080fe400010f0eff */
[----:B------:R-:W-:Y:S02]  /*293b0*/  LEA.HI.X.SX32 R225, R40, R42, 0x1, P3 ;  /* 0x0000002a28e17211 */ /* 0x000fe400018f0eff */
[----:B------:R-:W0:Y:S01]  /*293c0*/  LDS.128 R40, [R44+0x1000] ;  /* 0x001000002c287984 */ /* 0x000e220000000c00 */
[----:B------:R-:W-:Y:S02]  /*293d0*/  PRMT R45, R36, 0x7632, R45 ;  /* 0x00007632242d7816 */ /* 0x000fe4000000002d */
[----:B------:R-:W-:Y:S02]  /*293e0*/  PRMT R36, R37, 0x7632, R36 ;  /* 0x0000763225247816 */ /* 0x000fe40000000024 */
[----:B------:R-:W-:Y:S01]  /*293f0*/  ISETP.GE.U32.AND P0, PT, R3, 0x40, PT ;  /* 0x000000400300780c */ /* 0x000fe20003f06070 */
[----:B------:R2:W-:Y:S04]  /*29400*/  STG.E.U16 desc[UR10][R226.64], R45 ;  /* 0x0000002de2007986 */ /* 0x0005e8000c10150a */
[----:B------:R3:W-:Y:S04]  /*29410*/  STG.E.U16 desc[UR10][R228.64], R37 ;  /* 0x00000025e4007986 */ /* 0x0007e8000c10150a */
[----:B------:R4:W-:Y:S01]  /*29420*/  STG.E.U16 desc[UR10][R230.64], R36 ;  /* 0x00000024e6007986 */ /* 0x0009e2000c10150a */
[----:B--2---:R-:W-:-:S03]  /*29430*/  PRMT R227, R39, 0x7632, R227 ;  /* 0x0000763227e37816 */ /* 0x004fc600000000e3 */
[----:B------:R2:W-:Y:S01]  /*29440*/  STG.E.U16 desc[UR10][R232.64], R38 ;  /* 0x00000026e8007986 */ /* 0x0005e2000c10150a */
[----:B---3--:R-:W-:-:S03]  /*29450*/  PRMT R229, R32, 0x7632, R229 ;  /* 0x0000763220e57816 */ /* 0x008fc600000000e5 */
[----:B------:R-:W-:Y:S01]  /*29460*/  STG.E.U16 desc[UR10][R234.64], R132 ;  /* 0x00000084ea007986 */ /* 0x000fe2000c10150a */
[----:B------:R-:W-:Y:S02]  /*29470*/  PRMT R37, R33, 0x7632, R37 ;  /* 0x0000763221257816 */ /* 0x000fe40000000025 */
[----:B----4-:R-:W-:Y:S01]  /*29480*/  PRMT R36, R34, 0x7632, R36 ;  /* 0x0000763222247816 */ /* 0x010fe20000000024 */
[----:B------:R3:W-:Y:S04]  /*29490*/  STG.E.U16 desc[UR10][R236.64], R39 ;  /* 0x00000027ec007986 */ /* 0x0007e8000c10150a */
[----:B------:R-:W-:Y:S01]  /*294a0*/  STG.E.U16 desc[UR10][R160.64], R227 ;  /* 0x000000e3a0007986 */ /* 0x000fe2000c10150a */
[----:B--2---:R-:W-:-:S03]  /*294b0*/  PRMT R38, R35, 0x7632, R38 ;  /* 0x0000763223267816 */ /* 0x004fc60000000026 */
[----:B------:R2:W-:Y:S04]  /*294c0*/  STG.E.U16 desc[UR10][R162.64], R32 ;  /* 0x00000020a2007986 */ /* 0x0005e8000c10150a */
[----:B------:R-:W-:Y:S01]  /*294d0*/  STG.E.U16 desc[UR10][R164.64], R229 ;  /* 0x000000e5a4007986 */ /* 0x000fe2000c10150a */
[----:B---3--:R-:W-:-:S03]  /*294e0*/  PRMT R39, R28, 0x7632, R39 ;  /* 0x000076321c277816 */ /* 0x008fc60000000027 */
[----:B------:R3:W-:Y:S04]  /*294f0*/  STG.E.U16 desc[UR10][R166.64], R33 ;  /* 0x00000021a6007986 */ /* 0x0007e8000c10150a */
[----:B------:R4:W-:Y:S01]  /*29500*/  STG.E.U16 desc[UR10][R168.64], R37 ;  /* 0x00000025a8007986 */ /* 0x0009e2000c10150a */
[----:B--2---:R-:W-:-:S03]  /*29510*/  PRMT R32, R29, 0x7632, R32 ;  /* 0x000076321d207816 */ /* 0x004fc60000000020 */
[----:B------:R2:W-:Y:S04]  /*29520*/  STG.E.U16 desc[UR10][R170.64], R34 ;  /* 0x00000022aa007986 */ /* 0x0005e8000c10150a */
[----:B------:R5:W-:Y:S01]  /*29530*/  STG.E.U16 desc[UR10][R172.64], R36 ;  /* 0x00000024ac007986 */ /* 0x000be2000c10150a */
[----:B---3--:R-:W-:-:S03]  /*29540*/  PRMT R33, R30, 0x7632, R33 ;  /* 0x000076321e217816 */ /* 0x008fc60000000021 */
[----:B------:R0:W-:Y:S01]  /*29550*/  STG.E.U16 desc[UR10][R174.64], R35 ;  /* 0x00000023ae007986 */ /* 0x0001e2000c10150a */
[----:B----4-:R-:W-:-:S03]  /*29560*/  PRMT R37, R18, 0x7632, R37 ;  /* 0x0000763212257816 */ /* 0x010fc60000000025 */
[----:B------:R-:W-:Y:S01]  /*29570*/  STG.E.U16 desc[UR10][R176.64], R38 ;  /* 0x00000026b0007986 */ /* 0x000fe2000c10150a */
[----:B--2---:R-:W-:-:S03]  /*29580*/  PRMT R34, R31, 0x7632, R34 ;  /* 0x000076321f227816 */ /* 0x004fc60000000022 */
[----:B------:R2:W-:Y:S01]  /*29590*/  STG.E.U16 desc[UR10][R178.64], R28 ;  /* 0x0000001cb2007986 */ /* 0x0005e2000c10150a */
[----:B-----5:R-:W-:-:S03]  /*295a0*/  PRMT R36, R20, 0x7632, R36 ;  /* 0x0000763214247816 */ /* 0x020fc60000000024 */
[----:B------:R3:W-:Y:S01]  /*295b0*/  STG.E.U16 desc[UR10][R180.64], R39 ;  /* 0x00000027b4007986 */ /* 0x0007e2000c10150a */
[----:B0-----:R-:W-:-:S03]  /*295c0*/  PRMT R35, R40, 0x7632, R35 ;  /* 0x0000763228237816 */ /* 0x001fc60000000023 */
[----:B------:R0:W-:Y:S04]  /*295d0*/  STG.E.U16 desc[UR10][R182.64], R29 ;  /* 0x0000001db6007986 */ /* 0x0001e8000c10150a */
[----:B------:R4:W-:Y:S01]  /*295e0*/  STG.E.U16 desc[UR10][R184.64], R32 ;  /* 0x00000020b8007986 */ /* 0x0009e2000c10150a */
[----:B--2---:R-:W-:-:S03]  /*295f0*/  PRMT R28, R41, 0x7632, R28 ;  /* 0x00007632291c7816 */ /* 0x004fc6000000001c */
[----:B------:R2:W-:Y:S01]  /*29600*/  STG.E.U16 desc[UR10][R186.64], R30 ;  /* 0x0000001eba007986 */ /* 0x0005e2000c10150a */
[----:B---3--:R-:W-:-:S03]  /*29610*/  PRMT R39, R19, 0x7632, R39 ;  /* 0x0000763213277816 */ /* 0x008fc60000000027 */
[----:B------:R3:W-:Y:S01]  /*29620*/  STG.E.U16 desc[UR10][R188.64], R33 ;  /* 0x00000021bc007986 */ /* 0x0007e2000c10150a */
[----:B0-----:R-:W-:-:S03]  /*29630*/  PRMT R29, R42, 0x7632, R29 ;  /* 0x000076322a1d7816 */ /* 0x001fc6000000001d */
[----:B------:R-:W-:Y:S01]  /*29640*/  STG.E.U16 desc[UR10][R190.64], R31 ;  /* 0x0000001fbe007986 */ /* 0x000fe2000c10150a */
[----:B----4-:R-:W-:-:S03]  /*29650*/  PRMT R32, R24, 0x7632, R32 ;  /* 0x0000763218207816 */ /* 0x010fc60000000020 */
[----:B------:R0:W-:Y:S01]  /*29660*/  STG.E.U16 desc[UR10][R192.64], R34 ;  /* 0x00000022c0007986 */ /* 0x0001e2000c10150a */
[----:B--2---:R-:W-:-:S03]  /*29670*/  PRMT R30, R43, 0x7632, R30 ;  /* 0x000076322b1e7816 */ /* 0x004fc6000000001e */
[----:B------:R-:W-:Y:S01]  /*29680*/  STG.E.U16 desc[UR10][R194.64], R40 ;  /* 0x00000028c2007986 */ /* 0x000fe2000c10150a */
[----:B---3--:R-:W-:-:S03]  /*29690*/  PRMT R33, R25, 0x7632, R33 ;  /* 0x0000763219217816 */ /* 0x008fc60000000021 */
[----:B------:R2:W-:Y:S04]  /*296a0*/  STG.E.U16 desc[UR10][R196.64], R35 ;  /* 0x00000023c4007986 */ /* 0x0005e8000c10150a */
[----:B------:R-:W-:Y:S01]  /*296b0*/  STG.E.U16 desc[UR10][R198.64], R41 ;  /* 0x00000029c6007986 */ /* 0x000fe2000c10150a */
[----:B0-----:R-:W-:-:S03]  /*296c0*/  PRMT R34, R26, 0x7632, R34 ;  /* 0x000076321a227816 */ /* 0x001fc60000000022 */
[----:B------:R-:W-:Y:S04]  /*296d0*/  STG.E.U16 desc[UR10][R200.64], R28 ;  /* 0x0000001cc8007986 */ /* 0x000fe8000c10150a */
[----:B------:R-:W-:Y:S01]  /*296e0*/  STG.E.U16 desc[UR10][R202.64], R42 ;  /* 0x0000002aca007986 */ /* 0x000fe2000c10150a */
[----:B--2---:R-:W-:-:S03]  /*296f0*/  PRMT R35, R27, 0x7632, R35 ;  /* 0x000076321b237816 */ /* 0x004fc60000000023 */
[----:B------:R-:W-:Y:S04]  /*29700*/  STG.E.U16 desc[UR10][R204.64], R29 ;  /* 0x0000001dcc007986 */ /* 0x000fe8000c10150a */
[----:B------:R-:W-:Y:S04]  /*29710*/  STG.E.U16 desc[UR10][R206.64], R43 ;  /* 0x0000002bce007986 */ /* 0x000fe8000c10150a */
[----:B------:R-:W-:Y:S04]  /*29720*/  STG.E.U16 desc[UR10][R208.64], R30 ;  /* 0x0000001ed0007986 */ /* 0x000fe8000c10150a */
[----:B------:R-:W0:Y:S04]  /*29730*/  LDS.128 R28, [R44+0x2000] ;  /* 0x002000002c1c7984 */ /* 0x000e280000000c00 */
[----:B------:R2:W-:Y:S04]  /*29740*/  STG.E.U16 desc[UR10][R210.64], R24 ;  /* 0x00000018d2007986 */ /* 0x0005e8000c10150a */
[----:B------:R-:W-:Y:S04]  /*29750*/  STG.E.U16 desc[UR10][R212.64], R32 ;  /* 0x00000020d4007986 */ /* 0x000fe8000c10150a */
[----:B------:R3:W-:Y:S04]  /*29760*/  STG.E.U16 desc[UR10][R214.64], R25 ;  /* 0x00000019d6007986 */ /* 0x0007e8000c10150a */
[----:B------:R4:W-:Y:S01]  /*29770*/  STG.E.U16 desc[UR10][R216.64], R33 ;  /* 0x00000021d8007986 */ /* 0x0009e2000c10150a */
[----:B--2---:R-:W-:-:S03]  /*29780*/  PRMT R24, R21, 0x7632, R24 ;  /* 0x0000763215187816 */ /* 0x004fc60000000018 */
[----:B------:R2:W-:Y:S04]  /*29790*/  STG.E.U16 desc[UR10][R218.64], R26 ;  /* 0x0000001ada007986 */ /* 0x0005e8000c10150a */
[----:B------:R-:W-:Y:S01]  /*297a0*/  STG.E.U16 desc[UR10][R220.64], R34 ;  /* 0x00000022dc007986 */ /* 0x000fe2000c10150a */
[----:B---3--:R-:W-:-:S03]  /*297b0*/  PRMT R25, R22, 0x7632, R25 ;  /* 0x0000763216197816 */ /* 0x008fc60000000019 */
[----:B------:R-:W-:Y:S01]  /*297c0*/  STG.E.U16 desc[UR10][R222.64], R27 ;  /* 0x0000001bde007986 */ /* 0x000fe2000c10150a */
[----:B----4-:R-:W-:-:S03]  /*297d0*/  PRMT R33, R16, 0x7632, R33 ;  /* 0x0000763210217816 */ /* 0x010fc60000000021 */
[----:B------:R3:W-:Y:S01]  /*297e0*/  STG.E.U16 desc[UR10][R46.64], R35 ;  /* 0x000000232e007986 */ /* 0x0007e2000c10150a */
[----:B--2---:R-:W-:-:S03]  /*297f0*/  PRMT R26, R23, 0x7632, R26 ;  /* 0x00007632171a7816 */ /* 0x004fc6000000001a */
[----:B------:R2:W-:Y:S04]  /*29800*/  STG.E.U16 desc[UR10][R48.64], R20 ;  /* 0x0000001430007986 */ /* 0x0005e8000c10150a */
[----:B------:R4:W-:Y:S01]  /*29810*/  STG.E.U16 desc[UR10][R50.64], R36 ;  /* 0x0000002432007986 */ /* 0x0009e2000c10150a */
[----:B0-----:R-:W-:Y:S02]  /*29820*/  PRMT R41, R28, 0x7632, R41 ;  /* 0x000076321c297816 */ /* 0x001fe40000000029 */
[----:B------:R-:W-:Y:S01]  /*29830*/  PRMT R43, R29, 0x7632, R43 ;  /* 0x000076321d2b7816 */ /* 0x000fe2000000002b */
[----:B------:R0:W-:Y:S01]  /*29840*/  STG.E.U16 desc[UR10][R52.64], R21 ;  /* 0x0000001534007986 */ /* 0x0001e2000c10150a */
[----:B---3--:R-:W-:Y:S02]  /*29850*/  PRMT R35, R17, 0x7632, R35 ;  /* 0x0000763211237816 */ /* 0x008fe40000000023 */
[----:B------:R-:W-:Y:S01]  /*29860*/  PRMT R45, R30, 0x7632, R45 ;  /* 0x000076321e2d7816 */ /* 0x000fe2000000002d */
[----:B------:R3:W-:Y:S01]  /*29870*/  STG.E.U16 desc[UR10][R54.64], R24 ;  /* 0x0000001836007986 */ /* 0x0007e2000c10150a */
[----:B------:R-:W-:-:S02]  /*29880*/  PRMT R47, R31, 0x7632, R47 ;  /* 0x000076321f2f7816 */ /* 0x000fc4000000002f */
[----:B--2---:R-:W-:Y:S01]  /*29890*/  PRMT R49, R12, 0x7632, R49 ;  /* 0x000076320c317816 */ /* 0x004fe20000000031 */
[----:B------:R2:W-:Y:S01]  /*298a0*/  STG.E.U16 desc[UR10][R56.64], R22 ;  /* 0x0000001638007986 */ /* 0x0005e2000c10150a */
[----:B----4-:R-:W-:-:S03]  /*298b0*/  PRMT R51, R13, 0x7632, R51 ;  /* 0x000076320d337816 */ /* 0x010fc60000000033 */
[----:B------:R4:W-:Y:S01]  /*298c0*/  STG.E.U16 desc[UR10][R58.64], R25 ;  /* 0x000000193a007986 */ /* 0x0009e2000c10150a */
[----:B0-----:R-:W-:-:S03]  /*298d0*/  PRMT R53, R14, 0x7632, R53 ;  /* 0x000076320e357816 */ /* 0x001fc60000000035 */
[----:B------:R0:W-:Y:S01]  /*298e0*/  STG.E.U16 desc[UR10][R60.64], R23 ;  /* 0x000000173c007986 */ /* 0x0001e2000c10150a */
[----:B---3--:R-:W-:-:S03]  /*298f0*/  PRMT R55, R15, 0x7632, R55 ;  /* 0x000076320f377816 */ /* 0x008fc60000000037 */
[----:B------:R3:W-:Y:S01]  /*29900*/  STG.E.U16 desc[UR10][R62.64], R26 ;  /* 0x0000001a3e007986 */ /* 0x0007e2000c10150a */
[----:B--2---:R-:W-:-:S03]  /*29910*/  PRMT R57, R8, 0x7632, R57 ;  /* 0x0000763208397816 */ /* 0x004fc60000000039 */
[----:B------:R2:W-:Y:S01]  /*29920*/  STG.E.U16 desc[UR10][R64.64], R16 ;  /* 0x0000001040007986 */ /* 0x0005e2000c10150a */
[----:B----4-:R-:W-:-:S03]  /*29930*/  PRMT R59, R9, 0x7632, R59 ;  /* 0x00007632093b7816 */ /* 0x010fc6000000003b */
[----:B------:R-:W-:Y:S01]  /*29940*/  STG.E.U16 desc[UR10][R66.64], R33 ;  /* 0x0000002142007986 */ /* 0x000fe2000c10150a */
[----:B0-----:R-:W-:-:S03]  /*29950*/  PRMT R61, R10, 0x7632, R61 ;  /* 0x000076320a3d7816 */ /* 0x001fc6000000003d */
[----:B------:R0:W-:Y:S01]  /*29960*/  STG.E.U16 desc[UR10][R68.64], R17 ;  /* 0x0000001144007986 */ /* 0x0001e2000c10150a */
[----:B---3--:R-:W-:-:S03]  /*29970*/  PRMT R63, R11, 0x7632, R63 ;  /* 0x000076320b3f7816 */ /* 0x008fc6000000003f */
[----:B------:R3:W-:Y:S01]  /*29980*/  STG.E.U16 desc[UR10][R70.64], R35 ;  /* 0x0000002346007986 */ /* 0x0007e2000c10150a */
[----:B--2---:R-:W-:-:S03]  /*29990*/  PRMT R65, R4, 0x7632, R65 ;  /* 0x0000763204417816 */ /* 0x004fc60000000041 */
[----:B------:R2:W-:Y:S04]  /*299a0*/  STG.E.U16 desc[UR10][R72.64], R18 ;  /* 0x0000001248007986 */ /* 0x0005e8000c10150a */
[----:B------:R-:W-:Y:S01]  /*299b0*/  STG.E.U16 desc[UR10][R74.64], R37 ;  /* 0x000000254a007986 */ /* 0x000fe2000c10150a */
[----:B0-----:R-:W-:-:S03]  /*299c0*/  PRMT R68, R5, 0x7632, R68 ;  /* 0x0000763205447816 */ /* 0x001fc60000000044 */
[----:B------:R-:W-:Y:S01]  /*299d0*/  STG.E.U16 desc[UR10][R76.64], R19 ;  /* 0x000000134c007986 */ /* 0x000fe2000c10150a */
[----:B---3--:R-:W-:-:S03]  /*299e0*/  PRMT R70, R6, 0x7632, R70 ;  /* 0x0000763206467816 */ /* 0x008fc60000000046 */
[----:B------:R-:W-:Y:S01]  /*299f0*/  STG.E.U16 desc[UR10][R78.64], R39 ;  /* 0x000000274e007986 */ /* 0x000fe2000c10150a */
[----:B--2---:R-:W-:-:S03]  /*29a00*/  PRMT R72, R7, 0x7632, R72 ;  /* 0x0000763207487816 */ /* 0x004fc60000000048 */
[----:B------:R-:W-:Y:S04]  /*29a10*/  STG.E.U16 desc[UR10][R80.64], R28 ;  /* 0x0000001c50007986 */ /* 0x000fe8000c10150a */
[----:B------:R-:W-:Y:S04]  /*29a20*/  STG.E.U16 desc[UR10][R82.64], R41 ;  /* 0x0000002952007986 */ /* 0x000fe8000c10150a */
[----:B------:R-:W-:Y:S04]  /*29a30*/  STG.E.U16 desc[UR10][R84.64], R29 ;  /* 0x0000001d54007986 */ /* 0x000fe8000c10150a */
[----:B------:R-:W-:Y:S04]  /*29a40*/  STG.E.U16 desc[UR10][R86.64], R43 ;  /* 0x0000002b56007986 */ /* 0x000fe8000c10150a */
[----:B------:R-:W-:Y:S04]  /*29a50*/  STG.E.U16 desc[UR10][R88.64], R30 ;  /* 0x0000001e58007986 */ /* 0x000fe8000c10150a */
[----:B------:R-:W-:Y:S04]  /*29a60*/  STG.E.U16 desc[UR10][R90.64], R45 ;  /* 0x0000002d5a007986 */ /* 0x000fe8000c10150a */
[----:B------:R-:W-:Y:S04]  /*29a70*/  STG.E.U16 desc[UR10][R92.64], R31 ;  /* 0x0000001f5c007986 */ /* 0x000fe8000c10150a */
[----:B------:R-:W-:Y:S04]  /*29a80*/  STG.E.U16 desc[UR10][R94.64], R47 ;  /* 0x0000002f5e007986 */ /* 0x000fe8000c10150a */
[----:B------:R-:W0:Y:S04]  /*29a90*/  LDS.128 R44, [R44+0x3000] ;  /* 0x003000002c2c7984 */ /* 0x000e280000000c00 */
        /* <DEDUP_REMOVED lines=8> */
[----:B------:R2:W-:Y:S04]  /*29b20*/  STG.E.U16 desc[UR10][R112.64], R8 ;  /* 0x0000000870007986 */ /* 0x0005e8000c10150a */
[----:B------:R-:W-:Y:S01]  /*29b30*/  STG.E.U16 desc[UR10][R114.64], R57 ;  /* 0x0000003972007986 */ /* 0x000fe2000c10150a */
[----:B0-----:R-:W-:-:S02]  /*29b40*/  PRMT R74, R44, 0x7632, R74 ;  /* 0x000076322c4a7816 */ /* 0x001fc4000000004a */
[----:B------:R-:W-:Y:S01]  /*29b50*/  PRMT R76, R45, 0x7632, R76 ;  /* 0x000076322d4c7816 */ /* 0x000fe2000000004c */
[----:B------:R0:W-:Y:S01]  /*29b60*/  STG.E.U16 desc[UR10][R116.64], R9 ;  /* 0x0000000974007986 */ /* 0x0001e2000c10150a */
[----:B------:R-:W-:-:S03]  /*29b70*/  PRMT R78, R46, 0x7632, R78 ;  /* 0x000076322e4e7816 */ /* 0x000fc6000000004e */
[----:B------:R-:W-:Y:S01]  /*29b80*/  STG.E.U16 desc[UR10][R118.64], R59 ;  /* 0x0000003b76007986 */ /* 0x000fe2000c10150a */
[----:B--2---:R-:W-:-:S03]  /*29b90*/  PRMT R112, R47, 0x7632, R112 ;  /* 0x000076322f707816 */ /* 0x004fc60000000070 */
[----:B------:R-:W-:Y:S04]  /*29ba0*/  STG.E.U16 desc[UR10][R120.64], R10 ;  /* 0x0000000a78007986 */ /* 0x000fe8000c10150a */
[----:B------:R-:W-:Y:S01]  /*29bb0*/  STG.E.U16 desc[UR10][R122.64], R61 ;  /* 0x0000003d7a007986 */ /* 0x000fe2000c10150a */
[----:B0-----:R-:W0:Y:S03]  /*29bc0*/  LDC.64 R8, c[0x0][0x3a0] ;  /* 0x0000e800ff087b82 */ /* 0x001e260000000a00 */
[----:B------:R-:W-:Y:S04]  /*29bd0*/  STG.E.U16 desc[UR10][R124.64], R11 ;  /* 0x0000000b7c007986 */ /* 0x000fe8000c10150a */
[----:B------:R-:W-:Y:S04]  /*29be0*/  STG.E.U16 desc[UR10][R126.64], R63 ;  /* 0x0000003f7e007986 */ /* 0x000fe8000c10150a */
[----:B------:R-:W-:Y:S04]  /*29bf0*/  STG.E.U16 desc[UR10][R128.64], R4 ;  /* 0x0000000480007986 */ /* 0x000fe8000c10150a */
[----:B------:R-:W-:Y:S04]  /*29c00*/  STG.E.U16 desc[UR10][R130.64], R65 ;  /* 0x0000004182007986 */ /* 0x000fe8000c10150a */
[----:B------:R2:W-:Y:S04]  /*29c10*/  STG.E.U16 desc[UR10][R134.64], R5 ;  /* 0x0000000586007986 */ /* 0x0005e8000c10150a */
[----:B------:R-:W-:Y:S04]  /*29c20*/  STG.E.U16 desc[UR10][R136.64], R68 ;  /* 0x0000004488007986 */ /* 0x000fe8000c10150a */
[----:B------:R3:W-:Y:S04]  /*29c30*/  STG.E.U16 desc[UR10][R138.64], R6 ;  /* 0x000000068a007986 */ /* 0x0007e8000c10150a */
[----:B------:R-:W-:Y:S01]  /*29c40*/  STG.E.U16 desc[UR10][R140.64], R70 ;  /* 0x000000468c007986 */ /* 0x000fe2000c10150a */
[----:B--2---:R-:W-:-:S03]  /*29c50*/  SHF.L.U32 R5, R240, 0x2, RZ ;  /* 0x00000002f0057819 */ /* 0x004fc600000006ff */
[----:B------:R2:W-:Y:S04]  /*29c60*/  STG.E.U16 desc[UR10][R142.64], R7 ;  /* 0x000000078e007986 */ /* 0x0005e8000c10150a */
[----:B------:R-:W-:Y:S01]  /*29c70*/  STG.E.U16 desc[UR10][R144.64], R72 ;  /* 0x0000004890007986 */ /* 0x000fe2000c10150a */
[----:B---3--:R-:W-:-:S03]  /*29c80*/  IMAD.HI R6, R240, 0x4, RZ ;  /* 0x00000004f0067827 */ /* 0x008fc600078e02ff */
[----:B------:R-:W-:Y:S04]  /*29c90*/  STG.E.U16 desc[UR10][R146.64], R44 ;  /* 0x0000002c92007986 */ /* 0x000fe8000c10150a */
[----:B------:R-:W-:Y:S01]  /*29ca0*/  STG.E.U16 desc[UR10][R148.64], R74 ;  /* 0x0000004a94007986 */ /* 0x000fe2000c10150a */
[----:B--2---:R-:W-:Y:S02]  /*29cb0*/  LOP3.LUT R7, R2, 0xf0, RZ, 0xc0, !PT ;  /* 0x000000f002077812 */ /* 0x004fe400078ec0ff */
[----:B------:R-:W2:Y:S01]  /*29cc0*/  LDC R2, c[0x0][0x3ec] ;  /* 0x0000fb00ff027b82 */ /* 0x000ea20000000800 */
[----:B------:R-:W-:Y:S04]  /*29cd0*/  STG.E.U16 desc[UR10][R150.64], R45 ;  /* 0x0000002d96007986 */ /* 0x000fe8000c10150a */
[----:B------:R-:W-:Y:S04]  /*29ce0*/  STG.E.U16 desc[UR10][R152.64], R76 ;  /* 0x0000004c98007986 */ /* 0x000fe8000c10150a */
[----:B------:R-:W-:Y:S04]  /*29cf0*/  STG.E.U16 desc[UR10][R154.64], R46 ;  /* 0x0000002e9a007986 */ /* 0x000fe8000c10150a */
[----:B------:R-:W-:Y:S04]  /*29d00*/  STG.E.U16 desc[UR10][R156.64], R78 ;  /* 0x0000004e9c007986 */ /* 0x000fe8000c10150a */
[----:B------:R-:W-:Y:S04]  /*29d10*/  STG.E.U16 desc[UR10][R158.64], R47 ;  /* 0x0000002f9e007986 */ /* 0x000fe8000c10150a */
[----:B------:R-:W-:Y:S01]  /*29d20*/  STG.E.U16 desc[UR10][R224.64], R112 ;  /* 0x00000070e0007986 */ /* 0x000fe2000c10150a */
[----:B--2---:R-:W-:Y:S01]  /*29d30*/  IMAD R2, R242, R2, RZ ;  /* 0x00000002f2027224 */ /* 0x004fe200078e02ff */
[----:B------:R-:W-:Y:S03]  /*29d40*/  BAR.SYNC.DEFER_BLOCKING 0x0 ;  /* 0x0000000000007b1d */ /* 0x000fe60000010000 */
[----:B------:R-:W-:-:S02]  /*29d50*/  IMAD.SHL.U32 R3, R2, 0x4, RZ ;  /* 0x0000000402037824 */ /* 0x000fc400078e00ff */
[----:B------:R-:W-:-:S03]  /*29d60*/  IMAD.HI R4, R2, 0x4, RZ ;  /* 0x0000000402047827 */ /* 0x000fc600078e02ff */
[----:B0-----:R-:W-:-:S04]  /*29d70*/  IADD3 R2, P1, P2, R5, R8, R3 ;  /* 0x0000000805027210 */ /* 0x001fc80007a3e003 */
[----:B------:R-:W-:Y:S01]  /*29d80*/  IADD3.X R3, PT, PT, R6, R9, R4, P1, P2 ;  /* 0x0000000906037210 */ /* 0x000fe20000fe4404 */
[----:B------:R-:W-:Y:S01]  /*29d90*/  STSM.16.M88 [R0], R133 ;  /* 0x0000008500007844 */ /* 0x000fe20000000000 */
[----:B------:R-:W-:Y:S06]  /*29da0*/  BAR.SYNC.DEFER_BLOCKING 0x0 ;  /* 0x0000000000007b1d */ /* 0x000fec0000010000 */
[----:B------:R-:W0:Y:S04]  /*29db0*/  LDSM.16.M88 R7, [R7+UR9] ;  /* 0x000000090707783b */ /* 0x000e280008000000 */
[----:B0-----:R0:W-:Y:S01]  /*29dc0*/  @!P0 STG.E desc[UR10][R2.64], R7 ;  /* 0x0000000702008986 */ /* 0x0011e2000c10190a */
[----:B------:R-:W-:Y:S06]  /*29dd0*/  BAR.SYNC.DEFER_BLOCKING 0x0 ;  /* 0x0000000000007b1d */ /* 0x000fec0000010000 */
[----:B------:R-:W-:Y:S05]  /*29de0*/  @P5 BRA `(.L_x_20) ;  /* 0x0000000000a05947 */ /* 0x000fea0003800000 */
[----:B0-----:R-:W0:Y:S01]  /*29df0*/  S2R R3, SR_CgaCtaId ;  /* 0x0000000000037919 */ /* 0x001e220000008800 */
[----:B------:R-:W-:Y:S01]  /*29e00*/  NOP ;  /* 0x0000000000007918 */ /* 0x000fe20000000000 */
[----:B------:R-:W-:Y:S01]  /*29e10*/  MOV R0, 0x50 ;  /* 0x0000005000007802 */ /* 0x000fe20000000f00 */
[----:B------:R-:W-:-:S03]  /*29e20*/  HFMA2 R7, -RZ, RZ, 0, 5.9604644775390625e-08 ;  /* 0x00000001ff077431 */ /* 0x000fc600000001ff */
[----:B0-----:R-:W-:Y:S01]  /*29e30*/  LEA R9, R3, R0, 0x18 ;  /* 0x0000000003097211 */ /* 0x001fe200078ec0ff */
[----:B------:R-:W-:Y:S01]  /*29e40*/  IMAD.MOV.U32 R3, RZ, RZ, 0xffff ;  /* 0x0000ffffff037424 */ /* 0x000fe200078e00ff */
[----:B------:R-:W-:-:S03]  /*29e50*/  MOV R0, UR8 ;  /* 0x0000000800007c02 */ /* 0x000fc60008000f00 */
[----:B------:R-:W0:Y:S01]  /*29e60*/  LDS R5, [R9] ;  /* 0x0000000009057984 */ /* 0x000e220000000800 */
[----:B------:R-:W-:-:S04]  /*29e70*/  LOP3.LUT R0, R0, 0xffff, RZ, 0xc0, !PT ;  /* 0x0000ffff00007812 */ /* 0x000fc800078ec0ff */
[----:B------:R-:W-:-:S05]  /*29e80*/  SHF.R.U32.HI R0, RZ, 0x5, R0 ;  /* 0x00000005ff007819 */ /* 0x000fca0000011600 */
[----:B------:R-:W-:Y:S01]  /*29e90*/  VIADD R2, R0, 0x10 ;  /* 0x0000001000027836 */ /* 0x000fe20000000000 */
[----:B------:R-:W-:-:S04]  /*29ea0*/  SHF.L.U32 R0, R3, R0, RZ ;  /* 0x0000000003007219 */ /* 0x000fc800000006ff */
[----:B------:R-:W-:-:S04]  /*29eb0*/  SHF.L.U32 R3, R7, R2, RZ ;  /* 0x0000000207037219 */ /* 0x000fc800000006ff */
[----:B------:R-:W-:-:S04]  /*29ec0*/  LOP3.LUT R0, R3, R0, RZ, 0xfc, !PT ;  /* 0x0000000003007212 */ /* 0x000fc800078efcff */
[C---:B------:R-:W-:Y:S02]  /*29ed0*/  LOP3.LUT R2, R0.reuse, 0xffff, RZ, 0xc0, !PT ;  /* 0x0000ffff00027812 */ /* 0x040fe400078ec0ff */
[----:B0-----:R-:W-:-:S04]  /*29ee0*/  LOP3.LUT R3, R0, 0xffff, R5, 0x80, !PT ;  /* 0x0000ffff00037812 */ /* 0x001fc800078e8005 */
[----:B------:R-:W-:-:S13]  /*29ef0*/  ISETP.NE.AND P0, PT, R3, R2, PT ;  /* 0x000000020300720c */ /* 0x000fda0003f05270 */
[----:B------:R-:W-:Y:S05]  /*29f00*/  @P0 BRA `(.L_x_21) ;  /* 0x0000000000500947 */ /* 0x000fea0003800000 */
[----:B------:R-:W-:Y:S02]  /*29f10*/  SHF.R.U32.HI R5, RZ, 0x10, R5 ;  /* 0x00000010ff057819 */ /* 0x000fe40000011605 */
[----:B------:R-:W-:-:S04]  /*29f20*/  SHF.R.U32.HI R2, RZ, 0x10, R0 ;  /* 0x00000010ff027819 */ /* 0x000fc80000011600 */
[----:B------:R-:W-:-:S04]  /*29f30*/  LOP3.LUT R5, R5, R2, RZ, 0xc0, !PT ;  /* 0x0000000205057212 */ /* 0x000fc800078ec0ff */
[----:B------:R-:W-:-:S13]  /*29f40*/  ISETP.NE.AND P0, PT, R5, R2, PT ;  /* 0x000000020500720c */ /* 0x000fda0003f05270 */
[----:B------:R-:W-:Y:S05]  /*29f50*/  @P0 BRA `(.L_x_22) ;  /* 0x0000000000300947 */ /* 0x000fea0003800000 */
[----:B------:R-:W-:Y:S01]  /*29f60*/  R2UR UR4, R0 ;  /* 0x00000000000472ca */ /* 0x000fe200000e0000 */
[----:B------:R-:W0:Y:S01]  /*29f70*/  S2R R3, SR_LANEID ;  /* 0x0000000000037919 */ /* 0x000e220000000000 */
[----:B------:R-:W-:-:S06]  /*29f80*/  VOTE.ANY R2, PT, PT ;  /* 0x0000000000027806 */ /* 0x000fcc00038e0100 */
[----:B------:R-:W0:Y:S05]  /*29f90*/  FLO.U32 R2, R2 ;  /* 0x0000000200027300 */ /* 0x000e2a00000e0000 */
[----:B------:R-:W-:-:S06]  /*29fa0*/  ULOP3.LUT UR4, URZ, UR4, URZ, 0x33, !UPT ;  /* 0x00000004ff047292 */ /* 0x000fcc000f8e33ff */
[----:B------:R-:W-:-:S04]  /*29fb0*/  MOV R4, UR4 ;  /* 0x0000000400047c02 */ /* 0x000fc80008000f00 */
[----:B------:R-:W2:Y:S02]  /*29fc0*/  REDUX UR5, R4 ;  /* 0x00000000040573c4 */ /* 0x000ea40000000000 */
[----:B------:R3:W-:Y:S01]  /*29fd0*/  UTCATOMSWS.AND URZ, UR4 ;  /* 0x0000000400ff79e3 */ /* 0x0007e20008000000 */
[----:B0-----:R-:W-:Y:S01]  /*29fe0*/  ISETP.EQ.U32.AND P0, PT, R2, R3, PT ;  /* 0x000000030200720c */ /* 0x001fe20003f02070 */
[----:B--2---:R-:W-:-:S12]  /*29ff0*/  IMAD.U32 R0, RZ, RZ, UR5 ;  /* 0x00000005ff007e24 */ /* 0x004fd8000f8e00ff */
[----:B------:R3:W-:Y:S01]  /*2a000*/  @P0 ATOMS.AND RZ, [R9], R0 ;  /* 0x0000000009ff038c */ /* 0x0007e20002800000 */
[----:B------:R-:W-:Y:S05]  /*2a010*/  BRA `(.L_x_20) ;  /* 0x0000000000147947 */ /* 0x000fea0003800000 */
.L_x_22:
[----:B------:R-:W-:-:S07]  /*2a020*/  MOV R2, 0x2a040 ;  /* 0x0002a04000027802 */ /* 0x000fce0000000f00 */
[----:B-1----:R-:W-:Y:S05]  /*2a030*/  CALL.REL.NOINC `($__internal_0_$__cuda_sm10x_tcgen05_guardrail_trap_col_being_dealloced_not_returned_by_alloc) ;  /* 0x0000000000447944 */ /* 0x002fea0003c00000 */
[----:B------:R-:W-:Y:S05]  /*2a040*/  BRA `(.L_x_20) ;  /* 0x0000000000087947 */ /* 0x000fea0003800000 */
.L_x_21:
[----:B------:R-:W-:-:S07]  /*2a050*/  MOV R2, 0x2a070 ;  /* 0x0002a07000027802 */ /* 0x000fce0000000f00 */
[----:B-1----:R-:W-:Y:S05]  /*2a060*/  CALL.REL.NOINC `($__internal_2_$__cuda_sm10x_tcgen05_guardrail_trap_unallocated_columns_being_dealloced) ;  /* 0x0000000000507944 */ /* 0x002fea0003c00000 */
.L_x_20:
[----:B------:R-:W-:Y:S01]  /*2a070*/  NOP ;  /* 0x0000000000007918 */ /* 0x000fe20000000000 */
[----:B-1-3--:R-:W-:Y:S05]  /*2a080*/  EXIT ;  /* 0x000000000000794d */ /* 0x00afea0003800000 */
.L_x_8:
[----:B------:R-:W0:Y:S02]  /*2a090*/  SYNCS.PHASECHK.TRANS64.TRYWAIT P1, [UR9+0x20000], RZ ;  /* 0x020000ffff0075a7 */ /* 0x000e240008021109 */
[----:B0-----:R-:W-:Y:S05]  /*2a0a0*/  @!P1 BRA `(.L_x_8) ;  /* 0xfffffffc00f89947 */ /* 0x001fea000383ffff */
[----:B------:R-:W-:Y:S05]  /*2a0b0*/  BRA `(.L_x_7) ;  /* 0xfffffe1400a87947 */ /* 0x000fea000383ffff */
.L_x_14:
[----:B------:R-:W1:Y:S02]  /*2a0c0*/  SYNCS.PHASECHK.TRANS64.TRYWAIT P4, [UR9+0x70010], RZ ;  /* 0x070010ffff0075a7 */ /* 0x000e640008081109 */
[----:B-1----:R-:W-:Y:S05]  /*2a0d0*/  @!P4 BRA `(.L_x_14) ;  /* 0xfffffffc00f8c947 */ /* 0x002fea000383ffff */
[----:B------:R-:W-:Y:S05]  /*2a0e0*/  BRA `(.L_x_23) ;  /* 0xffffff5400d47947 */ /* 0x000fea000383ffff */
.L_x_15:
[----:B------:R-:W0:Y:S02]  /*2a0f0*/  SYNCS.PHASECHK.TRANS64.TRYWAIT P4, [UR7], R37 ;  /* 0x00000025ff0075a7 */ /* 0x000e240008081107 */
[----:B0-----:R-:W-:Y:S05]  /*2a100*/  @!P4 BRA `(.L_x_15) ;  /* 0xfffffffc00f8c947 */ /* 0x001fea000383ffff */
[----:B------:R-:W-:Y:S05]  /*2a110*/  BRA `(.L_x_24) ;  /* 0xffffff6400287947 */ /* 0x000fea000383ffff */
.L_x_19:
[----:B------:R-:W2:Y:S02]  /*2a120*/  SYNCS.PHASECHK.TRANS64.TRYWAIT P1, [UR7], R197 ;  /* 0x000000c5ff0075a7 */ /* 0x000ea40008021107 */
[----:B--2---:R-:W-:Y:S05]  /*2a130*/  @!P1 BRA `(.L_x_19) ;  /* 0xfffffffc00f89947 */ /* 0x004fea000383ffff */
[----:B------:R-:W-:Y:S05]  /*2a140*/  BRA `(.L_x_18) ;  /* 0xffffffb4005c7947 */ /* 0x000fea000383ffff */
        .weak           $__internal_0_$__cuda_sm10x_tcgen05_guardrail_trap_col_being_dealloced_not_returned_by_alloc
        .type           $__internal_0_$__cuda_sm10x_tcgen05_guardrail_trap_col_being_dealloced_not_returned_by_alloc,@function
        .size           $__internal_0_$__cuda_sm10x_tcgen05_guardrail_trap_col_being_dealloced_not_returned_by_alloc,($__internal_1_$__cuda_sm10x_tcgen05_guardrail_trap_phase_invalid_during_alloc - $__internal_0_$__cuda_sm10x_tcgen05_guardrail_trap_col_being_dealloced_not_returned_by_alloc)
$__internal_0_$__cuda_sm10x_tcgen05_guardrail_trap_col_being_dealloced_not_returned_by_alloc:
[----:B------:R-:W-:Y:S05]  /*2a150*/  BPT.TRAP 0x1 ;  /* 0x000000040000795c */ /* 0x000fea0000300000 */
[----:B------:R-:W-:-:S04]  /*2a160*/  MOV R3, 0x0 ;  /* 0x0000000000037802 */ /* 0x000fc80000000f00 */
[----:B------:R-:W-:Y:S05]  /*2a170*/  RET.REL.NODEC R2 `(attn_fwd) ;  /* 0xfffffd5c02a07950 */ /* 0x000fea0003c3ffff */
        .weak           $__internal_1_$__cuda_sm10x_tcgen05_guardrail_trap_phase_invalid_during_alloc
        .type           $__internal_1_$__cuda_sm10x_tcgen05_guardrail_trap_phase_invalid_during_alloc,@function
        .size           $__internal_1_$__cuda_sm10x_tcgen05_guardrail_trap_phase_invalid_during_alloc,($__internal_2_$__cuda_sm10x_tcgen05_guardrail_trap_unallocated_columns_being_dealloced - $__internal_1_$__cuda_sm10x_tcgen05_guardrail_trap_phase_invalid_during_alloc)
$__internal_1_$__cuda_sm10x_tcgen05_guardrail_trap_phase_invalid_during_alloc:
[----:B------:R-:W-:Y:S05]  /*2a180*/  BPT.TRAP 0x1 ;  /* 0x000000040000795c */ /* 0x000fea0000300000 */
[----:B------:R-:W-:-:S04]  /*2a190*/  IMAD.MOV.U32 R5, RZ, RZ, 0x0 ;  /* 0x00000000ff057424 */ /* 0x000fc800078e00ff */
[----:B------:R-:W-:Y:S05]  /*2a1a0*/  RET.REL.NODEC R4 `(attn_fwd) ;  /* 0xfffffd5c04947950 */ /* 0x000fea0003c3ffff */
        .weak           $__internal_2_$__cuda_sm10x_tcgen05_guardrail_trap_unallocated_columns_being_dealloced
        .type           $__internal_2_$__cuda_sm10x_tcgen05_guardrail_trap_unallocated_columns_being_dealloced,@function
        .size           $__internal_2_$__cuda_sm10x_tcgen05_guardrail_trap_unallocated_columns_being_dealloced,(.L_x_28 - $__internal_2_$__cuda_sm10x_tcgen05_guardrail_trap_unallocated_columns_being_dealloced)
$__internal_2_$__cuda_sm10x_tcgen05_guardrail_trap_unallocated_columns_being_dealloced:
[----:B------:R-:W-:Y:S05]  /*2a1b0*/  BPT.TRAP 0x1 ;  /* 0x000000040000795c */ /* 0x000fea0000300000 */
[----:B------:R-:W-:-:S04]  /*2a1c0*/  HFMA2 R3, -RZ, RZ, 0, 0 ;  /* 0x00000000ff037431 */ /* 0x000fc800000001ff */
[----:B------:R-:W-:Y:S05]  /*2a1d0*/  RET.REL.NODEC R2 `(attn_fwd) ;  /* 0xfffffd5c02887950 */ /* 0x000fea0003c3ffff */
.L_x_25:
[----:B------:R-:W-:-:S00]  /*2a1e0*/  BRA `(.L_x_25) ;  /* 0xfffffffc00fc7947 */ /* 0x000fc0000383ffff */
[----:B------:R-:W-:-:S00]  /*2a1f0*/  NOP ;  /* 0x0000000000007918 */ /* 0x000fc00000000000 */
        /* <DEDUP_REMOVED lines=8> */
.L_x_28:


//--------------------- .nv.global.init           --------------------------
	.section	.nv.global.init,"aw",@progbits
.nv.global.init:
	.type		_$_str,@object
	.size		_$_str,(.L_3 - _$_str)
_$_str:
        /*0000*/ 	.byte	0x5f, 0x5f, 0x43, 0x55, 0x44, 0x41, 0x5f, 0x46, 0x54, 0x5a, 0x00
.L_3:


//--------------------- .nv.shared.attn_fwd       --------------------------
	.section	.nv.shared.attn_fwd,"aw",@nobits
	.sectionflags	@""
	.align	16
	.zero		1024


//--------------------- .nv.shared.reserved.0     --------------------------
	.section	.nv.shared.reserved.0,"aw",@nobits
	.align	8
	.weak		__nv_reservedSMEM_offset_0_alias
	.size		__nv_reservedSMEM_offset_0_alias, 0, 64
	.other		__nv_reservedSMEM_offset_0_alias,@"STO_CUDA_RESERVED_SHARED STV_DEFAULT"
__nv_reservedSMEM_offset_0_alias:
	.zero		0
.nv.shared.reserved.0:
	.zero		64
	.weak		__nv_reservedSMEM_allocation_phase
	.type		__nv_reservedSMEM_allocation_phase,@object
	.size		__nv_reservedSMEM_allocation_phase,(.L_0 - __nv_reservedSMEM_allocation_phase)
__nv_reservedSMEM_allocation_phase:
	.zero		1
.L_0:
	.zero		7
	.weak		__nv_reservedSMEM_devtool_atexit_pc
	.type		__nv_reservedSMEM_devtool_atexit_pc,@object
	.size		__nv_reservedSMEM_devtool_atexit_pc,(__nv_reservedSMEM_allocation_mask - __nv_reservedSMEM_devtool_atexit_pc)
__nv_reservedSMEM_devtool_atexit_pc:
	.zero		8
	.weak		__nv_reservedSMEM_allocation_mask
	.type		__nv_reservedSMEM_allocation_mask,@object
	.size		__nv_reservedSMEM_allocation_mask,(.L_2 - __nv_reservedSMEM_allocation_mask)
__nv_reservedSMEM_allocation_mask:
	.zero		4
.L_2:


//--------------------- .nv.constant0.attn_fwd    --------------------------
	.section	.nv.constant0.attn_fwd,"a",@progbits
	.sectionflags	@""
	.align	4
.nv.constant0.attn_fwd:
	.zero		1032


//--------------------- SYMBOLS --------------------------

	.type		.nv.reservedSmem.offset0,@object
	.size		.nv.reservedSmem.offset0,0x4
	.type		.nv.reservedSmem.cap,@object
	.size		.nv.reservedSmem.cap,0x4
